// auto-generated by cutlass_sweep.epilogue — config: {"arch": "sm_90", "cluster_m": 1, "cluster_n": 1, "dtype": "e4m3", "fusion": "gelu", "tile_k": 64, "tile_m": 256, "tile_n": 256}
#include "cutlass/cutlass.h"
#include "cutlass/gemm/collective/collective_builder.hpp"
#include "cutlass/gemm/device/gemm_universal_adapter.h"
#include "cutlass/gemm/kernel/gemm_universal.hpp"
#include "cutlass/epilogue/collective/collective_builder.hpp"
#include "cutlass/epilogue/fusion/operations.hpp"
#include "cutlass/epilogue/thread/activation.h"

using Elem = cutlass::float_e4m3_t;
using Acc  = float;
using TileShape    = cute::Shape<cute::_256, cute::_256, cute::_64>;
using ClusterShape = cute::Shape<cute::_1, cute::_1, cute::_1>;
using FusionOp     = cutlass::epilogue::fusion::LinCombEltAct<cutlass::epilogue::thread::GELU, Elem, Acc>;

using CollectiveEpilogue = typename cutlass::epilogue::collective::CollectiveBuilder<
    cutlass::arch::Sm90, cutlass::arch::OpClassTensorOp,
    TileShape, ClusterShape,
    cutlass::epilogue::collective::EpilogueTileAuto,
    Acc, Acc,
    Elem, cutlass::layout::RowMajor, 128 / cutlass::sizeof_bits<Elem>::value,
    Elem, cutlass::layout::RowMajor, 128 / cutlass::sizeof_bits<Elem>::value,
    cutlass::epilogue::TmaWarpSpecializedCooperative,
    FusionOp
  >::CollectiveOp;

using CollectiveMainloop = typename cutlass::gemm::collective::CollectiveBuilder<
    cutlass::arch::Sm90, cutlass::arch::OpClassTensorOp,
    Elem, cutlass::layout::RowMajor, 128 / cutlass::sizeof_bits<Elem>::value,
    Elem, cutlass::layout::ColumnMajor, 128 / cutlass::sizeof_bits<Elem>::value,
    Acc,
    TileShape, ClusterShape,
    cutlass::gemm::collective::StageCountAutoCarveout<
        static_cast<int>(sizeof(typename CollectiveEpilogue::SharedStorage))>,
    cutlass::gemm::KernelTmaWarpSpecializedCooperative
  >::CollectiveOp;

using GemmKernel = cutlass::gemm::kernel::GemmUniversal<
    cute::Shape<int,int,int,int>, CollectiveMainloop, CollectiveEpilogue>;
using Gemm = cutlass::gemm::device::GemmUniversalAdapter<GemmKernel>;

auto* _anchor = &cutlass::device_kernel<GemmKernel>;


// ===== COMPILED SASS (sm_90a) =====

	.target	sm_90a

	.elftype	@"ET_EXEC"


//--------------------- .note.nv.tkinfo           --------------------------
	.section	.note.nv.tkinfo,"",@"SHT_NOTE"
	.sectionflags	@"SHF_NOTE_NV_TKINFO"
	.tkinfo
        /*0018*/ 	.word	0x00000002
        /*0030*/ 	.string	""
        /*0030*/ 	.string	"ptxas"
        /*0030*/ 	.string	"Cuda compilation tools, release 13.0, V13.0.88"
        /*0030*/ 	.string	"Build cuda_13.0.r13.0/compiler.36424714_0"
        /*0030*/ 	.string	"-arch sm_90a -m 64 "



//--------------------- .note.nv.cuinfo           --------------------------
	.section	.note.nv.cuinfo,"",@"SHT_NOTE"
	.sectionflags	@"SHF_NOTE_NV_CUINFO"
        /*0018*/ 	.short	0x0002
        /*001a*/ 	.short	0x005a
        /*001c*/ 	.short	0x0082
	.zero		2


//--------------------- .nv.info                  --------------------------
	.section	.nv.info,"",@"SHT_CUDA_INFO"
	.align	4


	//----- nvinfo : EIATTR_REGCOUNT
	.align		4
        /*0000*/ 	.byte	0x04, 0x2f
        /*0002*/ 	.short	(.L_16 - .L_15)
	.align		4
.L_15:
        /*0004*/ 	.word	index@(_ZN7cutlass13device_kernelINS_4gemm6kernel13GemmUniversalIN4cute5tupleIJiiiiEEENS1_10collective13CollectiveMmaINS1_37MainloopSm90TmaGmmaWarpSpecializedFP8ILi6ENS5_IJNS4_1CILi1EEESB_SB_EEENS1_35KernelTmaWarpSpecializedCooperativeEEENS5_IJNSA_ILi256EEESF_NSA_ILi64EEEEEENS_12float_e4m3_tENS5_IJlSB_lEEESI_SJ_NS4_8TiledMMAINS4_8MMA_AtomIJNS4_4SM904GMMA31MMA_64x256x32_F32E4M3E4M3_SS_TNILNSN_7ScaleInE1ELSP_1EEEEEENS4_6LayoutINS5_IJNSA_ILi2EEESB_SB_EEENS5_IJSB_NSA_ILi0EEESV_EEEEENS5_IJNS4_10UnderscoreESY_SY_EEEEENS4_13SM90_TMA_LOADENS4_14ComposedLayoutINS4_7SwizzleILi2ELi4ELi3EEENS4_18smem_ptr_flag_bitsILi8EEENSS_INS5_IJNSA_ILi8EEESG_EEENS5_IJSG_SB_EEEEEEEvNS4_8identityES11_S1B_vS1C_EENS_8epilogue10collective18CollectiveEpilogueINS1E_22Sm90TmaWarpSpecializedILi4ELi2ELi16ELb0ELb0EEEJSH_NS5_IJNSA_ILi128EEENSA_ILi32EEEEEESI_SJ_SI_SJ_NS1E_6fusion15FusionCallbacksIS1I_NS1M_13LinCombEltActINS1E_6thread4GELUESI_fSI_fLNS_15FloatRoundStyleE2EEESH_S1L_JEEES11_NS12_INS13_ILi1ELi4ELi3EEES16_NSS_INS5_IJS17_S1K_EEENS5_IJS1K_SB_EEEEEEENS4_39AutoVectorizingCopyWithAssumedAlignmentILi128EEENS4_14SM90_TMA_STOREES1Y_S20_NS4_9Copy_AtomIJNS4_17SM90_U32x4_STSM_NENS_6half_tEEEEvEEEvvEEEEvNT_6ParamsE)
        /*0008*/ 	.word	0x000000a8


	//----- nvinfo : EIATTR_FRAME_SIZE
	.align		4
.L_16:
        /*000c*/ 	.byte	0x04, 0x11
        /*000e*/ 	.short	(.L_18 - .L_17)
	.align		4
.L_17:
        /*0010*/ 	.word	index@(_ZN7cutlass13device_kernelINS_4gemm6kernel13GemmUniversalIN4cute5tupleIJiiiiEEENS1_10collective13CollectiveMmaINS1_37MainloopSm90TmaGmmaWarpSpecializedFP8ILi6ENS5_IJNS4_1CILi1EEESB_SB_EEENS1_35KernelTmaWarpSpecializedCooperativeEEENS5_IJNSA_ILi256EEESF_NSA_ILi64EEEEEENS_12float_e4m3_tENS5_IJlSB_lEEESI_SJ_NS4_8TiledMMAINS4_8MMA_AtomIJNS4_4SM904GMMA31MMA_64x256x32_F32E4M3E4M3_SS_TNILNSN_7ScaleInE1ELSP_1EEEEEENS4_6LayoutINS5_IJNSA_ILi2EEESB_SB_EEENS5_IJSB_NSA_ILi0EEESV_EEEEENS5_IJNS4_10UnderscoreESY_SY_EEEEENS4_13SM90_TMA_LOADENS4_14ComposedLayoutINS4_7SwizzleILi2ELi4ELi3EEENS4_18smem_ptr_flag_bitsILi8EEENSS_INS5_IJNSA_ILi8EEESG_EEENS5_IJSG_SB_EEEEEEEvNS4_8identityES11_S1B_vS1C_EENS_8epilogue10collective18CollectiveEpilogueINS1E_22Sm90TmaWarpSpecializedILi4ELi2ELi16ELb0ELb0EEEJSH_NS5_IJNSA_ILi128EEENSA_ILi32EEEEEESI_SJ_SI_SJ_NS1E_6fusion15FusionCallbacksIS1I_NS1M_13LinCombEltActINS1E_6thread4GELUESI_fSI_fLNS_15FloatRoundStyleE2EEESH_S1L_JEEES11_NS12_INS13_ILi1ELi4ELi3EEES16_NSS_INS5_IJS17_S1K_EEENS5_IJS1K_SB_EEEEEEENS4_39AutoVectorizingCopyWithAssumedAlignmentILi128EEENS4_14SM90_TMA_STOREES1Y_S20_NS4_9Copy_AtomIJNS4_17SM90_U32x4_STSM_NENS_6half_tEEEEvEEEvvEEEEvNT_6ParamsE)
        /*0014*/ 	.word	0x000008c0


	//----- nvinfo : EIATTR_MIN_STACK_SIZE
	.align		4
.L_18:
        /*0018*/ 	.byte	0x04, 0x12
        /*001a*/ 	.short	(.L_20 - .L_19)
	.align		4
.L_19:
        /*001c*/ 	.word	index@(_ZN7cutlass13device_kernelINS_4gemm6kernel13GemmUniversalIN4cute5tupleIJiiiiEEENS1_10collective13CollectiveMmaINS1_37MainloopSm90TmaGmmaWarpSpecializedFP8ILi6ENS5_IJNS4_1CILi1EEESB_SB_EEENS1_35KernelTmaWarpSpecializedCooperativeEEENS5_IJNSA_ILi256EEESF_NSA_ILi64EEEEEENS_12float_e4m3_tENS5_IJlSB_lEEESI_SJ_NS4_8TiledMMAINS4_8MMA_AtomIJNS4_4SM904GMMA31MMA_64x256x32_F32E4M3E4M3_SS_TNILNSN_7ScaleInE1ELSP_1EEEEEENS4_6LayoutINS5_IJNSA_ILi2EEESB_SB_EEENS5_IJSB_NSA_ILi0EEESV_EEEEENS5_IJNS4_10UnderscoreESY_SY_EEEEENS4_13SM90_TMA_LOADENS4_14ComposedLayoutINS4_7SwizzleILi2ELi4ELi3EEENS4_18smem_ptr_flag_bitsILi8EEENSS_INS5_IJNSA_ILi8EEESG_EEENS5_IJSG_SB_EEEEEEEvNS4_8identityES11_S1B_vS1C_EENS_8epilogue10collective18CollectiveEpilogueINS1E_22Sm90TmaWarpSpecializedILi4ELi2ELi16ELb0ELb0EEEJSH_NS5_IJNSA_ILi128EEENSA_ILi32EEEEEESI_SJ_SI_SJ_NS1E_6fusion15FusionCallbacksIS1I_NS1M_13LinCombEltActINS1E_6thread4GELUESI_fSI_fLNS_15FloatRoundStyleE2EEESH_S1L_JEEES11_NS12_INS13_ILi1ELi4ELi3EEES16_NSS_INS5_IJS17_S1K_EEENS5_IJS1K_SB_EEEEEEENS4_39AutoVectorizingCopyWithAssumedAlignmentILi128EEENS4_14SM90_TMA_STOREES1Y_S20_NS4_9Copy_AtomIJNS4_17SM90_U32x4_STSM_NENS_6half_tEEEEvEEEvvEEEEvNT_6ParamsE)
        /*0020*/ 	.word	0x000008c0
.L_20:


//--------------------- .nv.compat                --------------------------
	.section	.nv.compat,"",@"SHT_CUDA_COMPAT_INFO"
	.align	4
        /*0000*/ 	.byte	0x02, 0x09, 0x01, 0x00, 0x02, 0x02, 0x04, 0x00, 0x02, 0x05, 0x05, 0x00, 0x03, 0x07, 0x01, 0x01
        /*0010*/ 	.byte	0x02, 0x03, 0x01, 0x00, 0x02, 0x06, 0x01, 0x00, 0x04, 0x0b, 0x08, 0x00, 0x00, 0x00, 0x00, 0x00
        /*0020*/ 	.byte	0x00, 0x00, 0x00, 0x00


//--------------------- .nv.info._ZN7cutlass13device_kernelINS_4gemm6kernel13GemmUniversalIN4cute5tupleIJiiiiEEENS1_10collective13CollectiveMmaINS1_37MainloopSm90TmaGmmaWarpSpecializedFP8ILi6ENS5_IJNS4_1CILi1EEESB_SB_EEENS1_35KernelTmaWarpSpecializedCooperativeEEENS5_IJNSA_ILi256EEESF_NSA_ILi64EEEEEENS_12float_e4m3_tENS5_IJlSB_lEEESI_SJ_NS4_8TiledMMAINS4_8MMA_AtomIJNS4_4SM904GMMA31MMA_64x256x32_F32E4M3E4M3_SS_TNILNSN_7ScaleInE1ELSP_1EEEEEENS4_6LayoutINS5_IJNSA_ILi2EEESB_SB_EEENS5_IJSB_NSA_ILi0EEESV_EEEEENS5_IJNS4_10UnderscoreESY_SY_EEEEENS4_13SM90_TMA_LOADENS4_14ComposedLayoutINS4_7SwizzleILi2ELi4ELi3EEENS4_18smem_ptr_flag_bitsILi8EEENSS_INS5_IJNSA_ILi8EEESG_EEENS5_IJSG_SB_EEEEEEEvNS4_8identityES11_S1B_vS1C_EENS_8epilogue10collective18CollectiveEpilogueINS1E_22Sm90TmaWarpSpecializedILi4ELi2ELi16ELb0ELb0EEEJSH_NS5_IJNSA_ILi128EEENSA_ILi32EEEEEESI_SJ_SI_SJ_NS1E_6fusion15FusionCallbacksIS1I_NS1M_13LinCombEltActINS1E_6thread4GELUESI_fSI_fLNS_15FloatRoundStyleE2EEESH_S1L_JEEES11_NS12_INS13_ILi1ELi4ELi3EEES16_NSS_INS5_IJS17_S1K_EEENS5_IJS1K_SB_EEEEEEENS4_39AutoVectorizingCopyWithAssumedAlignmentILi128EEENS4_14SM90_TMA_STOREES1Y_S20_NS4_9Copy_AtomIJNS4_17SM90_U32x4_STSM_NENS_6half_tEEEEvEEEvvEEEEvNT_6ParamsE --------------------------
	.section	.nv.info._ZN7cutlass13device_kernelINS_4gemm6kernel13GemmUniversalIN4cute5tupleIJiiiiEEENS1_10collective13CollectiveMmaINS1_37MainloopSm90TmaGmmaWarpSpecializedFP8ILi6ENS5_IJNS4_1CILi1EEESB_SB_EEENS1_35KernelTmaWarpSpecializedCooperativeEEENS5_IJNSA_ILi256EEESF_NSA_ILi64EEEEEENS_12float_e4m3_tENS5_IJlSB_lEEESI_SJ_NS4_8TiledMMAINS4_8MMA_AtomIJNS4_4SM904GMMA31MMA_64x256x32_F32E4M3E4M3_SS_TNILNSN_7ScaleInE1ELSP_1EEEEEENS4_6LayoutINS5_IJNSA_ILi2EEESB_SB_EEENS5_IJSB_NSA_ILi0EEESV_EEEEENS5_IJNS4_10UnderscoreESY_SY_EEEEENS4_13SM90_TMA_LOADENS4_14ComposedLayoutINS4_7SwizzleILi2ELi4ELi3EEENS4_18smem_ptr_flag_bitsILi8EEENSS_INS5_IJNSA_ILi8EEESG_EEENS5_IJSG_SB_EEEEEEEvNS4_8identityES11_S1B_vS1C_EENS_8epilogue10collective18CollectiveEpilogueINS1E_22Sm90TmaWarpSpecializedILi4ELi2ELi16ELb0ELb0EEEJSH_NS5_IJNSA_ILi128EEENSA_ILi32EEEEEESI_SJ_SI_SJ_NS1E_6fusion15FusionCallbacksIS1I_NS1M_13LinCombEltActINS1E_6thread4GELUESI_fSI_fLNS_15FloatRoundStyleE2EEESH_S1L_JEEES11_NS12_INS13_ILi1ELi4ELi3EEES16_NSS_INS5_IJS17_S1K_EEENS5_IJS1K_SB_EEEEEEENS4_39AutoVectorizingCopyWithAssumedAlignmentILi128EEENS4_14SM90_TMA_STOREES1Y_S20_NS4_9Copy_AtomIJNS4_17SM90_U32x4_STSM_NENS_6half_tEEEEvEEEvvEEEEvNT_6ParamsE,"",@"SHT_CUDA_INFO"
	.sectionflags	@""
	.align	4


	//----- nvinfo : EIATTR_CUDA_API_VERSION
	.align		4
        /*0000*/ 	.byte	0x04, 0x37
        /*0002*/ 	.short	(.L_22 - .L_21)
.L_21:
        /*0004*/ 	.word	0x00000082


	//----- nvinfo : EIATTR_KPARAM_INFO
	.align		4
.L_22:
        /*0008*/ 	.byte	0x04, 0x17
        /*000a*/ 	.short	(.L_24 - .L_23)
.L_23:
        /*000c*/ 	.word	0x00000000
        /*0010*/ 	.short	0x0000
        /*0012*/ 	.short	0x0070
        /*0014*/ 	.byte	0x00, 0xf0, 0x01, 0x1c


	//----- nvinfo : EIATTR_SPARSE_MMA_MASK
	.align		4
.L_24:
        /*0018*/ 	.byte	0x03, 0x50
        /*001a*/ 	.short	0x0000


	//----- nvinfo : EIATTR_MAXREG_COUNT
	.align		4
        /*001c*/ 	.byte	0x03, 0x1b
        /*001e*/ 	.short	0x00a8


	//----- nvinfo : EIATTR_NUM_BARRIERS
	.align		4
        /*0020*/ 	.byte	0x02, 0x4c
        /*0022*/ 	.byte	0x02
	.zero		1


	//----- nvinfo : EIATTR_EXTERNS
	.align		4
        /*0024*/ 	.byte	0x04, 0x0f
        /*0026*/ 	.short	(.L_26 - .L_25)


	//   ....[0]....
	.align		4
.L_25:
        /*0028*/ 	.word	index@(__assertfail)


	//----- nvinfo : EIATTR_ANNOTATIONS
	.align		4
.L_26:
        /*002c*/ 	.byte	0x04, 0x55
        /*002e*/ 	.short	(.L_28 - .L_27)


	//   ....[0]....
.L_27:
        /*0030*/ 	.word	0x00000001
        /*0034*/ 	.byte	0x60, 0x0a, 0x00, 0x00, 0x01, 0x00, 0x00, 0x00, 0x80, 0x0a, 0x00, 0x00, 0x01, 0x00, 0x00, 0x00
        /* <DEDUP_REMOVED lines=1554> */
        /*6164*/ 	.byte	0xe0, 0x85, 0x03, 0x00, 0x01, 0x00, 0x00, 0x00, 0x00, 0x8c, 0x03, 0x00


	//----- nvinfo : EIATTR_MERCURY_ISA_VERSION
	.align		4
.L_28:
        /*6170*/ 	.byte	0x03, 0x5f
        /*6172*/ 	.short	0x0101


	//----- nvinfo : EIATTR_INT_WARP_WIDE_INSTR_OFFSETS
	.align		4
        /*6174*/ 	.byte	0x04, 0x31
        /*6176*/ 	.short	(.L_30 - .L_29)


	//   ....[0]....
.L_29:
        /*6178*/ 	.word	0x000008e0


	//   ....[1]....
        /*617c*/ 	.word	0x000008f0


	//   ....[2]....
        /*6180*/ 	.word	0x00000980


	//----- nvinfo : EIATTR_COOP_GROUP_MASK_REGIDS
	.align		4
.L_30:
        /*6184*/ 	.byte	0x04, 0x29
        /*6186*/ 	.short	(.L_32 - .L_31)


	//   ....[0]....
.L_31:
        /*6188*/ 	.word	0xffffffff


	//   ....[1]....
        /*618c*/ 	.word	0xffffffff


	//   ....[2]....
        /*6190*/ 	.word	0xffffffff


	//   ....[3]....
        /*6194*/ 	.word	0xffffffff


	//   ....[4]....
        /*6198*/ 	.word	0xffffffff


	//   ....[5]....
        /*619c*/ 	.word	0xffffffff


	//----- nvinfo : EIATTR_COOP_GROUP_INSTR_OFFSETS
	.align		4
.L_32:
        /*61a0*/ 	.byte	0x04, 0x28
        /*61a2*/ 	.short	(.L_34 - .L_33)


	//   ....[0]....
.L_33:
        /*61a4*/ 	.word	0x00000080


	//   ....[1]....
        /*61a8*/ 	.word	0x00000090


	//   ....[2]....
        /*61ac*/ 	.word	0x00000450


	//   ....[3]....
        /*61b0*/ 	.word	0x00000620


	//   ....[4]....
        /*61b4*/ 	.word	0x000007d0


	//   ....[5]....
        /*61b8*/ 	.word	0x00002cf0


	//----- nvinfo : EIATTR_REG_RECONFIG
	.align		4
.L_34:
        /*61bc*/ 	.byte	0x01, 0x54
	.zero		2


	//----- nvinfo : EIATTR_SYSCALL_OFFSETS
	.align		4
        /*61c0*/ 	.byte	0x04, 0x46
        /*61c2*/ 	.short	(.L_36 - .L_35)


	//   ....[0]....
.L_35:
        /*61c4*/ 	.word	0x00011390


	//   ....[1]....
        /*61c8*/ 	.word	0x000114d0


	//----- nvinfo : EIATTR_MBARRIER_INSTR_OFFSETS
	.align		4
.L_36:
        /*61cc*/ 	.byte	0x04, 0x39
        /*61ce*/ 	.short	(.L_38 - .L_37)


	//   ....[0]....
.L_37:
        /*61d0*/ 	.word	0x00000550
        /*61d4*/ 	.word	0x000000ff
        /*61d8*/ 	.word	0x00000000
        /*61dc*/ 	.short	0x0100
        /*61de*/ 	.byte	0x08
	.zero		1


	//   ....[1]....
        /*61e0*/ 	.word	0x00000560
        /*61e4*/ 	.word	0x000000ff
        /*61e8*/ 	.word	0x00000030
        /*61ec*/ 	.short	0x0100
        /*61ee*/ 	.byte	0x08
	.zero		1


	//   ....[2]....
        /*61f0*/ 	.word	0x00000570
        /*61f4*/ 	.word	0x000000ff
        /*61f8*/ 	.word	0x00000008
        /*61fc*/ 	.short	0x0100
        /*61fe*/ 	.byte	0x08
	.zero		1


	//   ....[3]....
        /*6200*/ 	.word	0x00000580
        /*6204*/ 	.word	0x000000ff
        /*6208*/ 	.word	0x00000038
        /*620c*/ 	.short	0x0100
        /*620e*/ 	.byte	0x08
	.zero		1


	//   ....[4]....
        /*6210*/ 	.word	0x00000590
        /*6214*/ 	.word	0x000000ff
        /*6218*/ 	.word	0x00000010
        /*621c*/ 	.short	0x0100
        /*621e*/ 	.byte	0x08
	.zero		1


	//   ....[5]....
        /*6220*/ 	.word	0x000005a0
        /*6224*/ 	.word	0x000000ff
        /*6228*/ 	.word	0x00000040
        /*622c*/ 	.short	0x0100
        /*622e*/ 	.byte	0x08
	.zero		1


	//   ....[6]....
        /*6230*/ 	.word	0x000005b0
        /*6234*/ 	.word	0x000000ff
        /*6238*/ 	.word	0x00000018
        /*623c*/ 	.short	0x0100
        /*623e*/ 	.byte	0x08
	.zero		1


	//   ....[7]....
        /*6240*/ 	.word	0x000005c0
        /*6244*/ 	.word	0x000000ff
        /*6248*/ 	.word	0x00000048
        /*624c*/ 	.short	0x0100
        /*624e*/ 	.byte	0x08
	.zero		1


	//   ....[8]....
        /*6250*/ 	.word	0x000005d0
        /*6254*/ 	.word	0x000000ff
        /*6258*/ 	.word	0x00000020
        /*625c*/ 	.short	0x0100
        /*625e*/ 	.byte	0x08
	.zero		1


	//   ....[9]....
        /*6260*/ 	.word	0x000005e0
        /*6264*/ 	.word	0x000000ff
        /*6268*/ 	.word	0x00000050
        /*626c*/ 	.short	0x0100
        /*626e*/ 	.byte	0x08
	.zero		1


	//   ....[10]....
        /*6270*/ 	.word	0x000005f0
        /*6274*/ 	.word	0x000000ff
        /*6278*/ 	.word	0x00000028
        /*627c*/ 	.short	0x0100
        /*627e*/ 	.byte	0x08
	.zero		1


	//   ....[11]....
        /*6280*/ 	.word	0x00000600
        /*6284*/ 	.word	0x000000ff
        /*6288*/ 	.word	0x00000058
        /*628c*/ 	.short	0x0100
        /*628e*/ 	.byte	0x08
	.zero		1


	//   ....[12]....
        /*6290*/ 	.word	0x00000740
        /*6294*/ 	.word	0x000000ff
        /*6298*/ 	.word	0x00000060
        /*629c*/ 	.short	0x0100
        /*629e*/ 	.byte	0x08
	.zero		1


	//   ....[13]....
        /*62a0*/ 	.word	0x00000750
        /*62a4*/ 	.word	0x000000ff
        /*62a8*/ 	.word	0x00000080
        /*62ac*/ 	.short	0x0100
        /*62ae*/ 	.byte	0x08
	.zero		1


	//   ....[14]....
        /*62b0*/ 	.word	0x00000760
        /*62b4*/ 	.word	0x000000ff
        /*62b8*/ 	.word	0x00000068
        /*62bc*/ 	.short	0x0100
        /*62be*/ 	.byte	0x08
	.zero		1


	//   ....[15]....
        /*62c0*/ 	.word	0x00000770
        /*62c4*/ 	.word	0x000000ff
        /*62c8*/ 	.word	0x00000088
        /*62cc*/ 	.short	0x0100
        /*62ce*/ 	.byte	0x08
	.zero		1


	//   ....[16]....
        /*62d0*/ 	.word	0x00000780
        /*62d4*/ 	.word	0x000000ff
        /*62d8*/ 	.word	0x00000070
        /*62dc*/ 	.short	0x0100
        /*62de*/ 	.byte	0x08
	.zero		1


	//   ....[17]....
        /*62e0*/ 	.word	0x00000790
        /*62e4*/ 	.word	0x000000ff
        /*62e8*/ 	.word	0x00000090
        /*62ec*/ 	.short	0x0100
        /*62ee*/ 	.byte	0x08
	.zero		1


	//   ....[18]....
        /*62f0*/ 	.word	0x000007a0
        /*62f4*/ 	.word	0x000000ff
        /*62f8*/ 	.word	0x00000078
        /*62fc*/ 	.short	0x0100
        /*62fe*/ 	.byte	0x08
	.zero		1


	//   ....[19]....
        /*6300*/ 	.word	0x000007b0
        /*6304*/ 	.word	0x000000ff
        /*6308*/ 	.word	0x00000098
        /*630c*/ 	.short	0x0100
        /*630e*/ 	.byte	0x08
	.zero		1


	//   ....[20]....
        /*6310*/ 	.word	0x00000a20
        /*6314*/ 	.word	0x000000ff
        /*6318*/ 	.word	0x000000a0
        /*631c*/ 	.short	0x0100
        /*631e*/ 	.byte	0x08
	.zero		1


	//   ....[21]....
        /*6320*/ 	.word	0x00000ac0
        /*6324*/ 	.word	0x000000ff
        /*6328*/ 	.word	0x000000a8
        /*632c*/ 	.short	0x0100
        /*632e*/ 	.byte	0x08
	.zero		1


	//   ....[22]....
        /*6330*/ 	.word	0x000030e0
        /*6334*/ 	.word	0x000000ff
        /*6338*/ 	.word	0x00000000
        /*633c*/ 	.short	0x010a
        /*633e*/ 	.byte	0x05
	.zero		1


	//   ....[23]....
        /*6340*/ 	.word	0x00003120
        /*6344*/ 	.word	0x000000ff
        /*6348*/ 	.word	0x00000000
        /*634c*/ 	.short	0x010a
        /*634e*/ 	.byte	0x05
	.zero		1


	//   ....[24]....
        /*6350*/ 	.word	0x00007700
        /*6354*/ 	.word	0x000000ff
        /*6358*/ 	.word	0x00000000
        /*635c*/ 	.short	0x010a
        /*635e*/ 	.byte	0x08
	.zero		1


	//   ....[25]....
        /*6360*/ 	.word	0x00007740
        /*6364*/ 	.word	0x000000ff
        /*6368*/ 	.word	0x00000000
        /*636c*/ 	.short	0x010a
        /*636e*/ 	.byte	0x08
	.zero		1


	//   ....[26]....
        /*6370*/ 	.word	0x0000d500
        /*6374*/ 	.word	0x000000ff
        /*6378*/ 	.word	0x00000000
        /*637c*/ 	.short	0x0101
        /*637e*/ 	.byte	0x07
	.zero		1


	//   ....[27]....
        /*6380*/ 	.word	0x00011150
        /*6384*/ 	.word	0x000000ff
        /*6388*/ 	.word	0x00000000
        /*638c*/ 	.short	0x0101
        /*638e*/ 	.byte	0x05
	.zero		1


	//   ....[28]....
        /*6390*/ 	.word	0x000119a0
        /*6394*/ 	.word	0x00000006
        /*6398*/ 	.word	0x00000060
        /*639c*/ 	.short	0x010a
        /*639e*/ 	.byte	0x3f
	.zero		1


	//   ....[29]....
        /*63a0*/ 	.word	0x00011c50
        /*63a4*/ 	.word	0x00000006
        /*63a8*/ 	.word	0x00000000
        /*63ac*/ 	.short	0x0101
        /*63ae*/ 	.byte	0x3f
	.zero		1


	//   ....[30]....
        /*63b0*/ 	.word	0x00013cf0
        /*63b4*/ 	.word	0x00000007
        /*63b8*/ 	.word	0x00000060
        /*63bc*/ 	.short	0x010a
        /*63be*/ 	.byte	0x3f
	.zero		1


	//   ....[31]....
        /*63c0*/ 	.word	0x00013f70
        /*63c4*/ 	.word	0x00000007
        /*63c8*/ 	.word	0x00000000
        /*63cc*/ 	.short	0x0101
        /*63ce*/ 	.byte	0x3f
	.zero		1


	//   ....[32]....
        /*63d0*/ 	.word	0x00016040
        /*63d4*/ 	.word	0x00000007
        /*63d8*/ 	.word	0x00000060
        /*63dc*/ 	.short	0x010a
        /*63de*/ 	.byte	0x3f
	.zero		1


	//   ....[33]....
        /*63e0*/ 	.word	0x00016290
        /*63e4*/ 	.word	0x00000007
        /*63e8*/ 	.word	0x00000000
        /*63ec*/ 	.short	0x0101
        /*63ee*/ 	.byte	0x3f
	.zero		1


	//   ....[34]....
        /*63f0*/ 	.word	0x00018290
        /*63f4*/ 	.word	0x00000009
        /*63f8*/ 	.word	0x00000060
        /*63fc*/ 	.short	0x010a
        /*63fe*/ 	.byte	0x3f
	.zero		1


	//   ....[35]....
        /*6400*/ 	.word	0x00018560
        /*6404*/ 	.word	0x00000009
        /*6408*/ 	.word	0x00000000
        /*640c*/ 	.short	0x0101
        /*640e*/ 	.byte	0x3f
	.zero		1


	//   ....[36]....
        /*6410*/ 	.word	0x0001a620
        /*6414*/ 	.word	0x00000009
        /*6418*/ 	.word	0x00000060
        /*641c*/ 	.short	0x010a
        /*641e*/ 	.byte	0x3f
	.zero		1


	//   ....[37]....
        /*6420*/ 	.word	0x0001a8f0
        /*6424*/ 	.word	0x00000009
        /*6428*/ 	.word	0x00000000
        /*642c*/ 	.short	0x0101
        /*642e*/ 	.byte	0x3f
	.zero		1


	//   ....[38]....
        /*6430*/ 	.word	0x0001c8b0
        /*6434*/ 	.word	0x00000009
        /*6438*/ 	.word	0x00000060
        /*643c*/ 	.short	0x010a
        /*643e*/ 	.byte	0x3f
	.zero		1


	//   ....[39]....
        /*6440*/ 	.word	0x0001cb80
        /*6444*/ 	.word	0x00000009
        /*6448*/ 	.word	0x00000000
        /*644c*/ 	.short	0x0101
        /*644e*/ 	.byte	0x3f
	.zero		1


	//   ....[40]....
        /*6450*/ 	.word	0x0001ec40
        /*6454*/ 	.word	0x00000009
        /*6458*/ 	.word	0x00000060
        /*645c*/ 	.short	0x010a
        /*645e*/ 	.byte	0x3f
	.zero		1


	//   ....[41]....
        /*6460*/ 	.word	0x0001ef10
        /*6464*/ 	.word	0x00000009
        /*6468*/ 	.word	0x00000000
        /*646c*/ 	.short	0x0101
        /*646e*/ 	.byte	0x3f
	.zero		1


	//   ....[42]....
        /*6470*/ 	.word	0x00020ed0
        /*6474*/ 	.word	0x00000009
        /*6478*/ 	.word	0x00000060
        /*647c*/ 	.short	0x010a
        /*647e*/ 	.byte	0x3f
	.zero		1


	//   ....[43]....
        /*6480*/ 	.word	0x000211a0
        /*6484*/ 	.word	0x00000009
        /*6488*/ 	.word	0x00000000
        /*648c*/ 	.short	0x0101
        /*648e*/ 	.byte	0x3f
	.zero		1


	//   ....[44]....
        /*6490*/ 	.word	0x00023260
        /*6494*/ 	.word	0x00000009
        /*6498*/ 	.word	0x00000060
        /*649c*/ 	.short	0x010a
        /*649e*/ 	.byte	0x3f
	.zero		1


	//   ....[45]....
        /*64a0*/ 	.word	0x00023530
        /*64a4*/ 	.word	0x00000009
        /*64a8*/ 	.word	0x00000000
        /*64ac*/ 	.short	0x0101
        /*64ae*/ 	.byte	0x3f
	.zero		1


	//   ....[46]....
        /*64b0*/ 	.word	0x000254f0
        /*64b4*/ 	.word	0x00000009
        /*64b8*/ 	.word	0x00000060
        /*64bc*/ 	.short	0x010a
        /*64be*/ 	.byte	0x3f
	.zero		1


	//   ....[47]....
        /*64c0*/ 	.word	0x000257c0
        /*64c4*/ 	.word	0x00000009
        /*64c8*/ 	.word	0x00000000
        /*64cc*/ 	.short	0x0101
        /*64ce*/ 	.byte	0x3f
	.zero		1


	//   ....[48]....
        /*64d0*/ 	.word	0x00027880
        /*64d4*/ 	.word	0x00000009
        /*64d8*/ 	.word	0x00000060
        /*64dc*/ 	.short	0x010a
        /*64de*/ 	.byte	0x3f
	.zero		1


	//   ....[49]....
        /*64e0*/ 	.word	0x00027b50
        /*64e4*/ 	.word	0x00000009
        /*64e8*/ 	.word	0x00000000
        /*64ec*/ 	.short	0x0101
        /*64ee*/ 	.byte	0x3f
	.zero		1


	//   ....[50]....
        /*64f0*/ 	.word	0x00029b90
        /*64f4*/ 	.word	0x00000009
        /*64f8*/ 	.word	0x00000060
        /*64fc*/ 	.short	0x010a
        /*64fe*/ 	.byte	0x3f
	.zero		1


	//   ....[51]....
        /*6500*/ 	.word	0x00029e60
        /*6504*/ 	.word	0x00000009
        /*6508*/ 	.word	0x00000000
        /*650c*/ 	.short	0x0101
        /*650e*/ 	.byte	0x3f
	.zero		1


	//   ....[52]....
        /*6510*/ 	.word	0x0002bf20
        /*6514*/ 	.word	0x00000009
        /*6518*/ 	.word	0x00000060
        /*651c*/ 	.short	0x010a
        /*651e*/ 	.byte	0x3f
	.zero		1


	//   ....[53]....
        /*6520*/ 	.word	0x0002c1f0
        /*6524*/ 	.word	0x00000009
        /*6528*/ 	.word	0x00000000
        /*652c*/ 	.short	0x0101
        /*652e*/ 	.byte	0x3f
	.zero		1


	//   ....[54]....
        /*6530*/ 	.word	0x0002e2b0
        /*6534*/ 	.word	0x00000009
        /*6538*/ 	.word	0x00000060
        /*653c*/ 	.short	0x010a
        /*653e*/ 	.byte	0x3f
	.zero		1


	//   ....[55]....
        /*6540*/ 	.word	0x0002e580
        /*6544*/ 	.word	0x00000009
        /*6548*/ 	.word	0x00000000
        /*654c*/ 	.short	0x0101
        /*654e*/ 	.byte	0x3f
	.zero		1


	//   ....[56]....
        /*6550*/ 	.word	0x00030640
        /*6554*/ 	.word	0x00000009
        /*6558*/ 	.word	0x00000060
        /*655c*/ 	.short	0x010a
        /*655e*/ 	.byte	0x3f
	.zero		1


	//   ....[57]....
        /*6560*/ 	.word	0x00030910
        /*6564*/ 	.word	0x00000009
        /*6568*/ 	.word	0x00000000
        /*656c*/ 	.short	0x0101
        /*656e*/ 	.byte	0x3f
	.zero		1


	//   ....[58]....
        /*6570*/ 	.word	0x000329d0
        /*6574*/ 	.word	0x0000000a
        /*6578*/ 	.word	0x00000060
        /*657c*/ 	.short	0x010a
        /*657e*/ 	.byte	0x3f
	.zero		1


	//   ....[59]....
        /*6580*/ 	.word	0x00032c60
        /*6584*/ 	.word	0x00000009
        /*6588*/ 	.word	0x00000000
        /*658c*/ 	.short	0x0101
        /*658e*/ 	.byte	0x3f
	.zero		1


	//   ....[60]....
        /*6590*/ 	.word	0x00035ac0
        /*6594*/ 	.word	0x000000ff
        /*6598*/ 	.word	0x000000a8
        /*659c*/ 	.short	0x010a
        /*659e*/ 	.byte	0x04
	.zero		1


	//   ....[61]....
        /*65a0*/ 	.word	0x00035ec0
        /*65a4*/ 	.word	0x000000ff
        /*65a8*/ 	.word	0x00000080
        /*65ac*/ 	.short	0x010a
        /*65ae*/ 	.byte	0x0d
	.zero		1


	//   ....[62]....
        /*65b0*/ 	.word	0x00035fb0
        /*65b4*/ 	.word	0x000000ff
        /*65b8*/ 	.word	0x00000060
        /*65bc*/ 	.short	0x010b
        /*65be*/ 	.byte	0x0d
	.zero		1


	//   ....[63]....
        /*65c0*/ 	.word	0x00036010
        /*65c4*/ 	.word	0x000000ff
        /*65c8*/ 	.word	0x00000000
        /*65cc*/ 	.short	0x0101
        /*65ce*/ 	.byte	0x1d
	.zero		1


	//   ....[64]....
        /*65d0*/ 	.word	0x00036040
        /*65d4*/ 	.word	0x000000ff
        /*65d8*/ 	.word	0x00000088
        /*65dc*/ 	.short	0x010a
        /*65de*/ 	.byte	0x0d
	.zero		1


	//   ....[65]....
        /*65e0*/ 	.word	0x00036150
        /*65e4*/ 	.word	0x000000ff
        /*65e8*/ 	.word	0x00000068
        /*65ec*/ 	.short	0x010b
        /*65ee*/ 	.byte	0x0d
	.zero		1


	//   ....[66]....
        /*65f0*/ 	.word	0x000361c0
        /*65f4*/ 	.word	0x000000ff
        /*65f8*/ 	.word	0x00000000
        /*65fc*/ 	.short	0x0101
        /*65fe*/ 	.byte	0x17
	.zero		1


	//   ....[67]....
        /*6600*/ 	.word	0x000361f0
        /*6604*/ 	.word	0x000000ff
        /*6608*/ 	.word	0x00000090
        /*660c*/ 	.short	0x010a
        /*660e*/ 	.byte	0x0d
	.zero		1


	//   ....[68]....
        /*6610*/ 	.word	0x000362f0
        /*6614*/ 	.word	0x000000ff
        /*6618*/ 	.word	0x00000070
        /*661c*/ 	.short	0x010b
        /*661e*/ 	.byte	0x0d
	.zero		1


	//   ....[69]....
        /*6620*/ 	.word	0x00036350
        /*6624*/ 	.word	0x000000ff
        /*6628*/ 	.word	0x00000000
        /*662c*/ 	.short	0x0101
        /*662e*/ 	.byte	0x15
	.zero		1


	//   ....[70]....
        /*6630*/ 	.word	0x00036380
        /*6634*/ 	.word	0x000000ff
        /*6638*/ 	.word	0x00000098
        /*663c*/ 	.short	0x010a
        /*663e*/ 	.byte	0x0d
	.zero		1


	//   ....[71]....
        /*6640*/ 	.word	0x00036480
        /*6644*/ 	.word	0x000000ff
        /*6648*/ 	.word	0x00000078
        /*664c*/ 	.short	0x010b
        /*664e*/ 	.byte	0x0d
	.zero		1


	//   ....[72]....
        /*6650*/ 	.word	0x000364f0
        /*6654*/ 	.word	0x000000ff
        /*6658*/ 	.word	0x00000000
        /*665c*/ 	.short	0x0101
        /*665e*/ 	.byte	0x16
	.zero		1


	//   ....[73]....
        /*6660*/ 	.word	0x00036530
        /*6664*/ 	.word	0x000000ff
        /*6668*/ 	.word	0x00000080
        /*666c*/ 	.short	0x010a
        /*666e*/ 	.byte	0x0d
	.zero		1


	//   ....[74]....
        /*6670*/ 	.word	0x00036620
        /*6674*/ 	.word	0x000000ff
        /*6678*/ 	.word	0x00000060
        /*667c*/ 	.short	0x010b
        /*667e*/ 	.byte	0x0d
	.zero		1


	//   ....[75]....
        /*6680*/ 	.word	0x00036660
        /*6684*/ 	.word	0x000000ff
        /*6688*/ 	.word	0x00000000
        /*668c*/ 	.short	0x0101
        /*668e*/ 	.byte	0x1d
	.zero		1


	//   ....[76]....
        /*6690*/ 	.word	0x00036690
        /*6694*/ 	.word	0x000000ff
        /*6698*/ 	.word	0x00000088
        /*669c*/ 	.short	0x010a
        /*669e*/ 	.byte	0x0d
	.zero		1


	//   ....[77]....
        /*66a0*/ 	.word	0x00036790
        /*66a4*/ 	.word	0x000000ff
        /*66a8*/ 	.word	0x00000068
        /*66ac*/ 	.short	0x010b
        /*66ae*/ 	.byte	0x0d
	.zero		1


	//   ....[78]....
        /*66b0*/ 	.word	0x000367d0
        /*66b4*/ 	.word	0x000000ff
        /*66b8*/ 	.word	0x00000000
        /*66bc*/ 	.short	0x0101
        /*66be*/ 	.byte	0x17
	.zero		1


	//   ....[79]....
        /*66c0*/ 	.word	0x00036810
        /*66c4*/ 	.word	0x000000ff
        /*66c8*/ 	.word	0x00000090
        /*66cc*/ 	.short	0x010a
        /*66ce*/ 	.byte	0x0d
	.zero		1


	//   ....[80]....
        /*66d0*/ 	.word	0x00036900
        /*66d4*/ 	.word	0x000000ff
        /*66d8*/ 	.word	0x00000070
        /*66dc*/ 	.short	0x010b
        /*66de*/ 	.byte	0x0d
	.zero		1


	//   ....[81]....
        /*66e0*/ 	.word	0x00036940
        /*66e4*/ 	.word	0x000000ff
        /*66e8*/ 	.word	0x00000000
        /*66ec*/ 	.short	0x0101
        /*66ee*/ 	.byte	0x15
	.zero		1


	//   ....[82]....
        /*66f0*/ 	.word	0x00036970
        /*66f4*/ 	.word	0x000000ff
        /*66f8*/ 	.word	0x00000098
        /*66fc*/ 	.short	0x010a
        /*66fe*/ 	.byte	0x0d
	.zero		1


	//   ....[83]....
        /*6700*/ 	.word	0x00036a70
        /*6704*/ 	.word	0x000000ff
        /*6708*/ 	.word	0x00000078
        /*670c*/ 	.short	0x010b
        /*670e*/ 	.byte	0x0d
	.zero		1


	//   ....[84]....
        /*6710*/ 	.word	0x00036ab0
        /*6714*/ 	.word	0x000000ff
        /*6718*/ 	.word	0x00000000
        /*671c*/ 	.short	0x0101
        /*671e*/ 	.byte	0x16
	.zero		1


	//   ....[85]....
        /*6720*/ 	.word	0x00036af0
        /*6724*/ 	.word	0x000000ff
        /*6728*/ 	.word	0x00000080
        /*672c*/ 	.short	0x010a
        /*672e*/ 	.byte	0x0d
	.zero		1


	//   ....[86]....
        /*6730*/ 	.word	0x00036bf0
        /*6734*/ 	.word	0x000000ff
        /*6738*/ 	.word	0x00000060
        /*673c*/ 	.short	0x010b
        /*673e*/ 	.byte	0x0d
	.zero		1


	//   ....[87]....
        /*6740*/ 	.word	0x00036c30
        /*6744*/ 	.word	0x000000ff
        /*6748*/ 	.word	0x00000000
        /*674c*/ 	.short	0x0101
        /*674e*/ 	.byte	0x1d
	.zero		1


	//   ....[88]....
        /*6750*/ 	.word	0x00036c60
        /*6754*/ 	.word	0x000000ff
        /*6758*/ 	.word	0x00000088
        /*675c*/ 	.short	0x010a
        /*675e*/ 	.byte	0x0d
	.zero		1


	//   ....[89]....
        /*6760*/ 	.word	0x00036d60
        /*6764*/ 	.word	0x000000ff
        /*6768*/ 	.word	0x00000068
        /*676c*/ 	.short	0x010b
        /*676e*/ 	.byte	0x0d
	.zero		1


	//   ....[90]....
        /*6770*/ 	.word	0x00036da0
        /*6774*/ 	.word	0x000000ff
        /*6778*/ 	.word	0x00000000
        /*677c*/ 	.short	0x0101
        /*677e*/ 	.byte	0x17
	.zero		1


	//   ....[91]....
        /*6780*/ 	.word	0x00036de0
        /*6784*/ 	.word	0x000000ff
        /*6788*/ 	.word	0x00000090
        /*678c*/ 	.short	0x010a
        /*678e*/ 	.byte	0x0d
	.zero		1


	//   ....[92]....
        /*6790*/ 	.word	0x00036ee0
        /*6794*/ 	.word	0x000000ff
        /*6798*/ 	.word	0x00000070
        /*679c*/ 	.short	0x010b
        /*679e*/ 	.byte	0x0d
	.zero		1


	//   ....[93]....
        /*67a0*/ 	.word	0x00036f20
        /*67a4*/ 	.word	0x000000ff
        /*67a8*/ 	.word	0x00000000
        /*67ac*/ 	.short	0x0101
        /*67ae*/ 	.byte	0x15
	.zero		1


	//   ....[94]....
        /*67b0*/ 	.word	0x00036f50
        /*67b4*/ 	.word	0x000000ff
        /*67b8*/ 	.word	0x00000098
        /*67bc*/ 	.short	0x010a
        /*67be*/ 	.byte	0x0d
	.zero		1


	//   ....[95]....
        /*67c0*/ 	.word	0x00037050
        /*67c4*/ 	.word	0x000000ff
        /*67c8*/ 	.word	0x00000078
        /*67cc*/ 	.short	0x010b
        /*67ce*/ 	.byte	0x0d
	.zero		1


	//   ....[96]....
        /*67d0*/ 	.word	0x00037090
        /*67d4*/ 	.word	0x000000ff
        /*67d8*/ 	.word	0x00000000
        /*67dc*/ 	.short	0x0101
        /*67de*/ 	.byte	0x16
	.zero		1


	//   ....[97]....
        /*67e0*/ 	.word	0x000370d0
        /*67e4*/ 	.word	0x000000ff
        /*67e8*/ 	.word	0x00000080
        /*67ec*/ 	.short	0x010a
        /*67ee*/ 	.byte	0x0d
	.zero		1


	//   ....[98]....
        /*67f0*/ 	.word	0x000371d0
        /*67f4*/ 	.word	0x000000ff
        /*67f8*/ 	.word	0x00000060
        /*67fc*/ 	.short	0x010b
        /*67fe*/ 	.byte	0x0d
	.zero		1


	//   ....[99]....
        /*6800*/ 	.word	0x00037210
        /*6804*/ 	.word	0x000000ff
        /*6808*/ 	.word	0x00000000
        /*680c*/ 	.short	0x0101
        /*680e*/ 	.byte	0x1d
	.zero		1


	//   ....[100]....
        /*6810*/ 	.word	0x00037240
        /*6814*/ 	.word	0x000000ff
        /*6818*/ 	.word	0x00000088
        /*681c*/ 	.short	0x010a
        /*681e*/ 	.byte	0x0d
	.zero		1


	//   ....[101]....
        /*6820*/ 	.word	0x00037340
        /*6824*/ 	.word	0x000000ff
        /*6828*/ 	.word	0x00000068
        /*682c*/ 	.short	0x010b
        /*682e*/ 	.byte	0x0d
	.zero		1


	//   ....[102]....
        /*6830*/ 	.word	0x00037380
        /*6834*/ 	.word	0x000000ff
        /*6838*/ 	.word	0x00000000
        /*683c*/ 	.short	0x0101
        /*683e*/ 	.byte	0x17
	.zero		1


	//   ....[103]....
        /*6840*/ 	.word	0x000373c0
        /*6844*/ 	.word	0x000000ff
        /*6848*/ 	.word	0x00000090
        /*684c*/ 	.short	0x010a
        /*684e*/ 	.byte	0x0d
	.zero		1


	//   ....[104]....
        /*6850*/ 	.word	0x000374c0
        /*6854*/ 	.word	0x000000ff
        /*6858*/ 	.word	0x00000070
        /*685c*/ 	.short	0x010b
        /*685e*/ 	.byte	0x0d
	.zero		1


	//   ....[105]....
        /*6860*/ 	.word	0x00037500
        /*6864*/ 	.word	0x000000ff
        /*6868*/ 	.word	0x00000000
        /*686c*/ 	.short	0x0101
        /*686e*/ 	.byte	0x15
	.zero		1


	//   ....[106]....
        /*6870*/ 	.word	0x00037530
        /*6874*/ 	.word	0x000000ff
        /*6878*/ 	.word	0x00000098
        /*687c*/ 	.short	0x010a
        /*687e*/ 	.byte	0x0d
	.zero		1


	//   ....[107]....
        /*6880*/ 	.word	0x00037630
        /*6884*/ 	.word	0x000000ff
        /*6888*/ 	.word	0x00000078
        /*688c*/ 	.short	0x010b
        /*688e*/ 	.byte	0x0d
	.zero		1


	//   ....[108]....
        /*6890*/ 	.word	0x00037680
        /*6894*/ 	.word	0x000000ff
        /*6898*/ 	.word	0x00000000
        /*689c*/ 	.short	0x0101
        /*689e*/ 	.byte	0x16
	.zero		1


	//   ....[109]....
        /*68a0*/ 	.word	0x00037d80
        /*68a4*/ 	.word	0x00000000
        /*68a8*/ 	.word	0x00000080
        /*68ac*/ 	.short	0x010a
        /*68ae*/ 	.byte	0x3f
	.zero		1


	//   ....[110]....
        /*68b0*/ 	.word	0x00037dc0
        /*68b4*/ 	.word	0x00000000
        /*68b8*/ 	.word	0x00000088
        /*68bc*/ 	.short	0x010a
        /*68be*/ 	.byte	0x3f
	.zero		1


	//   ....[111]....
        /*68c0*/ 	.word	0x00037e00
        /*68c4*/ 	.word	0x00000000
        /*68c8*/ 	.word	0x00000090
        /*68cc*/ 	.short	0x010a
        /*68ce*/ 	.byte	0x3f
	.zero		1


	//   ....[112]....
        /*68d0*/ 	.word	0x00037e60
        /*68d4*/ 	.word	0x00000000
        /*68d8*/ 	.word	0x00000098
        /*68dc*/ 	.short	0x010a
        /*68de*/ 	.byte	0x3f
	.zero		1


	//   ....[113]....
        /*68e0*/ 	.word	0x000381a0
        /*68e4*/ 	.word	0x0000000d
        /*68e8*/ 	.word	0x00000030
        /*68ec*/ 	.short	0x010a
        /*68ee*/ 	.byte	0x3f
	.zero		1


	//   ....[114]....
        /*68f0*/ 	.word	0x000384f0
        /*68f4*/ 	.word	0x00000002
        /*68f8*/ 	.word	0x000000a8
        /*68fc*/ 	.short	0x0101
        /*68fe*/ 	.byte	0x3f
	.zero		1


	//   ....[115]....
        /*6900*/ 	.word	0x00038cb0
        /*6904*/ 	.word	0x00000005
        /*6908*/ 	.word	0x00000000
        /*690c*/ 	.short	0x010a
        /*690e*/ 	.byte	0x3f
	.zero		1


	//   ....[116]....
        /*6910*/ 	.word	0x00038d40
        /*6914*/ 	.word	0x00000007
        /*6918*/ 	.word	0x00000000
        /*691c*/ 	.short	0x010a
        /*691e*/ 	.byte	0x3f
	.zero		1


	//   ....[117]....
        /*6920*/ 	.word	0x00038dd0
        /*6924*/ 	.word	0x00000007
        /*6928*/ 	.word	0x00000000
        /*692c*/ 	.short	0x010a
        /*692e*/ 	.byte	0x3f
	.zero		1


	//   ....[118]....
        /*6930*/ 	.word	0x00038e60
        /*6934*/ 	.word	0x00000007
        /*6938*/ 	.word	0x00000000
        /*693c*/ 	.short	0x010a
        /*693e*/ 	.byte	0x3f
	.zero		1


	//   ....[119]....
        /*6940*/ 	.word	0x00038ef0
        /*6944*/ 	.word	0x00000007
        /*6948*/ 	.word	0x00000000
        /*694c*/ 	.short	0x010a
        /*694e*/ 	.byte	0x3f
	.zero		1


	//   ....[120]....
        /*6950*/ 	.word	0x00038f80
        /*6954*/ 	.word	0x00000003
        /*6958*/ 	.word	0x00000000
        /*695c*/ 	.short	0x010a
        /*695e*/ 	.byte	0x3f
	.zero		1


	//   ....[121]....
        /*6960*/ 	.word	0x00038ff0
        /*6964*/ 	.word	0x00000003
        /*6968*/ 	.word	0x00000000
        /*696c*/ 	.short	0x010a
        /*696e*/ 	.byte	0x3f
	.zero		1


	//   ....[122]....
        /*6970*/ 	.word	0x00039050
        /*6974*/ 	.word	0x00000007
        /*6978*/ 	.word	0x00000000
        /*697c*/ 	.short	0x010a
        /*697e*/ 	.byte	0x3f
	.zero		1


	//   ....[123]....
        /*6980*/ 	.word	0x000390a0
        /*6984*/ 	.word	0x00000006
        /*6988*/ 	.word	0x00000060
        /*698c*/ 	.short	0x010a
        /*698e*/ 	.byte	0x3f
	.zero		1


	//   ....[124]....
        /*6990*/ 	.word	0x000390f0
        /*6994*/ 	.word	0x00000007
        /*6998*/ 	.word	0x00000060
        /*699c*/ 	.short	0x010a
        /*699e*/ 	.byte	0x3f
	.zero		1


	//   ....[125]....
        /*69a0*/ 	.word	0x00039140
        /*69a4*/ 	.word	0x00000007
        /*69a8*/ 	.word	0x00000060
        /*69ac*/ 	.short	0x010a
        /*69ae*/ 	.byte	0x3f
	.zero		1


	//   ....[126]....
        /*69b0*/ 	.word	0x00039190
        /*69b4*/ 	.word	0x00000009
        /*69b8*/ 	.word	0x00000060
        /*69bc*/ 	.short	0x010a
        /*69be*/ 	.byte	0x3f
	.zero		1


	//   ....[127]....
        /*69c0*/ 	.word	0x000391e0
        /*69c4*/ 	.word	0x00000009
        /*69c8*/ 	.word	0x00000060
        /*69cc*/ 	.short	0x010a
        /*69ce*/ 	.byte	0x3f
	.zero		1


	//   ....[128]....
        /*69d0*/ 	.word	0x00039230
        /*69d4*/ 	.word	0x00000009
        /*69d8*/ 	.word	0x00000060
        /*69dc*/ 	.short	0x010a
        /*69de*/ 	.byte	0x3f
	.zero		1


	//   ....[129]....
        /*69e0*/ 	.word	0x00039280
        /*69e4*/ 	.word	0x00000009
        /*69e8*/ 	.word	0x00000060
        /*69ec*/ 	.short	0x010a
        /*69ee*/ 	.byte	0x3f
	.zero		1


	//   ....[130]....
        /*69f0*/ 	.word	0x000392d0
        /*69f4*/ 	.word	0x00000009
        /*69f8*/ 	.word	0x00000060
        /*69fc*/ 	.short	0x010a
        /*69fe*/ 	.byte	0x3f
	.zero		1


	//   ....[131]....
        /*6a00*/ 	.word	0x00039320
        /*6a04*/ 	.word	0x00000009
        /*6a08*/ 	.word	0x00000060
        /*6a0c*/ 	.short	0x010a
        /*6a0e*/ 	.byte	0x3f
	.zero		1


	//   ....[132]....
        /*6a10*/ 	.word	0x00039370
        /*6a14*/ 	.word	0x00000009
        /*6a18*/ 	.word	0x00000060
        /*6a1c*/ 	.short	0x010a
        /*6a1e*/ 	.byte	0x3f
	.zero		1


	//   ....[133]....
        /*6a20*/ 	.word	0x000393c0
        /*6a24*/ 	.word	0x00000009
        /*6a28*/ 	.word	0x00000060
        /*6a2c*/ 	.short	0x010a
        /*6a2e*/ 	.byte	0x3f
	.zero		1


	//   ....[134]....
        /*6a30*/ 	.word	0x00039410
        /*6a34*/ 	.word	0x00000009
        /*6a38*/ 	.word	0x00000060
        /*6a3c*/ 	.short	0x010a
        /*6a3e*/ 	.byte	0x3f
	.zero		1


	//   ....[135]....
        /*6a40*/ 	.word	0x00039460
        /*6a44*/ 	.word	0x00000009
        /*6a48*/ 	.word	0x00000060
        /*6a4c*/ 	.short	0x010a
        /*6a4e*/ 	.byte	0x3f
	.zero		1


	//   ....[136]....
        /*6a50*/ 	.word	0x000394b0
        /*6a54*/ 	.word	0x00000009
        /*6a58*/ 	.word	0x00000060
        /*6a5c*/ 	.short	0x010a
        /*6a5e*/ 	.byte	0x3f
	.zero		1


	//   ....[137]....
        /*6a60*/ 	.word	0x00039500
        /*6a64*/ 	.word	0x00000009
        /*6a68*/ 	.word	0x00000060
        /*6a6c*/ 	.short	0x010a
        /*6a6e*/ 	.byte	0x3f
	.zero		1


	//   ....[138]....
        /*6a70*/ 	.word	0x00039550
        /*6a74*/ 	.word	0x0000000a
        /*6a78*/ 	.word	0x00000060
        /*6a7c*/ 	.short	0x010a
        /*6a7e*/ 	.byte	0x3f
	.zero		1


	//   ....[139]....
        /*6a80*/ 	.word	0x000395b0
        /*6a84*/ 	.word	0x00000005
        /*6a88*/ 	.word	0x000000a8
        /*6a8c*/ 	.short	0x010a
        /*6a8e*/ 	.byte	0x3f
	.zero		1


	//   ....[140]....
        /*6a90*/ 	.word	0x00039610
        /*6a94*/ 	.word	0x00000003
        /*6a98*/ 	.word	0x00000080
        /*6a9c*/ 	.short	0x010a
        /*6a9e*/ 	.byte	0x3f
	.zero		1


	//   ....[141]....
        /*6aa0*/ 	.word	0x00039670
        /*6aa4*/ 	.word	0x00000003
        /*6aa8*/ 	.word	0x00000088
        /*6aac*/ 	.short	0x010a
        /*6aae*/ 	.byte	0x3f
	.zero		1


	//   ....[142]....
        /*6ab0*/ 	.word	0x000396d0
        /*6ab4*/ 	.word	0x00000003
        /*6ab8*/ 	.word	0x00000090
        /*6abc*/ 	.short	0x010a
        /*6abe*/ 	.byte	0x3f
	.zero		1


	//   ....[143]....
        /*6ac0*/ 	.word	0x00039730
        /*6ac4*/ 	.word	0x00000003
        /*6ac8*/ 	.word	0x00000098
        /*6acc*/ 	.short	0x010a
        /*6ace*/ 	.byte	0x3f
	.zero		1


	//   ....[144]....
        /*6ad0*/ 	.word	0x00039790
        /*6ad4*/ 	.word	0x00000004
        /*6ad8*/ 	.word	0x00000080
        /*6adc*/ 	.short	0x010a
        /*6ade*/ 	.byte	0x3f
	.zero		1


	//   ....[145]....
        /*6ae0*/ 	.word	0x000397f0
        /*6ae4*/ 	.word	0x00000004
        /*6ae8*/ 	.word	0x00000088
        /*6aec*/ 	.short	0x010a
        /*6aee*/ 	.byte	0x3f
	.zero		1


	//   ....[146]....
        /*6af0*/ 	.word	0x00039850
        /*6af4*/ 	.word	0x00000004
        /*6af8*/ 	.word	0x00000090
        /*6afc*/ 	.short	0x010a
        /*6afe*/ 	.byte	0x3f
	.zero		1


	//   ....[147]....
        /*6b00*/ 	.word	0x000398b0
        /*6b04*/ 	.word	0x00000004
        /*6b08*/ 	.word	0x00000098
        /*6b0c*/ 	.short	0x010a
        /*6b0e*/ 	.byte	0x3f
	.zero		1


	//   ....[148]....
        /*6b10*/ 	.word	0x00039910
        /*6b14*/ 	.word	0x00000005
        /*6b18*/ 	.word	0x00000080
        /*6b1c*/ 	.short	0x010a
        /*6b1e*/ 	.byte	0x3f
	.zero		1


	//   ....[149]....
        /*6b20*/ 	.word	0x00039970
        /*6b24*/ 	.word	0x00000005
        /*6b28*/ 	.word	0x00000088
        /*6b2c*/ 	.short	0x010a
        /*6b2e*/ 	.byte	0x3f
	.zero		1


	//   ....[150]....
        /*6b30*/ 	.word	0x000399d0
        /*6b34*/ 	.word	0x00000005
        /*6b38*/ 	.word	0x00000090
        /*6b3c*/ 	.short	0x010a
        /*6b3e*/ 	.byte	0x3f
	.zero		1


	//   ....[151]....
        /*6b40*/ 	.word	0x00039a30
        /*6b44*/ 	.word	0x00000005
        /*6b48*/ 	.word	0x00000098
        /*6b4c*/ 	.short	0x010a
        /*6b4e*/ 	.byte	0x3f
	.zero		1


	//   ....[152]....
        /*6b50*/ 	.word	0x00039a90
        /*6b54*/ 	.word	0x00000002
        /*6b58*/ 	.word	0x00000080
        /*6b5c*/ 	.short	0x010a
        /*6b5e*/ 	.byte	0x3f
	.zero		1


	//   ....[153]....
        /*6b60*/ 	.word	0x00039af0
        /*6b64*/ 	.word	0x00000002
        /*6b68*/ 	.word	0x00000088
        /*6b6c*/ 	.short	0x010a
        /*6b6e*/ 	.byte	0x3f
	.zero		1


	//   ....[154]....
        /*6b70*/ 	.word	0x00039b50
        /*6b74*/ 	.word	0x00000002
        /*6b78*/ 	.word	0x00000090
        /*6b7c*/ 	.short	0x010a
        /*6b7e*/ 	.byte	0x3f
	.zero		1


	//   ....[155]....
        /*6b80*/ 	.word	0x00039bb0
        /*6b84*/ 	.word	0x00000002
        /*6b88*/ 	.word	0x00000098
        /*6b8c*/ 	.short	0x010a
        /*6b8e*/ 	.byte	0x3f
	.zero		1


	//   ....[156]....
        /*6b90*/ 	.word	0x00039c00
        /*6b94*/ 	.word	0x00000000
        /*6b98*/ 	.word	0x00000080
        /*6b9c*/ 	.short	0x010a
        /*6b9e*/ 	.byte	0x3f
	.zero		1


	//   ....[157]....
        /*6ba0*/ 	.word	0x00039c50
        /*6ba4*/ 	.word	0x00000000
        /*6ba8*/ 	.word	0x00000088
        /*6bac*/ 	.short	0x010a
        /*6bae*/ 	.byte	0x3f
	.zero		1


	//   ....[158]....
        /*6bb0*/ 	.word	0x00039ca0
        /*6bb4*/ 	.word	0x00000000
        /*6bb8*/ 	.word	0x00000090
        /*6bbc*/ 	.short	0x010a
        /*6bbe*/ 	.byte	0x3f
	.zero		1


	//   ....[159]....
        /*6bc0*/ 	.word	0x00039d70
        /*6bc4*/ 	.word	0x0000000d
        /*6bc8*/ 	.word	0x00000030
        /*6bcc*/ 	.short	0x010a
        /*6bce*/ 	.byte	0x3f
	.zero		1


	//   ....[160]....
        /*6bd0*/ 	.word	0x00039e40
        /*6bd4*/ 	.word	0x00000005
        /*6bd8*/ 	.word	0x00000000
        /*6bdc*/ 	.short	0x010a
        /*6bde*/ 	.byte	0x3f
	.zero		1


	//   ....[161]....
        /*6be0*/ 	.word	0x00039e90
        /*6be4*/ 	.word	0x00000007
        /*6be8*/ 	.word	0x00000000
        /*6bec*/ 	.short	0x010a
        /*6bee*/ 	.byte	0x3f
	.zero		1


	//   ....[162]....
        /*6bf0*/ 	.word	0x00039ee0
        /*6bf4*/ 	.word	0x00000007
        /*6bf8*/ 	.word	0x00000000
        /*6bfc*/ 	.short	0x010a
        /*6bfe*/ 	.byte	0x3f
	.zero		1


	//   ....[163]....
        /*6c00*/ 	.word	0x00039f30
        /*6c04*/ 	.word	0x00000007
        /*6c08*/ 	.word	0x00000000
        /*6c0c*/ 	.short	0x010a
        /*6c0e*/ 	.byte	0x3f
	.zero		1


	//   ....[164]....
        /*6c10*/ 	.word	0x00039f80
        /*6c14*/ 	.word	0x00000007
        /*6c18*/ 	.word	0x00000000
        /*6c1c*/ 	.short	0x010a
        /*6c1e*/ 	.byte	0x3f
	.zero		1


	//----- nvinfo : EIATTR_NUM_MBARRIERS
	.align		4
.L_38:
        /*6c20*/ 	.byte	0x03, 0x38
        /*6c22*/ 	.short	0x0016


	//----- nvinfo : EIATTR_EXIT_INSTR_OFFSETS
	.align		4
        /*6c24*/ 	.byte	0x04, 0x1c
        /*6c26*/ 	.short	(.L_40 - .L_39)


	//   ....[0]....
.L_39:
        /*6c28*/ 	.word	0x00000b60


	//   ....[1]....
        /*6c2c*/ 	.word	0x00001400


	//   ....[2]....
        /*6c30*/ 	.word	0x000353a0


	//   ....[3]....
        /*6c34*/ 	.word	0x00035a20


	//   ....[4]....
        /*6c38*/ 	.word	0x00035a50


	//   ....[5]....
        /*6c3c*/ 	.word	0x00037eb0


	//   ....[6]....
        /*6c40*/ 	.word	0x00038fd0


	//----- nvinfo : EIATTR_MAX_THREADS
	.align		4
.L_40:
        /*6c44*/ 	.byte	0x04, 0x05
        /*6c46*/ 	.short	(.L_42 - .L_41)
.L_41:
        /*6c48*/ 	.word	0x00000180
        /*6c4c*/ 	.word	0x00000001
        /*6c50*/ 	.word	0x00000001


	//----- nvinfo : EIATTR_CRS_STACK_SIZE
	.align		4
.L_42:
        /*6c54*/ 	.byte	0x04, 0x1e
        /*6c56*/ 	.short	(.L_44 - .L_43)
.L_43:
        /*6c58*/ 	.word	0x00000000


	//----- nvinfo : EIATTR_CBANK_PARAM_SIZE
	.align		4
.L_44:
        /*6c5c*/ 	.byte	0x03, 0x19
        /*6c5e*/ 	.short	0x0770


	//----- nvinfo : EIATTR_PARAM_CBANK
	.align		4
        /*6c60*/ 	.byte	0x04, 0x0a
        /*6c62*/ 	.short	(.L_46 - .L_45)
	.align		4
.L_45:
        /*6c64*/ 	.word	index@(.nv.constant0._ZN7cutlass13device_kernelINS_4gemm6kernel13GemmUniversalIN4cute5tupleIJiiiiEEENS1_10collective13CollectiveMmaINS1_37MainloopSm90TmaGmmaWarpSpecializedFP8ILi6ENS5_IJNS4_1CILi1EEESB_SB_EEENS1_35KernelTmaWarpSpecializedCooperativeEEENS5_IJNSA_ILi256EEESF_NSA_ILi64EEEEEENS_12float_e4m3_tENS5_IJlSB_lEEESI_SJ_NS4_8TiledMMAINS4_8MMA_AtomIJNS4_4SM904GMMA31MMA_64x256x32_F32E4M3E4M3_SS_TNILNSN_7ScaleInE1ELSP_1EEEEEENS4_6LayoutINS5_IJNSA_ILi2EEESB_SB_EEENS5_IJSB_NSA_ILi0EEESV_EEEEENS5_IJNS4_10UnderscoreESY_SY_EEEEENS4_13SM90_TMA_LOADENS4_14ComposedLayoutINS4_7SwizzleILi2ELi4ELi3EEENS4_18smem_ptr_flag_bitsILi8EEENSS_INS5_IJNSA_ILi8EEESG_EEENS5_IJSG_SB_EEEEEEEvNS4_8identityES11_S1B_vS1C_EENS_8epilogue10collective18CollectiveEpilogueINS1E_22Sm90TmaWarpSpecializedILi4ELi2ELi16ELb0ELb0EEEJSH_NS5_IJNSA_ILi128EEENSA_ILi32EEEEEESI_SJ_SI_SJ_NS1E_6fusion15FusionCallbacksIS1I_NS1M_13LinCombEltActINS1E_6thread4GELUESI_fSI_fLNS_15FloatRoundStyleE2EEESH_S1L_JEEES11_NS12_INS13_ILi1ELi4ELi3EEES16_NSS_INS5_IJS17_S1K_EEENS5_IJS1K_SB_EEEEEEENS4_39AutoVectorizingCopyWithAssumedAlignmentILi128EEENS4_14SM90_TMA_STOREES1Y_S20_NS4_9Copy_AtomIJNS4_17SM90_U32x4_STSM_NENS_6half_tEEEEvEEEvvEEEEvNT_6ParamsE)
        /*6c68*/ 	.short	0x0210
        /*6c6a*/ 	.short	0x0770


	//----- nvinfo : EIATTR_SW_WAR
	.align		4
.L_46:
        /*6c6c*/ 	.byte	0x04, 0x36
        /*6c6e*/ 	.short	(.L_48 - .L_47)
.L_47:
        /*6c70*/ 	.word	0x00000008
.L_48:


//--------------------- .nv.callgraph             --------------------------
	.section	.nv.callgraph,"",@"SHT_CUDA_CALLGRAPH"
	.align	4
	.sectionentsize	8
	.align		4
        /*0000*/ 	.word	0x00000000
	.align		4
        /*0004*/ 	.word	0xffffffff
	.align		4
        /*0008*/ 	.word	index@(_ZN7cutlass13device_kernelINS_4gemm6kernel13GemmUniversalIN4cute5tupleIJiiiiEEENS1_10collective13CollectiveMmaINS1_37MainloopSm90TmaGmmaWarpSpecializedFP8ILi6ENS5_IJNS4_1CILi1EEESB_SB_EEENS1_35KernelTmaWarpSpecializedCooperativeEEENS5_IJNSA_ILi256EEESF_NSA_ILi64EEEEEENS_12float_e4m3_tENS5_IJlSB_lEEESI_SJ_NS4_8TiledMMAINS4_8MMA_AtomIJNS4_4SM904GMMA31MMA_64x256x32_F32E4M3E4M3_SS_TNILNSN_7ScaleInE1ELSP_1EEEEEENS4_6LayoutINS5_IJNSA_ILi2EEESB_SB_EEENS5_IJSB_NSA_ILi0EEESV_EEEEENS5_IJNS4_10UnderscoreESY_SY_EEEEENS4_13SM90_TMA_LOADENS4_14ComposedLayoutINS4_7SwizzleILi2ELi4ELi3EEENS4_18smem_ptr_flag_bitsILi8EEENSS_INS5_IJNSA_ILi8EEESG_EEENS5_IJSG_SB_EEEEEEEvNS4_8identityES11_S1B_vS1C_EENS_8epilogue10collective18CollectiveEpilogueINS1E_22Sm90TmaWarpSpecializedILi4ELi2ELi16ELb0ELb0EEEJSH_NS5_IJNSA_ILi128EEENSA_ILi32EEEEEESI_SJ_SI_SJ_NS1E_6fusion15FusionCallbacksIS1I_NS1M_13LinCombEltActINS1E_6thread4GELUESI_fSI_fLNS_15FloatRoundStyleE2EEESH_S1L_JEEES11_NS12_INS13_ILi1ELi4ELi3EEES16_NSS_INS5_IJS17_S1K_EEENS5_IJS1K_SB_EEEEEEENS4_39AutoVectorizingCopyWithAssumedAlignmentILi128EEENS4_14SM90_TMA_STOREES1Y_S20_NS4_9Copy_AtomIJNS4_17SM90_U32x4_STSM_NENS_6half_tEEEEvEEEvvEEEEvNT_6ParamsE)
	.align		4
        /*000c*/ 	.word	index@(__assertfail)
	.align		4
        /*0010*/ 	.word	0x00000000
	.align		4
        /*0014*/ 	.word	0xfffffffe
	.align		4
        /*0018*/ 	.word	0x00000000
	.align		4
        /*001c*/ 	.word	0xfffffffd
	.align		4
        /*0020*/ 	.word	0x00000000
	.align		4
        /*0024*/ 	.word	0xfffffffc


//--------------------- .nv.constant4             --------------------------
	.section	.nv.constant4,"a",@progbits
	.align	8
	.align		8
.nv.constant4:
        /*0000*/ 	.dword	__assertfail
	.align		8
        /*0008*/ 	.dword	__unnamed_1
	.align		8
        /*0010*/ 	.dword	__unnamed_2
	.align		8
        /*0018*/ 	.dword	_ZN39_INTERNAL_8d3d8c3f_4_k_cu_4b0693ef_29744cuda3std3__45__cpo5beginE
	.align		8
        /*0020*/ 	.dword	_ZN39_INTERNAL_8d3d8c3f_4_k_cu_4b0693ef_29744cuda3std3__45__cpo3endE
	.align		8
        /*0028*/ 	.dword	_ZN39_INTERNAL_8d3d8c3f_4_k_cu_4b0693ef_29744cuda3std3__45__cpo6cbeginE
	.align		8
        /*0030*/ 	.dword	_ZN39_INTERNAL_8d3d8c3f_4_k_cu_4b0693ef_29744cuda3std3__45__cpo4cendE
	.align		8
        /*0038*/ 	.dword	_ZN39_INTERNAL_8d3d8c3f_4_k_cu_4b0693ef_29744cuda3std3__441_GLOBAL__N__8d3d8c3f_4_k_cu_4b0693ef_29746ignoreE
	.align		8
        /*0040*/ 	.dword	_ZN39_INTERNAL_8d3d8c3f_4_k_cu_4b0693ef_29744cuda3std3__419piecewise_constructE
	.align		8
        /*0048*/ 	.dword	_ZN39_INTERNAL_8d3d8c3f_4_k_cu_4b0693ef_29744cuda3std3__48in_placeE
	.align		8
        /*0050*/ 	.dword	_ZN39_INTERNAL_8d3d8c3f_4_k_cu_4b0693ef_29744cuda3std6ranges3__45__cpo4swapE
	.align		8
        /*0058*/ 	.dword	_ZN39_INTERNAL_8d3d8c3f_4_k_cu_4b0693ef_29744cuda3std6ranges3__45__cpo9iter_moveE
	.align		8
        /*0060*/ 	.dword	_ZN39_INTERNAL_8d3d8c3f_4_k_cu_4b0693ef_29744cute7productE
	.align		8
        /*0068*/ 	.dword	_ZN39_INTERNAL_8d3d8c3f_4_k_cu_4b0693ef_29744cute1_E
	.align		8
        /*0070*/ 	.dword	$str$24
	.align		8
        /*0078*/ 	.dword	$str$25


//--------------------- .text._ZN7cutlass13device_kernelINS_4gemm6kernel13GemmUniversalIN4cute5tupleIJiiiiEEENS1_10collective13CollectiveMmaINS1_37MainloopSm90TmaGmmaWarpSpecializedFP8ILi6ENS5_IJNS4_1CILi1EEESB_SB_EEENS1_35KernelTmaWarpSpecializedCooperativeEEENS5_IJNSA_ILi256EEESF_NSA_ILi64EEEEEENS_12float_e4m3_tENS5_IJlSB_lEEESI_SJ_NS4_8TiledMMAINS4_8MMA_AtomIJNS4_4SM904GMMA31MMA_64x256x32_F32E4M3E4M3_SS_TNILNSN_7ScaleInE1ELSP_1EEEEEENS4_6LayoutINS5_IJNSA_ILi2EEESB_SB_EEENS5_IJSB_NSA_ILi0EEESV_EEEEENS5_IJNS4_10UnderscoreESY_SY_EEEEENS4_13SM90_TMA_LOADENS4_14ComposedLayoutINS4_7SwizzleILi2ELi4ELi3EEENS4_18smem_ptr_flag_bitsILi8EEENSS_INS5_IJNSA_ILi8EEESG_EEENS5_IJSG_SB_EEEEEEEvNS4_8identityES11_S1B_vS1C_EENS_8epilogue10collective18CollectiveEpilogueINS1E_22Sm90TmaWarpSpecializedILi4ELi2ELi16ELb0ELb0EEEJSH_NS5_IJNSA_ILi128EEENSA_ILi32EEEEEESI_SJ_SI_SJ_NS1E_6fusion15FusionCallbacksIS1I_NS1M_13LinCombEltActINS1E_6thread4GELUESI_fSI_fLNS_15FloatRoundStyleE2EEESH_S1L_JEEES11_NS12_INS13_ILi1ELi4ELi3EEES16_NSS_INS5_IJS17_S1K_EEENS5_IJS1K_SB_EEEEEEENS4_39AutoVectorizingCopyWithAssumedAlignmentILi128EEENS4_14SM90_TMA_STOREES1Y_S20_NS4_9Copy_AtomIJNS4_17SM90_U32x4_STSM_NENS_6half_tEEEEvEEEvvEEEEvNT_6ParamsE --------------------------
	.section	.text._ZN7cutlass13device_kernelINS_4gemm6kernel13GemmUniversalIN4cute5tupleIJiiiiEEENS1_10collective13CollectiveMmaINS1_37MainloopSm90TmaGmmaWarpSpecializedFP8ILi6ENS5_IJNS4_1CILi1EEESB_SB_EEENS1_35KernelTmaWarpSpecializedCooperativeEEENS5_IJNSA_ILi256EEESF_NSA_ILi64EEEEEENS_12float_e4m3_tENS5_IJlSB_lEEESI_SJ_NS4_8TiledMMAINS4_8MMA_AtomIJNS4_4SM904GMMA31MMA_64x256x32_F32E4M3E4M3_SS_TNILNSN_7ScaleInE1ELSP_1EEEEEENS4_6LayoutINS5_IJNSA_ILi2EEESB_SB_EEENS5_IJSB_NSA_ILi0EEESV_EEEEENS5_IJNS4_10UnderscoreESY_SY_EEEEENS4_13SM90_TMA_LOADENS4_14ComposedLayoutINS4_7SwizzleILi2ELi4ELi3EEENS4_18smem_ptr_flag_bitsILi8EEENSS_INS5_IJNSA_ILi8EEESG_EEENS5_IJSG_SB_EEEEEEEvNS4_8identityES11_S1B_vS1C_EENS_8epilogue10collective18CollectiveEpilogueINS1E_22Sm90TmaWarpSpecializedILi4ELi2ELi16ELb0ELb0EEEJSH_NS5_IJNSA_ILi128EEENSA_ILi32EEEEEESI_SJ_SI_SJ_NS1E_6fusion15FusionCallbacksIS1I_NS1M_13LinCombEltActINS1E_6thread4GELUESI_fSI_fLNS_15FloatRoundStyleE2EEESH_S1L_JEEES11_NS12_INS13_ILi1ELi4ELi3EEES16_NSS_INS5_IJS17_S1K_EEENS5_IJS1K_SB_EEEEEEENS4_39AutoVectorizingCopyWithAssumedAlignmentILi128EEENS4_14SM90_TMA_STOREES1Y_S20_NS4_9Copy_AtomIJNS4_17SM90_U32x4_STSM_NENS_6half_tEEEEvEEEvvEEEEvNT_6ParamsE,"ax",@progbits
	.align	128
.text._ZN7cutlass13device_kernelINS_4gemm6kernel13GemmUniversalIN4cute5tupleIJiiiiEEENS1_10collective13CollectiveMmaINS1_37MainloopSm90TmaGmmaWarpSpecializedFP8ILi6ENS5_IJNS4_1CILi1EEESB_SB_EEENS1_35KernelTmaWarpSpecializedCooperativeEEENS5_IJNSA_ILi256EEESF_NSA_ILi64EEEEEENS_12float_e4m3_tENS5_IJlSB_lEEESI_SJ_NS4_8TiledMMAINS4_8MMA_AtomIJNS4_4SM904GMMA31MMA_64x256x32_F32E4M3E4M3_SS_TNILNSN_7ScaleInE1ELSP_1EEEEEENS4_6LayoutINS5_IJNSA_ILi2EEESB_SB_EEENS5_IJSB_NSA_ILi0EEESV_EEEEENS5_IJNS4_10UnderscoreESY_SY_EEEEENS4_13SM90_TMA_LOADENS4_14ComposedLayoutINS4_7SwizzleILi2ELi4ELi3EEENS4_18smem_ptr_flag_bitsILi8EEENSS_INS5_IJNSA_ILi8EEESG_EEENS5_IJSG_SB_EEEEEEEvNS4_8identityES11_S1B_vS1C_EENS_8epilogue10collective18CollectiveEpilogueINS1E_22Sm90TmaWarpSpecializedILi4ELi2ELi16ELb0ELb0EEEJSH_NS5_IJNSA_ILi128EEENSA_ILi32EEEEEESI_SJ_SI_SJ_NS1E_6fusion15FusionCallbacksIS1I_NS1M_13LinCombEltActINS1E_6thread4GELUESI_fSI_fLNS_15FloatRoundStyleE2EEESH_S1L_JEEES11_NS12_INS13_ILi1ELi4ELi3EEES16_NSS_INS5_IJS17_S1K_EEENS5_IJS1K_SB_EEEEEEENS4_39AutoVectorizingCopyWithAssumedAlignmentILi128EEENS4_14SM90_TMA_STOREES1Y_S20_NS4_9Copy_AtomIJNS4_17SM90_U32x4_STSM_NENS_6half_tEEEEvEEEvvEEEEvNT_6ParamsE:
        .type           _ZN7cutlass13device_kernelINS_4gemm6kernel13GemmUniversalIN4cute5tupleIJiiiiEEENS1_10collective13CollectiveMmaINS1_37MainloopSm90TmaGmmaWarpSpecializedFP8ILi6ENS5_IJNS4_1CILi1EEESB_SB_EEENS1_35KernelTmaWarpSpecializedCooperativeEEENS5_IJNSA_ILi256EEESF_NSA_ILi64EEEEEENS_12float_e4m3_tENS5_IJlSB_lEEESI_SJ_NS4_8TiledMMAINS4_8MMA_AtomIJNS4_4SM904GMMA31MMA_64x256x32_F32E4M3E4M3_SS_TNILNSN_7ScaleInE1ELSP_1EEEEEENS4_6LayoutINS5_IJNSA_ILi2EEESB_SB_EEENS5_IJSB_NSA_ILi0EEESV_EEEEENS5_IJNS4_10UnderscoreESY_SY_EEEEENS4_13SM90_TMA_LOADENS4_14ComposedLayoutINS4_7SwizzleILi2ELi4ELi3EEENS4_18smem_ptr_flag_bitsILi8EEENSS_INS5_IJNSA_ILi8EEESG_EEENS5_IJSG_SB_EEEEEEEvNS4_8identityES11_S1B_vS1C_EENS_8epilogue10collective18CollectiveEpilogueINS1E_22Sm90TmaWarpSpecializedILi4ELi2ELi16ELb0ELb0EEEJSH_NS5_IJNSA_ILi128EEENSA_ILi32EEEEEESI_SJ_SI_SJ_NS1E_6fusion15FusionCallbacksIS1I_NS1M_13LinCombEltActINS1E_6thread4GELUESI_fSI_fLNS_15FloatRoundStyleE2EEESH_S1L_JEEES11_NS12_INS13_ILi1ELi4ELi3EEES16_NSS_INS5_IJS17_S1K_EEENS5_IJS1K_SB_EEEEEEENS4_39AutoVectorizingCopyWithAssumedAlignmentILi128EEENS4_14SM90_TMA_STOREES1Y_S20_NS4_9Copy_AtomIJNS4_17SM90_U32x4_STSM_NENS_6half_tEEEEvEEEvvEEEEvNT_6ParamsE,@function
        .size           _ZN7cutlass13device_kernelINS_4gemm6kernel13GemmUniversalIN4cute5tupleIJiiiiEEENS1_10collective13CollectiveMmaINS1_37MainloopSm90TmaGmmaWarpSpecializedFP8ILi6ENS5_IJNS4_1CILi1EEESB_SB_EEENS1_35KernelTmaWarpSpecializedCooperativeEEENS5_IJNSA_ILi256EEESF_NSA_ILi64EEEEEENS_12float_e4m3_tENS5_IJlSB_lEEESI_SJ_NS4_8TiledMMAINS4_8MMA_AtomIJNS4_4SM904GMMA31MMA_64x256x32_F32E4M3E4M3_SS_TNILNSN_7ScaleInE1ELSP_1EEEEEENS4_6LayoutINS5_IJNSA_ILi2EEESB_SB_EEENS5_IJSB_NSA_ILi0EEESV_EEEEENS5_IJNS4_10UnderscoreESY_SY_EEEEENS4_13SM90_TMA_LOADENS4_14ComposedLayoutINS4_7SwizzleILi2ELi4ELi3EEENS4_18smem_ptr_flag_bitsILi8EEENSS_INS5_IJNSA_ILi8EEESG_EEENS5_IJSG_SB_EEEEEEEvNS4_8identityES11_S1B_vS1C_EENS_8epilogue10collective18CollectiveEpilogueINS1E_22Sm90TmaWarpSpecializedILi4ELi2ELi16ELb0ELb0EEEJSH_NS5_IJNSA_ILi128EEENSA_ILi32EEEEEESI_SJ_SI_SJ_NS1E_6fusion15FusionCallbacksIS1I_NS1M_13LinCombEltActINS1E_6thread4GELUESI_fSI_fLNS_15FloatRoundStyleE2EEESH_S1L_JEEES11_NS12_INS13_ILi1ELi4ELi3EEES16_NSS_INS5_IJS17_S1K_EEENS5_IJS1K_SB_EEEEEEENS4_39AutoVectorizingCopyWithAssumedAlignmentILi128EEENS4_14SM90_TMA_STOREES1Y_S20_NS4_9Copy_AtomIJNS4_17SM90_U32x4_STSM_NENS_6half_tEEEEvEEEvvEEEEvNT_6ParamsE,(.L_x_420 - _ZN7cutlass13device_kernelINS_4gemm6kernel13GemmUniversalIN4cute5tupleIJiiiiEEENS1_10collective13CollectiveMmaINS1_37MainloopSm90TmaGmmaWarpSpecializedFP8ILi6ENS5_IJNS4_1CILi1EEESB_SB_EEENS1_35KernelTmaWarpSpecializedCooperativeEEENS5_IJNSA_ILi256EEESF_NSA_ILi64EEEEEENS_12float_e4m3_tENS5_IJlSB_lEEESI_SJ_NS4_8TiledMMAINS4_8MMA_AtomIJNS4_4SM904GMMA31MMA_64x256x32_F32E4M3E4M3_SS_TNILNSN_7ScaleInE1ELSP_1EEEEEENS4_6LayoutINS5_IJNSA_ILi2EEESB_SB_EEENS5_IJSB_NSA_ILi0EEESV_EEEEENS5_IJNS4_10UnderscoreESY_SY_EEEEENS4_13SM90_TMA_LOADENS4_14ComposedLayoutINS4_7SwizzleILi2ELi4ELi3EEENS4_18smem_ptr_flag_bitsILi8EEENSS_INS5_IJNSA_ILi8EEESG_EEENS5_IJSG_SB_EEEEEEEvNS4_8identityES11_S1B_vS1C_EENS_8epilogue10collective18CollectiveEpilogueINS1E_22Sm90TmaWarpSpecializedILi4ELi2ELi16ELb0ELb0EEEJSH_NS5_IJNSA_ILi128EEENSA_ILi32EEEEEESI_SJ_SI_SJ_NS1E_6fusion15FusionCallbacksIS1I_NS1M_13LinCombEltActINS1E_6thread4GELUESI_fSI_fLNS_15FloatRoundStyleE2EEESH_S1L_JEEES11_NS12_INS13_ILi1ELi4ELi3EEES16_NSS_INS5_IJS17_S1K_EEENS5_IJS1K_SB_EEEEEEENS4_39AutoVectorizingCopyWithAssumedAlignmentILi128EEENS4_14SM90_TMA_STOREES1Y_S20_NS4_9Copy_AtomIJNS4_17SM90_U32x4_STSM_NENS_6half_tEEEEvEEEvvEEEEvNT_6ParamsE)
        .other          _ZN7cutlass13device_kernelINS_4gemm6kernel13GemmUniversalIN4cute5tupleIJiiiiEEENS1_10collective13CollectiveMmaINS1_37MainloopSm90TmaGmmaWarpSpecializedFP8ILi6ENS5_IJNS4_1CILi1EEESB_SB_EEENS1_35KernelTmaWarpSpecializedCooperativeEEENS5_IJNSA_ILi256EEESF_NSA_ILi64EEEEEENS_12float_e4m3_tENS5_IJlSB_lEEESI_SJ_NS4_8TiledMMAINS4_8MMA_AtomIJNS4_4SM904GMMA31MMA_64x256x32_F32E4M3E4M3_SS_TNILNSN_7ScaleInE1ELSP_1EEEEEENS4_6LayoutINS5_IJNSA_ILi2EEESB_SB_EEENS5_IJSB_NSA_ILi0EEESV_EEEEENS5_IJNS4_10UnderscoreESY_SY_EEEEENS4_13SM90_TMA_LOADENS4_14ComposedLayoutINS4_7SwizzleILi2ELi4ELi3EEENS4_18smem_ptr_flag_bitsILi8EEENSS_INS5_IJNSA_ILi8EEESG_EEENS5_IJSG_SB_EEEEEEEvNS4_8identityES11_S1B_vS1C_EENS_8epilogue10collective18CollectiveEpilogueINS1E_22Sm90TmaWarpSpecializedILi4ELi2ELi16ELb0ELb0EEEJSH_NS5_IJNSA_ILi128EEENSA_ILi32EEEEEESI_SJ_SI_SJ_NS1E_6fusion15FusionCallbacksIS1I_NS1M_13LinCombEltActINS1E_6thread4GELUESI_fSI_fLNS_15FloatRoundStyleE2EEESH_S1L_JEEES11_NS12_INS13_ILi1ELi4ELi3EEES16_NSS_INS5_IJS17_S1K_EEENS5_IJS1K_SB_EEEEEEENS4_39AutoVectorizingCopyWithAssumedAlignmentILi128EEENS4_14SM90_TMA_STOREES1Y_S20_NS4_9Copy_AtomIJNS4_17SM90_U32x4_STSM_NENS_6half_tEEEEvEEEvvEEEEvNT_6ParamsE,@"STO_CUDA_ENTRY STV_DEFAULT"
_ZN7cutlass13device_kernelINS_4gemm6kernel13GemmUniversalIN4cute5tupleIJiiiiEEENS1_10collective13CollectiveMmaINS1_37MainloopSm90TmaGmmaWarpSpecializedFP8ILi6ENS5_IJNS4_1CILi1EEESB_SB_EEENS1_35KernelTmaWarpSpecializedCooperativeEEENS5_IJNSA_ILi256EEESF_NSA_ILi64EEEEEENS_12float_e4m3_tENS5_IJlSB_lEEESI_SJ_NS4_8TiledMMAINS4_8MMA_AtomIJNS4_4SM904GMMA31MMA_64x256x32_F32E4M3E4M3_SS_TNILNSN_7ScaleInE1ELSP_1EEEEEENS4_6LayoutINS5_IJNSA_ILi2EEESB_SB_EEENS5_IJSB_NSA_ILi0EEESV_EEEEENS5_IJNS4_10UnderscoreESY_SY_EEEEENS4_13SM90_TMA_LOADENS4_14ComposedLayoutINS4_7SwizzleILi2ELi4ELi3EEENS4_18smem_ptr_flag_bitsILi8EEENSS_INS5_IJNSA_ILi8EEESG_EEENS5_IJSG_SB_EEEEEEEvNS4_8identityES11_S1B_vS1C_EENS_8epilogue10collective18CollectiveEpilogueINS1E_22Sm90TmaWarpSpecializedILi4ELi2ELi16ELb0ELb0EEEJSH_NS5_IJNSA_ILi128EEENSA_ILi32EEEEEESI_SJ_SI_SJ_NS1E_6fusion15FusionCallbacksIS1I_NS1M_13LinCombEltActINS1E_6thread4GELUESI_fSI_fLNS_15FloatRoundStyleE2EEESH_S1L_JEEES11_NS12_INS13_ILi1ELi4ELi3EEES16_NSS_INS5_IJS17_S1K_EEENS5_IJS1K_SB_EEEEEEENS4_39AutoVectorizingCopyWithAssumedAlignmentILi128EEENS4_14SM90_TMA_STOREES1Y_S20_NS4_9Copy_AtomIJNS4_17SM90_U32x4_STSM_NENS_6half_tEEEEvEEEvvEEEEvNT_6ParamsE:
[----:B------:R-:W1:Y:S02]  /*0000*/  LDC R1, c[0x0][0x28] ;  /* 0x00000a00ff017b82 */ /* 0x000e640000000800 */
[----:B-1----:R-:W-:Y:S01]  /*0010*/  IADD3 R1, R1, -0x8c0, RZ ;  /* 0xfffff74001017810 */ /* 0x002fe20007ffe0ff */
[----:B------:R-:W1:Y:S05]  /*0020*/  S2R R4, SR_TID.X ;  /* 0x0000000000047919 */ /* 0x000e6a0000002100 */
[----:B------:R-:W2:Y:S01]  /*0030*/  LDC.64 R6, c[0x0][0x588] ;  /* 0x00016200ff067b82 */ /* 0x000ea20000000a00 */
[----:B------:R-:W-:Y:S01]  /*0040*/  ELECT P0, URZ, PT ;  /* 0x00000000003f782f */ /* 0x000fe20003800000 */
[----:B------:R-:W-:Y:S01]  /*0050*/  BSSY B0, `(.L_x_0) ;  /* 0x0000016000007945 */ /* 0x000fe20003800000 */
[----:B-1----:R-:W-:-:S02]  /*0060*/  SHF.R.U32.HI R5, RZ, 0x5, R4 ;  /* 0x00000005ff057819 */ /* 0x002fc40000011604 */
[----:B------:R-:W-:-:S03]  /*0070*/  SHF.R.U32.HI R2, RZ, 0x7, R4 ;  /* 0x00000007ff027819 */ /* 0x000fc60000011604 */
[----:B------:R-:W1:Y:S04]  /*0080*/  SHFL.IDX PT, R0, R5, RZ, 0x1f ;  /* 0x00001fff05007589 */ /* 0x000e6800000e0000 */
[----:B------:R3:W4:Y:S01]  /*0090*/  SHFL.IDX PT, R10, R2, RZ, 0x1f ;  /* 0x00001fff020a7589 */ /* 0x00072200000e0000 */
[----:B-1----:R-:W-:Y:S02]  /*00a0*/  ISETP.NE.OR P0, PT, R0, RZ, !P0 ;  /* 0x000000ff0000720c */ /* 0x002fe40004705670 */
[----:B------:R-:W-:-:S11]  /*00b0*/  SHF.R.S32.HI R3, RZ, 0x1f, R0 ;  /* 0x0000001fff037819 */ /* 0x000fd60000011400 */
[----:B--234-:R-:W-:Y:S05]  /*00c0*/  @P0 BRA `(.L_x_1) ;  /* 0x0000000000380947 */ /* 0x01cfea0003800000 */
[----:B------:R-:W-:Y:S02]  /*00d0*/  ULDC.64 UR4, c[0x0][0x198] ;  /* 0x0000660000047ab9 */ /* 0x000fe40000000a00 */
[----:B------:R-:W-:Y:S02]  /*00e0*/  UIADD3 UR6, UP0, UR4, 0xf0, URZ ;  /* 0x000000f004067890 */ /* 0x000fe4000ff1e03f */
[----:B------:R-:W-:Y:S02]  /*00f0*/  UIADD3 UR8, UP1, UR4, 0x1f0, URZ ;  /* 0x000001f004087890 */ /* 0x000fe4000ff3e03f */
[----:B------:R-:W-:Y:S02]  /*0100*/  UIADD3 UR10, UP2, UR4, 0x3f0, URZ ;  /* 0x000003f0040a7890 */ /* 0x000fe4000ff5e03f */
[----:B------:R-:W-:Y:S02]  /*0110*/  UIADD3 UR4, UP3, UR4, 0x4f0, URZ ;  /* 0x000004f004047890 */ /* 0x000fe4000ff7e03f */
[----:B------:R-:W-:-:S02]  /*0120*/  UIADD3.X UR7, URZ, UR5, URZ, UP0, !UPT ;  /* 0x000000053f077290 */ /* 0x000fc400087fe43f */
[----:B------:R-:W-:Y:S02]  /*0130*/  UIADD3.X UR9, URZ, UR5, URZ, UP1, !UPT ;  /* 0x000000053f097290 */ /* 0x000fe40008ffe43f */
[----:B------:R-:W-:Y:S02]  /*0140*/  UIADD3.X UR11, URZ, UR5, URZ, UP2, !UPT ;  /* 0x000000053f0b7290 */ /* 0x000fe400097fe43f */
[----:B------:R-:W-:-:S03]  /*0150*/  UIADD3.X UR5, URZ, UR5, URZ, UP3, !UPT ;  /* 0x000000053f057290 */ /* 0x000fc60009ffe43f */
[----:B------:R1:W-:Y:S02]  /*0160*/  UTMACCTL.PF [UR6] ;  /* 0x00000000060079b9 */ /* 0x0003e40008040000 */
[----:B------:R1:W-:Y:S02]  /*0170*/  UTMACCTL.PF [UR8] ;  /* 0x00000000080079b9 */ /* 0x0003e40008040000 */
[----:B------:R1:W-:Y:S02]  /*0180*/  UTMACCTL.PF [UR10] ;  /* 0x000000000a0079b9 */ /* 0x0003e40008040000 */
[----:B------:R1:W-:Y:S02]  /*0190*/  UTMACCTL.PF [UR4] ;  /* 0x00000000040079b9 */ /* 0x0003e40008040000 */
[----:B-1----:R-:W-:Y:S01]  /*01a0*/  NOP ;  /* 0x0000000000007918 */ /* 0x002fe20000000000 */
.L_x_1:
[----:B------:R-:W-:Y:S05]  /*01b0*/  BSYNC B0 ;  /* 0x0000000000007941 */ /* 0x000fea0003800000 */
.L_x_0:
[----:B------:R-:W-:Y:S01]  /*01c0*/  ULDC.64 UR4, c[0x0][0x590] ;  /* 0x0001640000047ab9 */ /* 0x000fe20000000a00 */
[----:B------:R-:W-:Y:S01]  /*01d0*/  LEA.HI R3, R3, R0, RZ, 0x2 ;  /* 0x0000000003037211 */ /* 0x000fe200078f10ff */
[----:B------:R-:W-:Y:S01]  /*01e0*/  ULDC.64 UR54, c[0x0][0x208] ;  /* 0x0000820000367ab9 */ /* 0x000fe20000000a00 */
[----:B------:R-:W-:Y:S02]  /*01f0*/  ISETP.NE.U32.AND P2, PT, RZ, UR4, PT ;  /* 0x00000004ff007c0c */ /* 0x000fe4000bf45070 */
[----:B------:R-:W-:Y:S02]  /*0200*/  LOP3.LUT R3, R3, 0xfffffffc, RZ, 0xc0, !PT ;  /* 0xfffffffc03037812 */ /* 0x000fe400078ec0ff */
[----:B------:R-:W-:Y:S02]  /*0210*/  ISETP.NE.AND.EX P3, PT, RZ, UR5, PT, P2 ;  /* 0x00000005ff007c0c */ /* 0x000fe4000bf65320 */
[----:B------:R-:W-:Y:S02]  /*0220*/  IADD3 R0, R0, -R3, RZ ;  /* 0x8000000300007210 */ /* 0x000fe40007ffe0ff */
[----:B------:R-:W-:-:S02]  /*0230*/  PRMT R8, RZ, 0x7610, R8 ;  /* 0x00007610ff087816 */ /* 0x000fc40000000008 */
[----:B------:R-:W-:Y:S02]  /*0240*/  MOV R2, R6 ;  /* 0x0000000600027202 */ /* 0x000fe40000000f00 */
[----:B------:R-:W-:-:S05]  /*0250*/  MOV R3, R7 ;  /* 0x0000000700037202 */ /* 0x000fca0000000f00 */
[----:B------:R-:W-:Y:S05]  /*0260*/  @P3 BRA `(.L_x_2) ;  /* 0x0000000000303947 */ /* 0x000fea0003800000 */
[----:B------:R-:W-:Y:S02]  /*0270*/  ULDC.64 UR6, c[0x0][0x588] ;  /* 0x0001620000067ab9 */ /* 0x000fe40000000a00 */
[----:B------:R-:W-:-:S04]  /*0280*/  ISETP.NE.U32.AND P0, PT, RZ, UR6, PT ;  /* 0x00000006ff007c0c */ /* 0x000fc8000bf05070 */
[----:B------:R-:W-:-:S13]  /*0290*/  ISETP.NE.AND.EX P0, PT, RZ, UR7, PT, P0 ;  /* 0x00000007ff007c0c */ /* 0x000fda000bf05300 */
[----:B------:R-:W-:Y:S05]  /*02a0*/  @!P0 BRA `(.L_x_3) ;  /* 0x0000000000108947 */ /* 0x000fea0003800000 */
[----:B------:R-:W2:Y:S02]  /*02b0*/  LDG.E R8, desc[UR54][R2.64] ;  /* 0x0000003602087981 */ /* 0x000ea4000c1e1900 */
[----:B--2---:R-:W-:Y:S02]  /*02c0*/  FSETP.NEU.AND P1, PT, R8, RZ, PT ;  /* 0x000000ff0800720b */ /* 0x004fe40003f2d000 */
[----:B------:R-:W-:Y:S01]  /*02d0*/  MOV R8, 0x1 ;  /* 0x0000000100087802 */ /* 0x000fe20000000f00 */
[----:B------:R-:W-:Y:S10]  /*02e0*/  BRA `(.L_x_2) ;  /* 0x0000000000107947 */ /* 0x000ff40003800000 */
.L_x_3:
[----:B------:R-:W-:Y:S01]  /*02f0*/  ULDC UR6, c[0x0][0x580] ;  /* 0x0001600000067ab9 */ /* 0x000fe20000000800 */
[----:B------:R-:W-:Y:S02]  /*0300*/  MOV R8, 0x1 ;  /* 0x0000000100087802 */ /* 0x000fe40000000f00 */
[----:B------:R-:W-:Y:S02]  /*0310*/  CS2R R2, SRZ ;  /* 0x0000000000027805 */ /* 0x000fe4000001ff00 */
[----:B------:R-:W-:-:S13]  /*0320*/  FSETP.NEU.AND P1, PT, RZ, UR6, PT ;  /* 0x00000006ff007c0b */ /* 0x000fda000bf2d000 */
.L_x_2:
[----:B------:R-:W-:Y:S02]  /*0330*/  ISETP.NE.U32.AND P4, PT, R2, RZ, PT ;  /* 0x000000ff0200720c */ /* 0x000fe40003f85070 */
[----:B------:R-:W-:Y:S02]  /*0340*/  ISETP.NE.AND.EX P5, PT, RZ, UR5, PT, P2 ;  /* 0x00000005ff007c0c */ /* 0x000fe4000bfa5320 */
[----:B------:R-:W-:Y:S02]  /*0350*/  ISETP.NE.AND.EX P2, PT, R3, RZ, PT, P4 ;  /* 0x000000ff0300720c */ /* 0x000fe40003f45340 */
[----:B------:R-:W-:-:S11]  /*0360*/  PLOP3.LUT P0, PT, PT, PT, PT, 0x8, 0x0 ;  /* 0x000000000000781c */ /* 0x000fd60003f0e170 */
[----:B------:R-:W-:Y:S05]  /*0370*/  @P2 BRA P5, `(.L_x_4) ;  /* 0x0000000000342947 */ /* 0x000fea0002800000 */
[----:B------:R-:W-:-:S04]  /*0380*/  ISETP.NE.U32.AND P0, PT, RZ, UR4, PT ;  /* 0x00000004ff007c0c */ /* 0x000fc8000bf05070 */
[----:B------:R-:W-:-:S13]  /*0390*/  ISETP.NE.AND.EX P0, PT, RZ, UR5, PT, P0 ;  /* 0x00000005ff007c0c */ /* 0x000fda000bf05300 */
[----:B------:R-:W-:Y:S05]  /*03a0*/  @!P0 BRA `(.L_x_5) ;  /* 0x0000000000248947 */ /* 0x000fea0003800000 */
[----:B------:R-:W-:Y:S02]  /*03b0*/  PRMT R8, R8, 0x9910, RZ ;  /* 0x0000991008087816 */ /* 0x000fe400000000ff */
[----:B------:R-:W-:Y:S02]  /*03c0*/  ISETP.NE.U32.AND P0, PT, R2, RZ, PT ;  /* 0x000000ff0200720c */ /* 0x000fe40003f05070 */
[----:B------:R-:W-:Y:S02]  /*03d0*/  ISETP.NE.AND P2, PT, R8, RZ, PT ;  /* 0x000000ff0800720c */ /* 0x000fe40003f45270 */
[----:B------:R-:W-:Y:S02]  /*03e0*/  ISETP.NE.AND.EX P0, PT, R3, RZ, PT, P0 ;  /* 0x000000ff0300720c */ /* 0x000fe40003f05300 */
[----:B------:R-:W-:-:S09]  /*03f0*/  SEL R2, RZ, 0xffffffff, P1 ;  /* 0xffffffffff027807 */ /* 0x000fd20000800000 */
[----:B------:R-:W-:-:S04]  /*0400*/  @!P2 SEL R2, RZ, 0xffffffff, P0 ;  /* 0xffffffffff02a807 */ /* 0x000fc80000000000 */
[----:B------:R-:W-:-:S04]  /*0410*/  LOP3.LUT R2, R2, 0x1, RZ, 0xc0, !PT ;  /* 0x0000000102027812 */ /* 0x000fc800078ec0ff */
[----:B------:R-:W-:Y:S01]  /*0420*/  ISETP.EQ.U32.AND P0, PT, R2, 0x1, PT ;  /* 0x000000010200780c */ /* 0x000fe20003f02070 */
[----:B------:R-:W-:-:S12]  /*0430*/  BRA `(.L_x_4) ;  /* 0x0000000000047947 */ /* 0x000fd80003800000 */
.L_x_5:
[----:B------:R-:W-:-:S13]  /*0440*/  PLOP3.LUT P0, PT, P1, PT, PT, 0x8, 0x0 ;  /* 0x000000000000781c */ /* 0x000fda0000f0e170 */
.L_x_4:
[----:B------:R-:W1:Y:S02]  /*0450*/  SHFL.IDX PT, R2, R5, RZ, 0x1f ;  /* 0x00001fff05027589 */ /* 0x000e6400000e0000 */
[----:B-1----:R-:W-:-:S13]  /*0460*/  ISETP.NE.AND P1, PT, R2, RZ, PT ;  /* 0x000000ff0200720c */ /* 0x002fda0003f25270 */
[----:B------:R-:W-:Y:S05]  /*0470*/  @P1 BRA `(.L_x_6) ;  /* 0x0000000000681947 */ /* 0x000fea0003800000 */
[----:B------:R-:W1:Y:S01]  /*0480*/  S2UR UR8, SR_CgaCtaId ;  /* 0x00000000000879c3 */ /* 0x000e620000008800 */
[----:B------:R-:W-:Y:S01]  /*0490*/  UMOV UR4, 0x400 ;  /* 0x0000040000047882 */ /* 0x000fe20000000000 */
[----:B------:R-:W-:Y:S01]  /*04a0*/  UMOV UR5, 0x1 ;  /* 0x0000000100057882 */ /* 0x000fe20000000000 */
[----:B------:R-:W-:Y:S01]  /*04b0*/  UMOV UR6, 0x100 ;  /* 0x0000010000067882 */ /* 0x000fe20000000000 */
[----:B------:R-:W-:Y:S01]  /*04c0*/  ELECT P1, URZ, PT ;  /* 0x00000000003f782f */ /* 0x000fe20003820000 */
[----:B------:R-:W-:-:S04]  /*04d0*/  UIADD3 UR6, -UR6, 0x100000, URZ ;  /* 0x0010000006067890 */ /* 0x000fc8000fffe13f */
[----:B------:R-:W-:Y:S02]  /*04e0*/  USHF.L.U32 UR7, UR6, 0xb, URZ ;  /* 0x0000000b06077899 */ /* 0x000fe4000800063f */
[----:B------:R-:W-:Y:S02]  /*04f0*/  USHF.L.U32 UR6, UR6, 0x1, URZ ;  /* 0x0000000106067899 */ /* 0x000fe4000800063f */
[----:B-1----:R-:W-:Y:S02]  /*0500*/  ULEA UR8, UR8, UR4, 0x18 ;  /* 0x0000000408087291 */ /* 0x002fe4000f8ec03f */
[----:B------:R-:W-:-:S04]  /*0510*/  UIADD3 UR4, -UR5, 0x100000, URZ ;  /* 0x0010000005047890 */ /* 0x000fc8000fffe13f */
[----:B------:R-:W-:Y:S02]  /*0520*/  USHF.L.U32 UR5, UR4, 0xb, URZ ;  /* 0x0000000b04057899 */ /* 0x000fe4000800063f */
[----:B------:R-:W-:Y:S01]  /*0530*/  USHF.L.U32 UR4, UR4, 0x1, URZ ;  /* 0x0000000104047899 */ /* 0x000fe2000800063f */
[----:B------:R-:W1:Y:S11]  /*0540*/  FENCE.VIEW.ASYNC.S ;  /* 0x00000000000073c6 */ /* 0x000e760000000000 */
[----:B-1----:R1:W2:Y:S01]  /*0550*/  SYNCS.EXCH.64 URZ, [UR8], UR4 ;  /* 0x00000004083f75b2 */ /* 0x0022a20008000100 */
[----:B------:R1:W3:Y:S01]  /*0560*/  SYNCS.EXCH.64 URZ, [UR8+0x30], UR6 ;  /* 0x00003006083f75b2 */ /* 0x0002e20008000100 */
[----:B------:R1:W4:Y:S01]  /*0570*/  SYNCS.EXCH.64 URZ, [UR8+0x8], UR4 ;  /* 0x00000804083f75b2 */ /* 0x0003220008000100 */
[----:B------:R1:W1:Y:S01]  /*0580*/  SYNCS.EXCH.64 URZ, [UR8+0x38], UR6 ;  /* 0x00003806083f75b2 */ /* 0x0002620008000100 */
        /* <DEDUP_REMOVED lines=8> */
[----:B------:R-:W-:Y:S01]  /*0610*/  NOP ;  /* 0x0000000000007918 */ /* 0x000fe20000000000 */
.L_x_6:
[----:B------:R-:W5:Y:S01]  /*0620*/  SHFL.IDX PT, R2, R5, RZ, 0x1f ;  /* 0x00001fff05027589 */ /* 0x000f6200000e0000 */
[----:B------:R-:W1:Y:S01]  /*0630*/  LDC R3, c[0x0][0x904] ;  /* 0x00024100ff037b82 */ /* 0x000e620000000800 */
[----:B------:R-:W-:Y:S01]  /*0640*/  NOP ;  /* 0x0000000000007918 */ /* 0x000fe20000000000 */
[----:B-----5:R-:W-:-:S13]  /*0650*/  ISETP.NE.AND P1, PT, R2, RZ, PT ;  /* 0x000000ff0200720c */ /* 0x020fda0003f25270 */
[----:B------:R-:W-:Y:S05]  /*0660*/  @P1 BRA `(.L_x_7) ;  /* 0x0000000000581947 */ /* 0x000fea0003800000 */
[----:B-1----:R-:W1:Y:S01]  /*0670*/  S2UR UR5, SR_CgaCtaId ;  /* 0x00000000000579c3 */ /* 0x002e620000008800 */
[----:B------:R-:W-:Y:S01]  /*0680*/  UMOV UR4, 0x400 ;  /* 0x0000040000047882 */ /* 0x000fe20000000000 */
[----:B------:R-:W-:Y:S01]  /*0690*/  UMOV UR6, 0x20 ;  /* 0x0000002000067882 */ /* 0x000fe20000000000 */
[----:B------:R-:W-:Y:S01]  /*06a0*/  UMOV UR7, 0x100 ;  /* 0x0000010000077882 */ /* 0x000fe20000000000 */
[----:B------:R-:W-:Y:S01]  /*06b0*/  ELECT P1, URZ, PT ;  /* 0x00000000003f782f */ /* 0x000fe20003820000 */
[----:B-1----:R-:W-:Y:S02]  /*06c0*/  ULEA UR8, UR5, UR4, 0x18 ;  /* 0x0000000405087291 */ /* 0x002fe4000f8ec03f */
[----:B------:R-:W-:-:S04]  /*06d0*/  UIADD3 UR4, -UR6, 0x100000, URZ ;  /* 0x0010000006047890 */ /* 0x000fc8000fffe13f */
[----:B------:R-:W-:Y:S02]  /*06e0*/  USHF.L.U32 UR5, UR4, 0xb, URZ ;  /* 0x0000000b04057899 */ /* 0x000fe4000800063f */
[----:B------:R-:W-:Y:S02]  /*06f0*/  USHF.L.U32 UR4, UR4, 0x1, URZ ;  /* 0x0000000104047899 */ /* 0x000fe4000800063f */
[----:B------:R-:W-:-:S04]  /*0700*/  UIADD3 UR6, -UR7, 0x100000, URZ ;  /* 0x0010000007067890 */ /* 0x000fc8000fffe13f */
[----:B------:R-:W-:Y:S02]  /*0710*/  USHF.L.U32 UR7, UR6, 0xb, URZ ;  /* 0x0000000b06077899 */ /* 0x000fe4000800063f */
[----:B------:R-:W-:Y:S01]  /*0720*/  USHF.L.U32 UR6, UR6, 0x1, URZ ;  /* 0x0000000106067899 */ /* 0x000fe2000800063f */
[----:B------:R-:W1:Y:S03]  /*0730*/  FENCE.VIEW.ASYNC.S ;  /* 0x00000000000073c6 */ /* 0x000e660000000000 */
[----:B-1----:R1:W1:Y:S08]  /*0740*/  SYNCS.EXCH.64 URZ, [UR8+0x60], UR4 ;  /* 0x00006004083f75b2 */ /* 0x0022700008000100 */
        /* <DEDUP_REMOVED lines=8> */
.L_x_7:
[----:B------:R-:W5:Y:S01]  /*07d0*/  SHFL.IDX PT, R5, R5, RZ, 0x1f ;  /* 0x00001fff05057589 */ /* 0x000f6200000e0000 */
[----:B-1----:R-:W-:Y:S02]  /*07e0*/  ISETP.NE.AND P6, PT, R3, 0x1, PT ;  /* 0x000000010300780c */ /* 0x002fe40003fc5270 */
[----:B------:R-:W-:Y:S01]  /*07f0*/  ELECT P1, URZ, PT ;  /* 0x00000000003f782f */ /* 0x000fe20003820000 */
[----:B------:R-:W1:Y:S01]  /*0800*/  S2UR UR37, SR_CgaCtaId ;  /* 0x00000000002579c3 */ /* 0x000e620000008800 */
[----:B------:R-:W2:Y:S01]  /*0810*/  S2R R11, SR_CTAID.Y ;  /* 0x00000000000b7919 */ /* 0x000ea20000002600 */
[----:B------:R-:W-:Y:S01]  /*0820*/  ISETP.NE.AND P4, PT, R0, RZ, PT ;  /* 0x000000ff0000720c */ /* 0x000fe20003f85270 */
[----:B------:R-:W-:Y:S01]  /*0830*/  UMOV UR4, 0x20 ;  /* 0x0000002000047882 */ /* 0x000fe20000000000 */
[----:B------:R-:W-:Y:S01]  /*0840*/  NOP ;  /* 0x0000000000007918 */ /* 0x000fe20000000000 */
[----:B------:R-:W3:Y:S05]  /*0850*/  S2R R8, SR_CTAID.X ;  /* 0x0000000000087919 */ /* 0x000eea0000002500 */
[----:B------:R-:W3:Y:S01]  /*0860*/  @P6 LDC R9, c[0x0][0x10] ;  /* 0x00000400ff096b82 */ /* 0x000ee20000000800 */
[----:B------:R-:W-:-:S07]  /*0870*/  @P6 MOV R3, RZ ;  /* 0x000000ff00036202 */ /* 0x000fce0000000f00 */
[----:B------:R-:W4:Y:S01]  /*0880*/  @!P6 LDC R12, c[0x0][0xc] ;  /* 0x00000300ff0ceb82 */ /* 0x000f220000000800 */
[----:B-----5:R-:W-:Y:S02]  /*0890*/  ISETP.NE.OR P2, PT, R5, RZ, !P1 ;  /* 0x000000ff0500720c */ /* 0x020fe40004f45670 */
[----:B------:R-:W-:Y:S02]  /*08a0*/  ISETP.EQ.OR P1, PT, R0, 0x3, !P4 ;  /* 0x000000030000780c */ /* 0x000fe40006722670 */
[----:B------:R-:W-:Y:S02]  /*08b0*/  @P6 MOV R5, RZ ;  /* 0x000000ff00056202 */ /* 0x000fe40000000f00 */
[----:B------:R-:W-:Y:S02]  /*08c0*/  ISETP.EQ.AND P1, PT, R10, RZ, P1 ;  /* 0x000000ff0a00720c */ /* 0x000fe40000f22270 */
[----:B--2---:R-:W-:-:S05]  /*08d0*/  @P6 MOV R2, R11 ;  /* 0x0000000b00026202 */ /* 0x004fca0000000f00 */
[----:B------:R-:W-:Y:S01]  /*08e0*/  VOTEU.ALL UP0, P2 ;  /* 0x00000000003f7886 */ /* 0x000fe20001000000 */
[----:B------:R-:W-:Y:S01]  /*08f0*/  VOTEU.ALL UP1, P2 ;  /* 0x00000000003f7886 */ /* 0x000fe20001020000 */
[----:B---3--:R-:W-:-:S03]  /*0900*/  @P6 IMAD.WIDE.U32 R2, R8, R9, R2 ;  /* 0x0000000908026225 */ /* 0x008fc600078e0002 */
[----:B------:R-:W-:Y:S01]  /*0910*/  @!UP0 UMOV UR6, 0x400 ;  /* 0x0000040000068882 */ /* 0x000fe20000000000 */
[----:B------:R-:W-:Y:S01]  /*0920*/  MOV R9, RZ ;  /* 0x000000ff00097202 */ /* 0x000fe20000000f00 */
[----:B------:R-:W-:-:S04]  /*0930*/  @!UP0 UIADD3 UR4, -UR4, 0x100000, URZ ;  /* 0x0010000004048890 */ /* 0x000fc8000fffe13f */
[----:B------:R-:W-:Y:S02]  /*0940*/  @!UP0 USHF.L.U32 UR5, UR4, 0xb, URZ ;  /* 0x0000000b04058899 */ /* 0x000fe4000800063f */
[----:B------:R-:W-:Y:S02]  /*0950*/  @!UP0 USHF.L.U32 UR4, UR4, 0x1, URZ ;  /* 0x0000000104048899 */ /* 0x000fe4000800063f */
[----:B-1----:R-:W-:Y:S01]  /*0960*/  @!UP0 ULEA UR8, UR37, UR6, 0x18 ;  /* 0x0000000625088291 */ /* 0x002fe2000f8ec03f */
[----:B------:R-:W-:Y:S01]  /*0970*/  @P6 IADD3 R19, R3, R5, RZ ;  /* 0x0000000503136210 */ /* 0x000fe20007ffe0ff */
[----:B------:R-:W-:Y:S01]  /*0980*/  VOTEU.ALL UP0, P2 ;  /* 0x00000000003f7886 */ /* 0x000fe20001000000 */
[----:B------:R-:W-:Y:S01]  /*0990*/  ISETP.NE.AND P2, PT, R10, RZ, PT ;  /* 0x000000ff0a00720c */ /* 0x000fe20003f45270 */
[----:B------:R-:W-:Y:S01]  /*09a0*/  ULDC UR6, c[0x0][0xc] ;  /* 0x0000030000067ab9 */ /* 0x000fe20000000800 */
[----:B------:R-:W-:Y:S01]  /*09b0*/  @P6 MOV R14, R2 ;  /* 0x00000002000e6202 */ /* 0x000fe20000000f00 */
[----:B----4-:R-:W-:Y:S01]  /*09c0*/  @!P6 IMAD.WIDE.U32 R2, R12, R11, R8 ;  /* 0x0000000b0c02e225 */ /* 0x010fe200078e0008 */
[----:B------:R-:W-:Y:S01]  /*09d0*/  IADD3 R10, R10, -0x1, RZ ;  /* 0xffffffff0a0a7810 */ /* 0x000fe20007ffe0ff */
[----:B------:R-:W-:Y:S01]  /*09e0*/  ULDC UR7, c[0x0][0x10] ;  /* 0x0000040000077ab9 */ /* 0x000fe20000000800 */
[----:B------:R-:W-:-:S02]  /*09f0*/  SEL R5, RZ, 0x1, !P1 ;  /* 0x00000001ff057807 */ /* 0x000fc40004800000 */
[----:B------:R-:W-:Y:S01]  /*0a00*/  ISETP.GE.U32.AND P1, PT, R10, 0x2, PT ;  /* 0x000000020a00780c */ /* 0x000fe20003f26070 */
[----:B------:R-:W1:Y:S02]  /*0a10*/  FENCE.VIEW.ASYNC.S ;  /* 0x00000000000073c6 */ /* 0x000e640000000000 */
[----:B-1----:R-:W1:Y:S01]  /*0a20*/  @!UP0 SYNCS.EXCH.64 URZ, [UR8+0xa0], UR4 ;  /* 0x0000a004083f85b2 */ /* 0x002e620008000100 */
[----:B------:R-:W-:Y:S02]  /*0a30*/  @!P6 MOV R14, R2 ;  /* 0x00000002000ee202 */ /* 0x000fe40000000f00 */
[----:B------:R-:W-:Y:S02]  /*0a40*/  @!P6 MOV R19, R3 ;  /* 0x000000030013e202 */ /* 0x000fe40000000f00 */
[----:B------:R-:W-:Y:S01]  /*0a50*/  SEL R3, R5, 0x2, P1 ;  /* 0x0000000205037807 */ /* 0x000fe20000800000 */
[----:B------:R2:W-:Y:S01]  /*0a60*/  STL [R1+0x4ac], R14 ;  /* 0x0004ac0e01007387 */ /* 0x0005e20000100800 */
[----:B------:R-:W-:-:S03]  /*0a70*/  ISETP.EQ.AND P5, PT, R0, 0x2, !P2 ;  /* 0x000000020000780c */ /* 0x000fc600057a2270 */
[----:B------:R2:W-:Y:S01]  /*0a80*/  STL [R1+0x4b0], R19 ;  /* 0x0004b01301007387 */ /* 0x0005e20000100800 */
[----:B------:R-:W-:-:S03]  /*0a90*/  SEL R18, RZ, 0x1, !P5 ;  /* 0x00000001ff127807 */ /* 0x000fc60006800000 */
[----:B------:R2:W-:Y:S01]  /*0aa0*/  STL [R1+0x4b4], R3 ;  /* 0x0004b40301007387 */ /* 0x0005e20000100800 */
[----:B------:R-:W-:Y:S01]  /*0ab0*/  SEL R18, R18, 0x2, P1 ;  /* 0x0000000212127807 */ /* 0x000fe20000800000 */
[----:B------:R3:W1:Y:S01]  /*0ac0*/  @!UP1 SYNCS.EXCH.64 URZ, [UR8+0xa8], UR4 ;  /* 0x0000a804083f95b2 */ /* 0x0006620008000100 */
[----:B------:R-:W-:Y:S01]  /*0ad0*/  NOP ;  /* 0x0000000000007918 */ /* 0x000fe20000000000 */
[----:B---3--:R-:W-:-:S03]  /*0ae0*/  UIMAD.WIDE.U32 UR4, UR6, UR7, URZ ;  /* 0x00000007060472a5 */ /* 0x008fc6000f8e003f */
[----:B------:R-:W-:Y:S02]  /*0af0*/  ULDC UR6, c[0x0][0x14] ;  /* 0x0000050000067ab9 */ /* 0x000fe40000000800 */
[----:B------:R-:W-:Y:S02]  /*0b00*/  UIMAD.WIDE.U32 UR46, UR4, UR6, URZ ;  /* 0x00000006042e72a5 */ /* 0x000fe4000f8e003f */
[----:B------:R-:W-:-:S04]  /*0b10*/  UIMAD UR38, UR5, UR6, URZ ;  /* 0x00000006052672a4 */ /* 0x000fc8000f8e023f */
[----:B------:R-:W-:Y:S01]  /*0b20*/  UIADD3 UR38, UR47, UR38, URZ ;  /* 0x000000262f267290 */ /* 0x000fe2000fffe03f */
[----:B-1----:R-:W-:Y:S06]  /*0b30*/  BAR.SYNC.DEFER_BLOCKING 0x0 ;  /* 0x0000000000007b1d */ /* 0x002fec0000010000 */
[----:B--2---:R-:W-:Y:S05]  /*0b40*/  @!P2 BRA `(.L_x_8) ;  /* 0x000003480018a947 */ /* 0x004fea0003800000 */
[----:B------:R-:W-:-:S13]  /*0b50*/  ISETP.GT.U32.AND P0, PT, R10, 0x1, PT ;  /* 0x000000010a00780c */ /* 0x000fda0003f04070 */
[----:B------:R-:W-:Y:S05]  /*0b60*/  @P0 EXIT ;  /* 0x000000000000094d */ /* 0x000fea0003800000 */
[----:B------:R-:W-:Y:S01]  /*0b70*/  PRMT R2, RZ, 0x7610, R2 ;  /* 0x00007610ff027816 */ /* 0x000fe20000000002 */
[----:B------:R-:W-:Y:S01]  /*0b80*/  ULDC.64 UR4, c[0x0][0x8f8] ;  /* 0x00023e0000047ab9 */ /* 0x000fe20000000a00 */
[----:B------:R-:W-:Y:S01]  /*0b90*/  UMOV UR51, 0xffffffff ;  /* 0xffffffff00337882 */ /* 0x000fe20000000000 */
[----:B------:R-:W-:Y:S02]  /*0ba0*/  ISETP.GE.U32.AND P0, PT, R14, UR4, PT ;  /* 0x000000040e007c0c */ /* 0x000fe4000bf06070 */
[----:B------:R1:W-:Y:S01]  /*0bb0*/  STL.S16 [R1+0x4bc], R2 ;  /* 0x0004bc0201007387 */ /* 0x0003e20000100600 */
[----:B------:R-:W-:Y:S02]  /*0bc0*/  MOV R6, 0xffffffff ;  /* 0xffffffff00067802 */ /* 0x000fe40000000f00 */
[----:B------:R-:W-:Y:S02]  /*0bd0*/  ISETP.GE.U32.AND.EX P0, PT, R19, UR5, PT, P0 ;  /* 0x0000000513007c0c */ /* 0x000fe4000bf06100 */
[----:B------:R-:W-:-:S02]  /*0be0*/  MOV R5, 0xffffffff ;  /* 0xffffffff00057802 */ /* 0x000fc40000000f00 */
[----:B------:R-:W-:-:S09]  /*0bf0*/  PRMT R0, RZ, 0x7610, R0 ;  /* 0x00007610ff007816 */ /* 0x000fd20000000000 */
[----:B-1----:R-:W-:Y:S05]  /*0c00*/  @P0 BRA `(.L_x_9) ;  /* 0x0000000400680947 */ /* 0x002fea0003800000 */
[----:B------:R-:W1:Y:S01]  /*0c10*/  LDC.64 R16, c[0x0][0x8d0] ;  /* 0x00023400ff107b82 */ /* 0x000e620000000a00 */
[----:B------:R-:W-:Y:S02]  /*0c20*/  MOV R2, R14 ;  /* 0x0000000e00027202 */ /* 0x000fe40000000f00 */
[----:B------:R-:W-:-:S05]  /*0c30*/  MOV R3, R19 ;  /* 0x0000001300037202 */ /* 0x000fca0000000f00 */
[----:B------:R-:W2:Y:S08]  /*0c40*/  LDC R0, c[0x0][0x8d8] ;  /* 0x00023600ff007b82 */ /* 0x000eb00000000800 */
[----:B------:R-:W3:Y:S01]  /*0c50*/  LDC.64 R20, c[0x0][0x8c8] ;  /* 0x00023200ff147b82 */ /* 0x000ee20000000a00 */
[----:B-1----:R-:W-:-:S04]  /*0c60*/  ISETP.NE.U32.AND P0, PT, R16, RZ, PT ;  /* 0x000000ff1000720c */ /* 0x002fc80003f05070 */
[----:B------:R-:W-:-:S13]  /*0c70*/  ISETP.NE.AND.EX P0, PT, R17, RZ, PT, P0 ;  /* 0x000000ff1100720c */ /* 0x000fda0003f05300 */
[----:B--23--:R-:W-:Y:S05]  /*0c80*/  @!P0 BRA `(.L_x_10) ;  /* 0x0000000000288947 */ /* 0x00cfea0003800000 */
[----:B------:R-:W1:Y:S02]  /*0c90*/  LDC R5, c[0x0][0x8dc] ;  /* 0x00023700ff057b82 */ /* 0x000e640000000800 */
[----:B-1----:R-:W-:-:S04]  /*0ca0*/  IADD3 R5, P0, R14, R5, RZ ;  /* 0x000000050e057210 */ /* 0x002fc80007f1e0ff */
[----:B------:R-:W-:-:S05]  /*0cb0*/  IADD3.X R15, RZ, R19, RZ, P0, !PT ;  /* 0x00000013ff0f7210 */ /* 0x000fca00007fe4ff */
[----:B------:R-:W-:-:S04]  /*0cc0*/  IMAD.WIDE.U32 R2, R15, R16, RZ ;  /* 0x000000100f027225 */ /* 0x000fc800078e00ff */
[----:B------:R-:W-:-:S04]  /*0cd0*/  IMAD.WIDE.U32 R6, P0, R5, R17, R2 ;  /* 0x0000001105067225 */ /* 0x000fc80007800002 */
[----:B------:R-:W-:Y:S01]  /*0ce0*/  IMAD.WIDE.U32 R2, R5, R16, RZ ;  /* 0x0000001005027225 */ /* 0x000fe200078e00ff */
[----:B------:R-:W-:Y:S02]  /*0cf0*/  IADD3.X R13, RZ, RZ, RZ, P0, !PT ;  /* 0x000000ffff0d7210 */ /* 0x000fe400007fe4ff */
[----:B------:R-:W-:Y:S02]  /*0d00*/  MOV R12, R7 ;  /* 0x00000007000c7202 */ /* 0x000fe40000000f00 */
[----:B------:R-:W-:-:S05]  /*0d10*/  IADD3 RZ, P0, R3, R6, RZ ;  /* 0x0000000603ff7210 */ /* 0x000fca0007f1e0ff */
[----:B------:R-:W-:-:S08]  /*0d20*/  IMAD.WIDE.U32.X R2, R15, R17, R12, P0 ;  /* 0x000000110f027225 */ /* 0x000fd000000e040c */
.L_x_10:
[-CC-:B------:R-:W-:Y:S01]  /*0d30*/  SHF.R.U64 R25, R2, R0.reuse, R3.reuse ;  /* 0x0000000002197219 */ /* 0x180fe20000001203 */
[----:B------:R-:W1:Y:S01]  /*0d40*/  LDC.64 R22, c[0x0][0x8e8] ;  /* 0x00023a00ff167b82 */ /* 0x000e620000000a00 */
[----:B------:R-:W-:Y:S01]  /*0d50*/  SHF.R.U32.HI R2, RZ, R0, R3 ;  /* 0x00000000ff027219 */ /* 0x000fe20000011603 */
[----:B------:R-:W-:Y:S01]  /*0d60*/  ULDC UR4, c[0x0][0x150] ;  /* 0x0000540000047ab9 */ /* 0x000fe20000000800 */
[----:B------:R-:W-:Y:S02]  /*0d70*/  IADD3 R7, P0, RZ, -R25, RZ ;  /* 0x80000019ff077210 */ /* 0x000fe40007f1e0ff */
[----:B------:R-:W-:Y:S02]  /*0d80*/  I2FP.F32.U32 R0, R8 ;  /* 0x0000000800007245 */ /* 0x000fe40000201000 */
[----:B------:R-:W-:Y:S01]  /*0d90*/  IADD3.X R9, RZ, ~R2, RZ, P0, !PT ;  /* 0x80000002ff097210 */ /* 0x000fe200007fe4ff */
[----:B------:R-:W2:Y:S01]  /*0da0*/  LDC R10, c[0x0][0x8c0] ;  /* 0x00023000ff0a7b82 */ /* 0x000ea20000000800 */
[----:B------:R-:W-:Y:S01]  /*0db0*/  MOV R2, R14 ;  /* 0x0000000e00027202 */ /* 0x000fe20000000f00 */
[----:B------:R-:W-:Y:S01]  /*0dc0*/  FMUL R0, R0, UR4 ;  /* 0x0000000400007c20 */ /* 0x000fe20008400000 */
[----:B------:R-:W-:Y:S01]  /*0dd0*/  MOV R3, R19 ;  /* 0x0000001300037202 */ /* 0x000fe20000000f00 */
[----:B------:R-:W-:Y:S01]  /*0de0*/  IMAD R6, R9, R20, RZ ;  /* 0x0000001409067224 */ /* 0x000fe200078e02ff */
[----:B------:R-:W-:Y:S01]  /*0df0*/  ULDC UR4, c[0x0][0x154] ;  /* 0x0000550000047ab9 */ /* 0x000fe20000000800 */
[----:B------:R-:W-:-:S02]  /*0e00*/  MOV R9, 0x1 ;  /* 0x0000000100097802 */ /* 0x000fc40000000f00 */
[----:B------:R-:W3:Y:S01]  /*0e10*/  LDC R5, c[0x0][0x144] ;  /* 0x00005100ff057b82 */ /* 0x000ee20000000800 */
[C---:B------:R-:W-:Y:S01]  /*0e20*/  IMAD.WIDE.U32 R2, R7.reuse, R20, R2 ;  /* 0x0000001407027225 */ /* 0x040fe200078e0002 */
[----:B------:R-:W4:Y:S03]  /*0e30*/  F2I.U32.TRUNC.NTZ R0, R0 ;  /* 0x0000000000007305 */ /* 0x000f26000020f000 */
[----:B------:R-:W-:-:S03]  /*0e40*/  IMAD R7, R7, R21, R6 ;  /* 0x0000001507077224 */ /* 0x000fc600078e0206 */
[----:B------:R-:W5:Y:S01]  /*0e50*/  LDC R12, c[0x0][0x8b0] ;  /* 0x00022c00ff0c7b82 */ /* 0x000f620000000800 */
[----:B-1----:R-:W-:Y:S02]  /*0e60*/  ISETP.NE.U32.AND P0, PT, R22, RZ, PT ;  /* 0x000000ff1600720c */ /* 0x002fe40003f05070 */
[----:B------:R-:W-:Y:S02]  /*0e70*/  IADD3 R7, R3, R7, RZ ;  /* 0x0000000703077210 */ /* 0x000fe40007ffe0ff */
[----:B------:R-:W-:-:S03]  /*0e80*/  ISETP.NE.AND.EX P0, PT, R23, RZ, PT, P0 ;  /* 0x000000ff1700720c */ /* 0x000fc60003f05300 */
[----:B------:R-:W1:Y:S01]  /*0e90*/  LDC R6, c[0x0][0x900] ;  /* 0x00024000ff067b82 */ /* 0x000e620000000800 */
[----:B----4-:R-:W-:Y:S02]  /*0ea0*/  IADD3 R3, -R0, RZ, RZ ;  /* 0x000000ff00037210 */ /* 0x010fe40007ffe1ff */
[-CC-:B--2---:R-:W-:Y:S02]  /*0eb0*/  SHF.R.U64 R16, R2, R10.reuse, R7.reuse ;  /* 0x0000000a02107219 */ /* 0x184fe40000001207 */
[----:B------:R-:W-:Y:S02]  /*0ec0*/  SHF.R.U32.HI R7, RZ, R10, R7 ;  /* 0x0000000aff077219 */ /* 0x000fe40000011607 */
[----:B------:R-:W-:Y:S01]  /*0ed0*/  I2FP.F32.U32 R2, R11 ;  /* 0x0000000b00027245 */ /* 0x000fe20000201000 */
[----:B------:R-:W2:Y:S01]  /*0ee0*/  LDC R14, c[0x0][0x148] ;  /* 0x00005200ff0e7b82 */ /* 0x000ea20000000800 */
[----:B---3--:R-:W-:-:S03]  /*0ef0*/  IMAD R0, R5, R3, R8 ;  /* 0x0000000305007224 */ /* 0x008fc600078e0208 */
[----:B------:R-:W-:-:S04]  /*0f00*/  FMUL R3, R2, UR4 ;  /* 0x0000000402037c20 */ /* 0x000fc80008400000 */
[----:B------:R-:W3:Y:S01]  /*0f10*/  LDC R15, c[0x0][0x8a8] ;  /* 0x00022a00ff0f7b82 */ /* 0x000ee20000000800 */
[-CC-:B-----5:R-:W-:Y:S02]  /*0f20*/  SHF.R.U64 R21, R16, R12.reuse, R7.reuse ;  /* 0x0000000c10157219 */ /* 0x1a0fe40000001207 */
[----:B------:R-:W-:Y:S02]  /*0f30*/  SHF.R.U32.HI R5, RZ, R12, R7 ;  /* 0x0000000cff057219 */ /* 0x000fe40000011607 */
[----:B------:R-:W-:Y:S01]  /*0f40*/  MOV R7, 0xffffffff ;  /* 0xffffffff00077802 */ /* 0x000fe20000000f00 */
[----:B------:R4:W1:Y:S02]  /*0f50*/  F2I.U32.TRUNC.NTZ R12, R3 ;  /* 0x00000003000c7305 */ /* 0x000864000020f000 */
[----:B------:R-:W2:Y:S01]  /*0f60*/  LDC R17, c[0x0][0x8f0] ;  /* 0x00023c00ff117b82 */ /* 0x000ea20000000800 */
[-C--:B-1----:R-:W-:Y:S02]  /*0f70*/  SHF.L.U32 R2, R7, R6.reuse, RZ ;  /* 0x0000000607027219 */ /* 0x082fe400000006ff */
[----:B------:R-:W-:-:S02]  /*0f80*/  SHF.R.U64 R24, R21, R6, R5 ;  /* 0x0000000615187219 */ /* 0x000fc40000001205 */
[----:B------:R-:W-:Y:S02]  /*0f90*/  SHF.R.U32.HI R13, RZ, R6, R5 ;  /* 0x00000006ff0d7219 */ /* 0x000fe40000011605 */
[----:B------:R-:W-:Y:S01]  /*0fa0*/  LOP3.LUT R10, RZ, R2, RZ, 0x33, !PT ;  /* 0x00000002ff0a7212 */ /* 0x000fe200078e33ff */
[----:B------:R-:W1:Y:S01]  /*0fb0*/  LDC R19, c[0x0][0x8e0] ;  /* 0x00023800ff137b82 */ /* 0x000e620000000800 */
[----:B------:R-:W-:Y:S02]  /*0fc0*/  SHF.L.U32 R5, R9, R6, RZ ;  /* 0x0000000609057219 */ /* 0x000fe400000006ff */
[----:B------:R-:W-:Y:S02]  /*0fd0*/  MOV R2, R24 ;  /* 0x0000001800027202 */ /* 0x000fe40000000f00 */
[----:B----4-:R-:W-:-:S03]  /*0fe0*/  MOV R3, R13 ;  /* 0x0000000d00037202 */ /* 0x010fc60000000f00 */
[----:B------:R-:W4:Y:S01]  /*0ff0*/  LDC R20, c[0x0][0x8b8] ;  /* 0x00022e00ff147b82 */ /* 0x000f220000000800 */
[----:B---3--:R-:W-:Y:S05]  /*1000*/  @!P0 BRA `(.L_x_11) ;  /* 0x0000000000288947 */ /* 0x008fea0003800000 */
[----:B------:R-:W3:Y:S02]  /*1010*/  LDC R9, c[0x0][0x8f4] ;  /* 0x00023d00ff097b82 */ /* 0x000ee40000000800 */
[----:B---3--:R-:W-:-:S04]  /*1020*/  IADD3 R9, P0, R24, R9, RZ ;  /* 0x0000000918097210 */ /* 0x008fc80007f1e0ff */
        /* <DEDUP_REMOVED lines=8> */
.L_x_11:
[----:B--2---:R-:W-:Y:S02]  /*10b0*/  SHF.R.U64 R2, R2, R17, R3 ;  /* 0x0000001102027219 */ /* 0x004fe40000001203 */
[----:B------:R-:W-:Y:S02]  /*10c0*/  LOP3.LUT R10, R21, R10, RZ, 0xc0, !PT ;  /* 0x0000000a150a7212 */ /* 0x000fe400078ec0ff */
[----:B------:R-:W-:Y:S02]  /*10d0*/  IADD3 R12, -R12, RZ, RZ ;  /* 0x000000ff0c0c7210 */ /* 0x000fe40007ffe1ff */
[----:B------:R-:W-:Y:S01]  /*10e0*/  IADD3 R3, R15, -0x1, RZ ;  /* 0xffffffff0f037810 */ /* 0x000fe20007ffe0ff */
[----:B------:R-:W-:Y:S01]  /*10f0*/  IMAD R5, R5, R2, R10 ;  /* 0x0000000205057224 */ /* 0x000fe200078e020a */
[----:B------:R-:W-:Y:S01]  /*1100*/  IADD3 R6, -R2, RZ, RZ ;  /* 0x000000ff02067210 */ /* 0x000fe20007ffe1ff */
[----:B------:R-:W-:Y:S01]  /*1110*/  @P6 IMAD R0, R14, R12, R11 ;  /* 0x0000000c0e006224 */ /* 0x000fe200078e020b */
[----:B------:R-:W-:-:S02]  /*1120*/  LOP3.LUT R3, R16, R3, RZ, 0xc0, !PT ;  /* 0x0000000310037212 */ /* 0x000fc400078ec0ff */
[----:B------:R-:W-:Y:S01]  /*1130*/  R2UR UR51, R25 ;  /* 0x00000000193372ca */ /* 0x000fe200000e0000 */
[----:B-1----:R-:W-:Y:S02]  /*1140*/  IMAD R2, R6, R19, R24 ;  /* 0x0000001306027224 */ /* 0x002fe400078e0218 */
[----:B----4-:R-:W-:Y:S02]  /*1150*/  IMAD R0, R5, R20, R0 ;  /* 0x0000001405007224 */ /* 0x010fe400078e0200 */
[----:B------:R-:W-:Y:S01]  /*1160*/  IMAD R3, R2, R15, R3 ;  /* 0x0000000f02037224 */ /* 0x000fe200078e0203 */
[----:B------:R-:W-:-:S04]  /*1170*/  MOV R2, 0x1 ;  /* 0x0000000100027802 */ /* 0x000fc80000000f00 */
[----:B------:R-:W-:Y:S02]  /*1180*/  SEL R5, R3, R0, !P6 ;  /* 0x0000000003057207 */ /* 0x000fe40007000000 */
[----:B------:R-:W-:Y:S02]  /*1190*/  SEL R6, R0, R3, !P6 ;  /* 0x0000000300067207 */ /* 0x000fe40007000000 */
[----:B------:R-:W-:-:S07]  /*11a0*/  PRMT R0, R2, 0x7610, R0 ;  /* 0x0000761002007816 */ /* 0x000fce0000000000 */
.L_x_9:
[----:B------:R-:W-:-:S08]  /*11b0*/  NOP ;  /* 0x0000000000007918 */ /* 0x000fd00000000000 */
[----:B------:R-:W1:Y:S02]  /*11c0*/  USETMAXREG.TRY_ALLOC.CTAPOOL UP0, 0xf0 ;  /* 0x000000f0000079c8 */ /* 0x000e640008000600 */
[----:B-1----:R-:W-:-:S13]  /*11d0*/  PLOP3.LUT P0, PT, PT, PT, UP0, 0x80, 0x0 ;  /* 0x000000000000781c */ /* 0x002fda0003f0f008 */
[----:B------:R-:W-:Y:S05]  /*11e0*/  @!P0 BRA `(.L_x_9) ;  /* 0xfffffffc00f08947 */ /* 0x000fea000383ffff */
[----:B------:R-:W-:Y:S02]  /*11f0*/  ULDC.64 UR4, c[0x0][0x590] ;  /* 0x0001640000047ab9 */ /* 0x000fe40000000a00 */
[----:B------:R-:W-:-:S04]  /*1200*/  ISETP.NE.U32.AND P0, PT, RZ, UR4, PT ;  /* 0x00000004ff007c0c */ /* 0x000fc8000bf05070 */
[----:B------:R-:W-:-:S13]  /*1210*/  ISETP.NE.AND.EX P0, PT, RZ, UR5, PT, P0 ;  /* 0x00000005ff007c0c */ /* 0x000fda000bf05300 */
[----:B------:R-:W-:Y:S05]  /*1220*/  @P0 BRA `(.L_x_12) ;  /* 0x00000000003c0947 */ /* 0x000fea0003800000 */
[----:B------:R-:W-:Y:S02]  /*1230*/  ULDC.64 UR4, c[0x0][0x588] ;  /* 0x0001620000047ab9 */ /* 0x000fe40000000a00 */
[----:B------:R-:W-:-:S04]  /*1240*/  ISETP.NE.U32.AND P0, PT, RZ, UR4, PT ;  /* 0x00000004ff007c0c */ /* 0x000fc8000bf05070 */
[----:B------:R-:W-:-:S13]  /*1250*/  ISETP.NE.AND.EX P0, PT, RZ, UR5, PT, P0 ;  /* 0x00000005ff007c0c */ /* 0x000fda000bf05300 */
[----:B------:R-:W-:Y:S05]  /*1260*/  @!P0 BRA `(.L_x_13) ;  /* 0x0000000000188947 */ /* 0x000fea0003800000 */
[----:B------:R-:W1:Y:S01]  /*1270*/  LDC.64 R2, c[0x0][0x588] ;  /* 0x00016200ff027b82 */ /* 0x000e620000000a00 */
[----:B------:R-:W-:Y:S01]  /*1280*/  MOV R7, 0x1 ;  /* 0x0000000100077802 */ /* 0x000fe20000000f00 */
[----:B-1----:R1:W5:Y:S03]  /*1290*/  LDG.E R2, desc[UR54][R2.64] ;  /* 0x0000003602027981 */ /* 0x002366000c1e1900 */
[----:B-1----:R-:W-:-:S05]  /*12a0*/  PRMT R3, R7, 0x7610, R3 ;  /* 0x0000761007037816 */ /* 0x002fca0000000003 */
[----:B------:R1:W-:Y:S01]  /*12b0*/  STL.S16 [R1+0x4bc], R3 ;  /* 0x0004bc0301007387 */ /* 0x0003e20000100600 */
[----:B------:R-:W-:Y:S05]  /*12c0*/  BRA `(.L_x_12) ;  /* 0x0000000000147947 */ /* 0x000fea0003800000 */
.L_x_13:
[----:B------:R-:W-:Y:S01]  /*12d0*/  MOV R2, 0x1 ;  /* 0x0000000100027802 */ /* 0x000fe20000000f00 */
[----:B------:R-:W-:-:S03]  /*12e0*/  ULDC UR4, c[0x0][0x580] ;  /* 0x0001600000047ab9 */ /* 0x000fc60000000800 */
[----:B------:R-:W-:Y:S02]  /*12f0*/  PRMT R3, R2, 0x7610, R3 ;  /* 0x0000761002037816 */ /* 0x000fe40000000003 */
[----:B------:R-:W-:-:S03]  /*1300*/  MOV R2, UR4 ;  /* 0x0000000400027c02 */ /* 0x000fc60008000f00 */
[----:B------:R2:W-:Y:S04]  /*1310*/  STL.S16 [R1+0x4bc], R3 ;  /* 0x0004bc0301007387 */ /* 0x0005e80000100600 */
.L_x_12:
        /* <DEDUP_REMOVED lines=8> */
[----:B------:R-:W3:Y:S02]  /*13a0*/  LDC.64 R16, c[0x0][0x5a8] ;  /* 0x00016a00ff107b82 */ /* 0x000ee40000000a00 */
[----:B---3--:R3:W5:Y:S01]  /*13b0*/  LDG.E R16, desc[UR54][R16.64] ;  /* 0x0000003610107981 */ /* 0x008762000c1e1900 */
[----:B------:R-:W-:Y:S05]  /*13c0*/  BRA `(.L_x_14) ;  /* 0x0000000000087947 */ /* 0x000fea0003800000 */
.L_x_15:
[----:B------:R-:W-:Y:S02]  /*13d0*/  ULDC UR4, c[0x0][0x5a0] ;  /* 0x0001680000047ab9 */ /* 0x000fe40000000800 */
[----:B------:R-:W-:-:S07]  /*13e0*/  MOV R16, UR4 ;  /* 0x0000000400107c02 */ /* 0x000fce0008000f00 */
.L_x_14:
[----:B------:R-:W-:-:S13]  /*13f0*/  LOP3.LUT P0, RZ, R0, 0xff, RZ, 0xc0, !PT ;  /* 0x000000ff00ff7812 */ /* 0x000fda000780c0ff */
[----:B------:R-:W-:Y:S05]  /*1400*/  @!P0 EXIT ;  /* 0x000000000000894d */ /* 0x000fea0003800000 */
[----:B------:R-:W4:Y:S01]  /*1410*/  LDL R9, [R1+0x4b4] ;  /* 0x0004b40001097983 */ /* 0x000f220000100800 */
[C---:B------:R-:W-:Y:S01]  /*1420*/  SHF.L.U32 R0, R4.reuse, 0x4, RZ ;  /* 0x0000000404007819 */ /* 0x040fe200000006ff */
[----:B------:R-:W-:Y:S01]  /*1430*/  ULDC UR4, c[0x0][0x28c] ;  /* 0x0000a30000047ab9 */ /* 0x000fe20000000800 */
[----:B-12---:R-:W-:Y:S01]  /*1440*/  SHF.L.U32 R3, R4, 0x1, RZ ;  /* 0x0000000104037819 */ /* 0x006fe200000006ff */
[----:B------:R-:W-:Y:S01]  /*1450*/  UIADD3 UR4, UR4, 0x3f, URZ ;  /* 0x0000003f04047890 */ /* 0x000fe2000fffe03f */
[----:B------:R-:W-:Y:S01]  /*1460*/  LOP3.LUT R8, R0, 0xe00, RZ, 0xc0, !PT ;  /* 0x00000e0000087812 */ /* 0x000fe200078ec0ff */
[----:B------:R-:W-:Y:S01]  /*1470*/  ULDC.64 UR40, c[0x0][0x198] ;  /* 0x0000660000287ab9 */ /* 0x000fe20000000a00 */
[----:B------:R-:W-:Y:S01]  /*1480*/  SHF.L.U32 R0, R4, 0x3, RZ ;  /* 0x0000000304007819 */ /* 0x000fe200000006ff */
[----:B------:R-:W-:Y:S01]  /*1490*/  USHF.R.S32.HI UR5, URZ, 0x1f, UR4 ;  /* 0x0000001f3f057899 */ /* 0x000fe20008011404 */
[----:B------:R-:W-:Y:S01]  /*14a0*/  LOP3.LUT R7, R8, 0x6, R3, 0xf8, !PT ;  /* 0x0000000608077812 */ /* 0x000fe200078ef803 */
[----:B------:R-:W-:Y:S01]  /*14b0*/  UMOV UR36, URZ ;  /* 0x0000003f00247c82 */ /* 0x000fe20008000000 */
[----:B------:R-:W-:Y:S01]  /*14c0*/  LOP3.LUT R3, R0, 0x80, RZ, 0xc0, !PT ;  /* 0x0000008000037812 */ /* 0x000fe200078ec0ff */
[----:B------:R-:W-:Y:S01]  /*14d0*/  ULEA.HI UR5, UR5, UR4, URZ, 0x6 ;  /* 0x0000000405057291 */ /* 0x000fe2000f8f303f */
[----:B------:R-:W-:-:S02]  /*14e0*/  LOP3.LUT R0, R7, 0x60, R0, 0xf8, !PT ;  /* 0x0000006007007812 */ /* 0x000fc400078ef800 */
[--C-:B------:R-:W-:Y:S01]  /*14f0*/  LOP3.LUT R3, R3, 0x10, R4.reuse, 0xf8, !PT ;  /* 0x0000001003037812 */ /* 0x100fe200078ef804 */
[----:B------:R-:W-:Y:S01]  /*1500*/  USHF.R.S32.HI UR39, URZ, 0x6, UR5 ;  /* 0x000000063f277899 */ /* 0x000fe20008011405 */
[----:B------:R-:W-:Y:S01]  /*1510*/  SHF.R.U32.HI R7, RZ, 0x4, R4 ;  /* 0x00000004ff077819 */ /* 0x000fe20000011604 */
[----:B------:R-:W-:Y:S01]  /*1520*/  UMOV UR4, URZ ;  /* 0x0000003f00047c82 */ /* 0x000fe20008000000 */
[----:B---3--:R-:W-:Y:S02]  /*1530*/  LOP3.LUT R17, R0, R3, RZ, 0xfc, !PT ;  /* 0x0000000300117212 */ /* 0x008fe400078efcff */
[----:B------:R-:W-:Y:S02]  /*1540*/  LOP3.LUT R3, R18, 0x1, RZ, 0xfc, !PT ;  /* 0x0000000112037812 */ /* 0x000fe400078efcff */
[----:B------:R-:W-:Y:S02]  /*1550*/  CS2R R18, SRZ ;  /* 0x0000000000127805 */ /* 0x000fe4000001ff00 */
[----:B------:R-:W-:-:S02]  /*1560*/  LOP3.LUT P0, RZ, R7, 0x1, RZ, 0xc0, !PT ;  /* 0x0000000107ff7812 */ /* 0x000fc4000780c0ff */
[----:B------:R-:W-:Y:S01]  /*1570*/  MOV R0, 0x8 ;  /* 0x0000000800007802 */ /* 0x000fe20000000f00 */
[----:B------:R4:W-:Y:S03]  /*1580*/  STL [R1+0x4a8], R3 ;  /* 0x0004a80301007387 */ /* 0x0009e60000100800 */
[----:B------:R-:W-:Y:S02]  /*1590*/  SEL R0, R0, 0xfffffff8, !P0 ;  /* 0xfffffff800007807 */ /* 0x000fe40004000000 */
[----:B----4-:R-:W-:-:S05]  /*15a0*/  LOP3.LUT R3, R9, 0x1, RZ, 0xfc, !PT ;  /* 0x0000000109037812 */ /* 0x010fca00078efcff */
[----:B------:R1:W-:Y:S02]  /*15b0*/  STL [R1+0x4a0], R3 ;  /* 0x0004a00301007387 */ /* 0x0003e40000100800 */
.L_x_225:
[----:B------:R-:W-:Y:S01]  /*15c0*/  STL [R1+0x49c], RZ ;  /* 0x00049cff01007387 */ /* 0x000fe20000100800 */
[----:B------:R-:W2:Y:S01]  /*15d0*/  S2UR UR10, SR_CgaCtaId ;  /* 0x00000000000a79c3 */ /* 0x000ea20000008800 */
[----:B------:R-:W-:Y:S01]  /*15e0*/  UMOV UR42, 0x400 ;  /* 0x00000400002a7882 */ /* 0x000fe20000000000 */
[----:B------:R-:W-:Y:S01]  /*15f0*/  UMOV UR6, URZ ;  /* 0x0000003f00067c82 */ /* 0x000fe20008000000 */
[----:B------:R-:W-:Y:S01]  /*1600*/  STL [R1+0x498], RZ ;  /* 0x000498ff01007387 */ /* 0x000fe20000100800 */
[----:B------:R-:W-:Y:S01]  /*1610*/  UMOV UR5, URZ ;  /* 0x0000003f00057c82 */ /* 0x000fe20008000000 */
[----:B------:R-:W-:Y:S01]  /*1620*/  UMOV UR7, URZ ;  /* 0x0000003f00077c82 */ /* 0x000fe20008000000 */
[----:B------:R-:W-:Y:S01]  /*1630*/  UMOV UR13, UR4 ;  /* 0x00000004000d7c82 */ /* 0x000fe20008000000 */
[----:B------:R-:W-:Y:S01]  /*1640*/  STL [R1+0x494], RZ ;  /* 0x000494ff01007387 */ /* 0x000fe20000100800 */
[----:B-1----:R-:W1:Y:S01]  /*1650*/  LDC R3, c[0x0][0x28c] ;  /* 0x0000a300ff037b82 */ /* 0x002e620000000800 */
[----:B------:R-:W-:-:S02]  /*1660*/  CS2R R236, SRZ ;  /* 0x0000000000ec7805 */ /* 0x000fc4000001ff00 */
[----:B------:R-:W-:Y:S01]  /*1670*/  CS2R R234, SRZ ;  /* 0x0000000000ea7805 */ /* 0x000fe2000001ff00 */
[----:B------:R-:W-:Y:S01]  /*1680*/  STL [R1+0x490], RZ ;  /* 0x000490ff01007387 */ /* 0x000fe20000100800 */
[----:B------:R-:W-:Y:S02]  /*1690*/  CS2R R232, SRZ ;  /* 0x0000000000e87805 */ /* 0x000fe4000001ff00 */
[----:B------:R-:W-:Y:S02]  /*16a0*/  CS2R R230, SRZ ;  /* 0x0000000000e67805 */ /* 0x000fe4000001ff00 */
[----:B------:R-:W-:Y:S01]  /*16b0*/  CS2R R228, SRZ ;  /* 0x0000000000e47805 */ /* 0x000fe2000001ff00 */
[----:B------:R-:W-:Y:S01]  /*16c0*/  STL [R1+0x48c], RZ ;  /* 0x00048cff01007387 */ /* 0x000fe20000100800 */
[----:B------:R-:W-:Y:S02]  /*16d0*/  CS2R R226, SRZ ;  /* 0x0000000000e27805 */ /* 0x000fe4000001ff00 */
[----:B------:R-:W-:-:S02]  /*16e0*/  CS2R R224, SRZ ;  /* 0x0000000000e07805 */ /* 0x000fc4000001ff00 */
[----:B------:R-:W-:Y:S01]  /*16f0*/  CS2R R222, SRZ ;  /* 0x0000000000de7805 */ /* 0x000fe2000001ff00 */
[----:B------:R-:W-:Y:S01]  /*1700*/  STL [R1+0x488], RZ ;  /* 0x000488ff01007387 */ /* 0x000fe20000100800 */
[----:B------:R-:W-:Y:S02]  /*1710*/  CS2R R220, SRZ ;  /* 0x0000000000dc7805 */ /* 0x000fe4000001ff00 */
[----:B------:R-:W-:Y:S02]  /*1720*/  CS2R R218, SRZ ;  /* 0x0000000000da7805 */ /* 0x000fe4000001ff00 */
[----:B------:R-:W-:Y:S01]  /*1730*/  CS2R R216, SRZ ;  /* 0x0000000000d87805 */ /* 0x000fe2000001ff00 */
[----:B------:R-:W-:Y:S01]  /*1740*/  STL [R1+0x484], RZ ;  /* 0x000484ff01007387 */ /* 0x000fe20000100800 */
[----:B--2---:R-:W-:Y:S01]  /*1750*/  ULEA UR42, UR10, UR42, 0x18 ;  /* 0x0000002a0a2a7291 */ /* 0x004fe2000f8ec03f */
[----:B------:R-:W-:Y:S02]  /*1760*/  CS2R R214, SRZ ;  /* 0x0000000000d67805 */ /* 0x000fe4000001ff00 */
[----:B------:R-:W-:Y:S01]  /*1770*/  CS2R R212, SRZ ;  /* 0x0000000000d47805 */ /* 0x000fe2000001ff00 */
[----:B------:R-:W-:Y:S01]  /*1780*/  STL [R1+0x480], RZ ;  /* 0x000480ff01007387 */ /* 0x000fe20000100800 */
[----:B------:R-:W-:-:S02]  /*1790*/  CS2R R210, SRZ ;  /* 0x0000000000d27805 */ /* 0x000fc4000001ff00 */
[----:B------:R-:W-:Y:S02]  /*17a0*/  CS2R R208, SRZ ;  /* 0x0000000000d07805 */ /* 0x000fe4000001ff00 */
[----:B------:R-:W-:Y:S01]  /*17b0*/  CS2R R206, SRZ ;  /* 0x0000000000ce7805 */ /* 0x000fe2000001ff00 */
[----:B------:R-:W-:Y:S01]  /*17c0*/  STL [R1+0x47c], RZ ;  /* 0x00047cff01007387 */ /* 0x000fe20000100800 */
[----:B-1----:R-:W-:Y:S02]  /*17d0*/  ISETP.GE.AND P0, PT, R3, 0x1, PT ;  /* 0x000000010300780c */ /* 0x002fe40003f06270 */
[----:B------:R-:W-:Y:S02]  /*17e0*/  CS2R R204, SRZ ;  /* 0x0000000000cc7805 */ /* 0x000fe4000001ff00 */
[----:B------:R-:W-:Y:S01]  /*17f0*/  CS2R R202, SRZ ;  /* 0x0000000000ca7805 */ /* 0x000fe2000001ff00 */
[----:B------:R-:W-:Y:S01]  /*1800*/  STL [R1+0x478], RZ ;  /* 0x000478ff01007387 */ /* 0x000fe20000100800 */
[----:B------:R-:W-:-:S02]  /*1810*/  CS2R R200, SRZ ;  /* 0x0000000000c87805 */ /* 0x000fc4000001ff00 */
[----:B------:R-:W-:Y:S02]  /*1820*/  CS2R R198, SRZ ;  /* 0x0000000000c67805 */ /* 0x000fe4000001ff00 */
[----:B------:R-:W-:Y:S01]  /*1830*/  CS2R R196, SRZ ;  /* 0x0000000000c47805 */ /* 0x000fe2000001ff00 */
[----:B------:R-:W-:Y:S01]  /*1840*/  STL [R1+0x474], RZ ;  /* 0x000474ff01007387 */ /* 0x000fe20000100800 */
[----:B------:R-:W-:Y:S02]  /*1850*/  CS2R R194, SRZ ;  /* 0x0000000000c27805 */ /* 0x000fe4000001ff00 */
        /* <DEDUP_REMOVED lines=114> */
[----:B------:R-:W-:Y:S04]  /*1f80*/  STL [R1+0x400], RZ ;  /* 0x000400ff01007387 */ /* 0x000fe80000100800 */
        /* <DEDUP_REMOVED lines=128> */
[----:B------:R-:W-:Y:S04]  /*2790*/  STL [R1], RZ ;  /* 0x000000ff01007387 */ /* 0x000fe80000100800 */
        /* <DEDUP_REMOVED lines=39> */
[----:B------:R-:W-:Y:S01]  /*2a10*/  STL [R1+0xa0], RZ ;  /* 0x0000a0ff01007387 */ /* 0x000fe20000100800 */
[----:B------:R-:W1:Y:S03]  /*2a20*/  S2R R0, SR_TID.X ;  /* 0x0000000000007919 */ /* 0x000e660000002100 */
        /* <DEDUP_REMOVED lines=8> */
[----:B-1----:R-:W-:-:S03]  /*2ab0*/  LOP3.LUT R0, R0, 0x80, RZ, 0xc0, !PT ;  /* 0x0000008000007812 */ /* 0x002fc600078ec0ff */
[----:B------:R-:W-:Y:S01]  /*2ac0*/  STL [R1+0xc4], RZ ;  /* 0x0000c4ff01007387 */ /* 0x000fe20000100800 */
[----:B------:R-:W-:-:S03]  /*2ad0*/  SHF.R.U32.HI R0, RZ, 0x7, R0 ;  /* 0x00000007ff007819 */ /* 0x000fc60000011600 */
        /* <DEDUP_REMOVED lines=33> */
[----:B------:R-:W1:Y:S04]  /*2cf0*/  SHFL.IDX PT, R0, R0, RZ, 0x1f ;  /* 0x00001fff00007589 */ /* 0x000e6800000e0000 */
[----:B------:R2:W-:Y:S04]  /*2d00*/  STL [R1+0x14c], RZ ;  /* 0x00014cff01007387 */ /* 0x0005e80000100800 */
[----:B------:R2:W-:Y:S04]  /*2d10*/  STL [R1+0x150], RZ ;  /* 0x000150ff01007387 */ /* 0x0005e80000100800 */
[----:B------:R2:W-:Y:S04]  /*2d20*/  STL [R1+0x154], RZ ;  /* 0x000154ff01007387 */ /* 0x0005e80000100800 */
[----:B------:R2:W-:Y:S04]  /*2d30*/  STL [R1+0x158], RZ ;  /* 0x000158ff01007387 */ /* 0x0005e80000100800 */
[----:B------:R2:W-:Y:S04]  /*2d40*/  STL [R1+0x15c], RZ ;  /* 0x00015cff01007387 */ /* 0x0005e80000100800 */
[----:B------:R2:W-:Y:S01]  /*2d50*/  STL [R1+0x160], RZ ;  /* 0x000160ff01007387 */ /* 0x0005e20000100800 */
[----:B-1----:R-:W-:-:S02]  /*2d60*/  R2UR UR8, R0 ;  /* 0x00000000000872ca */ /* 0x002fc400000e0000 */
[----:B------:R-:W-:Y:S01]  /*2d70*/  MOV R0, UR36 ;  /* 0x0000002400007c02 */ /* 0x000fe20008000f00 */
[----:B------:R2:W-:Y:S04]  /*2d80*/  STL [R1+0x164], RZ ;  /* 0x000164ff01007387 */ /* 0x0005e80000100800 */
[----:B------:R2:W-:Y:S04]  /*2d90*/  STL [R1+0x168], RZ ;  /* 0x000168ff01007387 */ /* 0x0005e80000100800 */
[----:B------:R2:W-:Y:S02]  /*2da0*/  STL [R1+0x16c], RZ ;  /* 0x00016cff01007387 */ /* 0x0005e40000100800 */
[----:B------:R-:W-:-:S02]  /*2db0*/  ULEA.HI UR9, UR8, UR8, URZ, 0x1 ;  /* 0x0000000808097291 */ /* 0x000fc4000f8f083f */
[----:B------:R2:W-:Y:S02]  /*2dc0*/  STL [R1+0x170], RZ ;  /* 0x000170ff01007387 */ /* 0x0005e40000100800 */
[----:B------:R-:W-:Y:S02]  /*2dd0*/  ULOP3.LUT UR9, UR9, 0xffffe, URZ, 0xc0, !UPT ;  /* 0x000ffffe09097892 */ /* 0x000fe4000f8ec03f */
[----:B------:R2:W-:Y:S02]  /*2de0*/  STL [R1+0x174], RZ ;  /* 0x000174ff01007387 */ /* 0x0005e40000100800 */
[----:B------:R-:W-:Y:S02]  /*2df0*/  UIADD3 UR9, UR8, -UR9, URZ ;  /* 0x8000000908097290 */ /* 0x000fe4000fffe03f */
[----:B------:R2:W-:Y:S02]  /*2e00*/  STL [R1+0x178], RZ ;  /* 0x000178ff01007387 */ /* 0x0005e40000100800 */
[----:B------:R-:W-:-:S02]  /*2e10*/  ULEA UR9, UR9, UR42, 0xc ;  /* 0x0000002a09097291 */ /* 0x000fc4000f8e603f */
[----:B------:R2:W-:Y:S02]  /*2e20*/  STL [R1+0x17c], RZ ;  /* 0x00017cff01007387 */ /* 0x0005e40000100800 */
[----:B------:R-:W-:Y:S02]  /*2e30*/  UIADD3 UR9, UR9, 0x6200, URZ ;  /* 0x0000620009097890 */ /* 0x000fe4000fffe03f */
[----:B------:R2:W-:Y:S02]  /*2e40*/  STL [R1+0x180], RZ ;  /* 0x000180ff01007387 */ /* 0x0005e40000100800 */
[----:B------:R-:W-:Y:S02]  /*2e50*/  USHF.R.U32.HI UR9, URZ, 0x4, UR9 ;  /* 0x000000043f097899 */ /* 0x000fe40008011609 */
[----:B------:R2:W-:Y:S02]  /*2e60*/  STL [R1+0x184], RZ ;  /* 0x000184ff01007387 */ /* 0x0005e40000100800 */
[----:B------:R-:W-:-:S02]  /*2e70*/  ULOP3.LUT UR12, UR9, 0x3fff, URZ, 0xc0, !UPT ;  /* 0x00003fff090c7892 */ /* 0x000fc4000f8ec03f */
[----:B------:R2:W-:Y:S04]  /*2e80*/  STL [R1+0x188], RZ ;  /* 0x000188ff01007387 */ /* 0x0005e80000100800 */
        /* <DEDUP_REMOVED lines=28> */
[----:B------:R2:W-:Y:S01]  /*3050*/  STL [R1+0x1fc], RZ ;  /* 0x0001fcff01007387 */ /* 0x0005e20000100800 */
[----:B------:R-:W-:Y:S05]  /*3060*/  @!P0 BRA `(.L_x_16) ;  /* 0x0000004400688947 */ /* 0x000fea0003800000 */
[----:B------:R-:W3:Y:S02]  /*3070*/  LDL R3, [R1+0x4a0] ;  /* 0x0004a00001037983 */ /* 0x000ee40000100800 */
[----:B---3--:R-:W-:-:S13]  /*3080*/  ISETP.NE.AND P1, PT, R3, 0x3, PT ;  /* 0x000000030300780c */ /* 0x008fda0003f25270 */
[----:B------:R-:W-:Y:S05]  /*3090*/  @!P1 BRA `(.L_x_17) ;  /* 0x0000000000049947 */ /* 0x000fea0003800000 */
[----:B------:R-:W-:Y:S01]  /*30a0*/  BPT.TRAP 0x1 ;  /* 0x000000040000795c */ /* 0x000fe20000300000 */
.L_x_17:
[----:B------:R-:W-:Y:S01]  /*30b0*/  ULEA UR5, UR4, UR42, 0x3 ;  /* 0x0000002a04057291 */ /* 0x000fe2000f8e183f */
[----:B------:R-:W-:-:S04]  /*30c0*/  MOV R0, UR36 ;  /* 0x0000002400007c02 */ /* 0x000fc80008000f00 */
[----:B------:R-:W-:-:S04]  /*30d0*/  SHF.L.U32 R0, R0, 0x1f, RZ ;  /* 0x0000001f00007819 */ /* 0x000fc800000006ff */
[----:B------:R1:W3:Y:S01]  /*30e0*/  SYNCS.PHASECHK.TRANS64.TRYWAIT P0, [UR5], R0 ;  /* 0x00000000ff0075a7 */ /* 0x0002e20008000145 */
[----:B------:R-:W-:Y:S05]  /*30f0*/  @!P1 BRA `(.L_x_18) ;  /* 0x0000000000049947 */ /* 0x000fea0003800000 */
[----:B------:R-:W-:Y:S01]  /*3100*/  BPT.TRAP 0x1 ;  /* 0x000000040000795c */ /* 0x000fe20000300000 */
.L_x_18:
[----:B---3--:R-:W-:Y:S05]  /*3110*/  @P0 BRA `(.L_x_19) ;  /* 0x0000000000080947 */ /* 0x008fea0003800000 */
[----:B------:R-:W3:Y:S02]  /*3120*/  SYNCS.PHASECHK.TRANS64.TRYWAIT P0, [UR5], R0 ;  /* 0x00000000ff0075a7 */ /* 0x000ee40008000145 */
[----:B---3--:R-:W-:Y:S05]  /*3130*/  @!P0 BRA `(.L_x_20) ;  /* 0x0000035c00a88947 */ /* 0x008fea0003800000 */
.L_x_19:
[----:B------:R-:W-:Y:S01]  /*3140*/  UIADD3 UR5, UR42, 0x1e200, URZ ;  /* 0x0001e2002a057890 */ /* 0x000fe2000fffe03f */
[----:B------:R-:W-:Y:S01]  /*3150*/  WARPGROUP.ARRIVE ;  /* 0x00000000000079c5 */ /* 0x000fe20000000000 */
[----:B------:R-:W-:Y:S02]  /*3160*/  ULOP3.LUT UR6, UR12, 0x10000, URZ, 0xfc, !UPT ;  /* 0x000100000c067892 */ /* 0x000fe4000f8efc3f */
[----:B------:R-:W-:Y:S02]  /*3170*/  USHF.R.U32.HI UR5, URZ, 0x4, UR5 ;  /* 0x000000043f057899 */ /* 0x000fe40008011605 */
[----:B------:R-:W-:Y:S02]  /*3180*/  ULEA UR6, UR4, UR6, 0xa ;  /* 0x0000000604067291 */ /* 0x000fe4000f8e503f */
[----:B------:R-:W-:Y:S01]  /*3190*/  ULOP3.LUT UR5, UR5, 0x3fff, URZ, 0xc0, !UPT ;  /* 0x00003fff05057892 */ /* 0x000fe2000f8ec03f */
[----:B------:R-:W-:Y:S01]  /*31a0*/  UMOV UR9, 0x80000020 ;  /* 0x8000002000097882 */ /* 0x000fe20000000000 */
[----:B------:R-:W-:-:S02]  /*31b0*/  UMOV UR11, 0x80000020 ;  /* 0x80000020000b7882 */ /* 0x000fc40000000000 */
[----:B------:R-:W-:Y:S01]  /*31c0*/  ULOP3.LUT UR5, UR5, 0x10000, URZ, 0xfc, !UPT ;  /* 0x0001000005057892 */ /* 0x000fe2000f8efc3f */
[----:B------:R-:W-:-:S03]  /*31d0*/  UMOV UR8, UR6 ;  /* 0x0000000600087c82 */ /* 0x000fc60008000000 */
[----:B------:R-:W-:-:S03]  /*31e0*/  ULEA UR7, UR4, UR5, 0xa ;  /* 0x0000000504077291 */ /* 0x000fc6000f8e503f */
[----:B------:R-:W-:-:S04]  /*31f0*/  UMOV UR5, 0x2 ;  /* 0x0000000200057882 */ /* 0x000fc80000000000 */
[----:B------:R-:W-:Y:S02]  /*3200*/  UMOV UR10, UR7 ;  /* 0x00000007000a7c82 */ /* 0x000fe40008000000 */
[----:B------:R-:W-:Y:S01]  /*3210*/  QGMMA.64x256x32.F32.E4M3.E4M3 R24, gdesc[UR8], RZ, !UPT, gsb0 ;  /* 0x03e00000081879f3 */ /* 0x000fe2000c0008ff */
[----:B------:R-:W-:Y:S01]  /*3220*/  UIADD3 UR8, UR6, 0x200, URZ ;  /* 0x0000020006087890 */ /* 0x000fe2000fffe03f */
[----:B------:R-:W-:Y:S01]  /*3230*/  UMOV UR9, 0x80000020 ;  /* 0x8000002000097882 */ /* 0x000fe20000000000 */
[----:B------:R-:W-:Y:S02]  /*3240*/  WARPGROUP.DEPBAR.LE gsb0, 0x0 ;  /* 0x00008000000079c5 */ /* 0x000fe40000010000 */
[----:B------:R-:W-:Y:S04]  /*3250*/  STL.64 [R1], R24 ;  /* 0x0000001801007387 */ /* 0x000fe80000100a00 */
[----:B------:R-:W-:Y:S04]  /*3260*/  STL.64 [R1+0x8], R26 ;  /* 0x0000081a01007387 */ /* 0x000fe80000100a00 */
        /* <DEDUP_REMOVED lines=61> */
[----:B------:R4:W-:Y:S02]  /*3640*/  STL.64 [R1+0x1f8], R150 ;  /* 0x0001f89601007387 */ /* 0x0009e40000100a00 */
[----:B----4-:R-:W-:-:S06]  /*3650*/  WARPGROUP.ARRIVE ;  /* 0x00000000000079c5 */ /* 0x010fcc0000000000 */
[----:B------:R-:W-:Y:S03]  /*3660*/  QGMMA.64x256x32.F32.E4M3.E4M3 R24, gdesc[UR8], RZ, !UPT, gsb0 ;  /* 0x03e00000081879f3 */ /* 0x000fe6000c0008ff */
[----:B------:R-:W-:Y:S02]  /*3670*/  WARPGROUP.DEPBAR.LE gsb0, 0x0 ;  /* 0x00008000000079c5 */ /* 0x000fe40000010000 */
        /* <DEDUP_REMOVED lines=21> */
[----:B------:R4:W-:Y:S04]  /*37d0*/  STL.64 [R1+0x4c0], R108 ;  /* 0x0004c06c01007387 */ /* 0x0009e80000100a00 */
        /* <DEDUP_REMOVED lines=70> */
[----:B----4-:R-:W4:Y:S04]  /*3c40*/  LDL.LU.64 R108, [R1] ;  /* 0x00000000016c7983 */ /* 0x010f280000300a00 */
[----:B------:R-:W4:Y:S04]  /*3c50*/  LDL.LU.64 R110, [R1+0x8] ;  /* 0x00000800016e7983 */ /* 0x000f280000300a00 */
        /* <DEDUP_REMOVED lines=61> */
[----:B------:R-:W4:Y:S01]  /*4030*/  LDL.LU.64 R234, [R1+0x1f8] ;  /* 0x0001f80001ea7983 */ /* 0x000f220000300a00 */
[----:B------:R-:W-:-:S02]  /*4040*/  UIADD3 UR8, UR6, 0x2, URZ ;  /* 0x0000000206087890 */ /* 0x000fc4000fffe03f */
[----:B------:R-:W-:Y:S01]  /*4050*/  UIADD3 UR10, UR7, 0x2, URZ ;  /* 0x00000002070a7890 */ /* 0x000fe2000fffe03f */
[----:B------:R-:W-:Y:S01]  /*4060*/  STL [R1+0x384], RZ ;  /* 0x000384ff01007387 */ /* 0x000fe20000100800 */
[----:B------:R-:W-:Y:S01]  /*4070*/  UMOV UR9, 0x80000020 ;  /* 0x8000002000097882 */ /* 0x000fe20000000000 */
[----:B------:R-:W-:Y:S02]  /*4080*/  UMOV UR11, 0x80000020 ;  /* 0x80000020000b7882 */ /* 0x000fe40000000000 */
        /* <DEDUP_REMOVED lines=25> */
[----:B----4-:R-:W-:-:S06]  /*4220*/  WARPGROUP.ARRIVE ;  /* 0x00000000000079c5 */ /* 0x010fcc0000000000 */
[----:B------:R-:W-:Y:S03]  /*4230*/  QGMMA.64x256x32.F32.E4M3.E4M3 R108, gdesc[UR8], R108, gsb0 ;  /* 0x03e00000086c79f3 */ /* 0x000fe6000800086c */
[----:B------:R-:W-:Y:S02]  /*4240*/  WARPGROUP.DEPBAR.LE gsb0, 0x0 ;  /* 0x00008000000079c5 */ /* 0x000fe40000010000 */
[----:B------:R-:W-:Y:S01]  /*4250*/  STL.64 [R1], R108 ;  /* 0x0000006c01007387 */ /* 0x000fe20000100a00 */
[----:B------:R-:W-:Y:S01]  /*4260*/  UIADD3 UR8, UR6, 0x202, URZ ;  /* 0x0000020206087890 */ /* 0x000fe2000fffe03f */
[----:B------:R-:W-:Y:S02]  /*4270*/  MOV R21, R222 ;  /* 0x000000de00157202 */ /* 0x000fe40000000f00 */
[----:B------:R-:W-:Y:S01]  /*4280*/  STL.64 [R1+0x8], R110 ;  /* 0x0000086e01007387 */ /* 0x000fe20000100a00 */
[----:B------:R-:W-:Y:S01]  /*4290*/  UMOV UR9, 0x80000020 ;  /* 0x8000002000097882 */ /* 0x000fe20000000000 */
[----:B------:R-:W-:Y:S01]  /*42a0*/  ULDC UR6, c[0x0][0x50c] ;  /* 0x0001430000067ab9 */ /* 0x000fe20000000800 */
[----:B------:R-:W-:Y:S01]  /*42b0*/  MOV R20, R223 ;  /* 0x000000df00147202 */ /* 0x000fe20000000f00 */
[----:B------:R-:W-:Y:S01]  /*42c0*/  STL.64 [R1+0x10], R112 ;  /* 0x0000107001007387 */ /* 0x000fe20000100a00 */
[----:B------:R-:W-:-:S02]  /*42d0*/  MOV R15, R224 ;  /* 0x000000e0000f7202 */ /* 0x000fc40000000f00 */
[----:B------:R-:W-:Y:S02]  /*42e0*/  CS2R R236, SRZ ;  /* 0x0000000000ec7805 */ /* 0x000fe4000001ff00 */
[----:B------:R-:W-:Y:S01]  /*42f0*/  MOV R14, R225 ;  /* 0x000000e1000e7202 */ /* 0x000fe20000000f00 */
[----:B------:R-:W-:Y:S01]  /*4300*/  STL.64 [R1+0x18], R114 ;  /* 0x0000187201007387 */ /* 0x000fe20000100a00 */
[----:B------:R-:W-:Y:S02]  /*4310*/  MOV R13, R226 ;  /* 0x000000e2000d7202 */ /* 0x000fe40000000f00 */
[----:B------:R-:W-:Y:S02]  /*4320*/  CS2R R22, SRZ ;  /* 0x0000000000167805 */ /* 0x000fe4000001ff00 */
[----:B------:R-:W-:Y:S01]  /*4330*/  MOV R12, R227 ;  /* 0x000000e3000c7202 */ /* 0x000fe20000000f00 */
[----:B------:R-:W-:Y:S01]  /*4340*/  STL.64 [R1+0x20], R116 ;  /* 0x0000207401007387 */ /* 0x000fe20000100a00 */
[----:B------:R-:W-:-:S02]  /*4350*/  MOV R11, R228 ;  /* 0x000000e4000b7202 */ /* 0x000fc40000000f00 */
[----:B------:R-:W-:Y:S01]  /*4360*/  MOV R10, R229 ;  /* 0x000000e5000a7202 */ /* 0x000fe20000000f00 */
[----:B------:R-:W-:Y:S01]  /*4370*/  STL.64 [R1+0x28], R118 ;  /* 0x0000287601007387 */ /* 0x000fe20000100a00 */
[----:B------:R-:W-:Y:S02]  /*4380*/  MOV R9, R230 ;  /* 0x000000e600097202 */ /* 0x000fe40000000f00 */
[----:B------:R-:W-:Y:S01]  /*4390*/  MOV R8, R231 ;  /* 0x000000e700087202 */ /* 0x000fe20000000f00 */
[----:B------:R-:W-:Y:S01]  /*43a0*/  STL.64 [R1+0x30], R120 ;  /* 0x0000307801007387 */ /* 0x000fe20000100a00 */
[----:B------:R-:W-:Y:S02]  /*43b0*/  MOV R7, R232 ;  /* 0x000000e800077202 */ /* 0x000fe40000000f00 */
[----:B------:R-:W-:Y:S01]  /*43c0*/  MOV R4, R233 ;  /* 0x000000e900047202 */ /* 0x000fe20000000f00 */
[----:B------:R-:W-:Y:S01]  /*43d0*/  STL.64 [R1+0x38], R122 ;  /* 0x0000387a01007387 */ /* 0x000fe20000100a00 */
[----:B---3--:R-:W-:-:S02]  /*43e0*/  MOV R3, R234 ;  /* 0x000000ea00037202 */ /* 0x008fc40000000f00 */
[----:B-1----:R-:W-:Y:S01]  /*43f0*/  MOV R0, R235 ;  /* 0x000000eb00007202 */ /* 0x002fe20000000f00 */
        /* <DEDUP_REMOVED lines=56> */
[----:B-1----:R-:W4:Y:S04]  /*4780*/  LDL.LU.64 R150, [R1+0x568] ;  /* 0x0005680001967983 */ /* 0x002f280000300a00 */
        /* <DEDUP_REMOVED lines=21> */
[----:B------:R-:W-:Y:S01]  /*48e0*/  UISETP.NE.AND UP0, UPT, UR6, 0x2, UPT ;  /* 0x000000020600788c */ /* 0x000fe2000bf05270 */
[----:B---3--:R-:W-:-:S02]  /*48f0*/  CS2R R234, SRZ ;  /* 0x0000000000ea7805 */ /* 0x008fc4000001ff00 */
[----:B------:R-:W-:Y:S01]  /*4900*/  CS2R R232, SRZ ;  /* 0x0000000000e87805 */ /* 0x000fe2000001ff00 */
[----:B------:R1:W-:Y:S01]  /*4910*/  STL [R1+0x31c], RZ ;  /* 0x00031cff01007387 */ /* 0x0003e20000100800 */
[----:B------:R-:W-:Y:S01]  /*4920*/  USEL UR6, URZ, 0x1, UP0 ;  /* 0x000000013f067887 */ /* 0x000fe20008000000 */
[----:B------:R-:W-:Y:S02]  /*4930*/  CS2R R230, SRZ ;  /* 0x0000000000e67805 */ /* 0x000fe4000001ff00 */
[----:B------:R-:W-:Y:S01]  /*4940*/  CS2R R228, SRZ ;  /* 0x0000000000e47805 */ /* 0x000fe2000001ff00 */
[----:B------:R1:W-:Y:S01]  /*4950*/  STL [R1+0x318], RZ ;  /* 0x000318ff01007387 */ /* 0x0003e20000100800 */
[----:B------:R-:W-:Y:S02]  /*4960*/  CS2R R226, SRZ ;  /* 0x0000000000e27805 */ /* 0x000fe4000001ff00 */
[----:B------:R-:W-:Y:S02]  /*4970*/  CS2R R224, SRZ ;  /* 0x0000000000e07805 */ /* 0x000fe4000001ff00 */
[----:B------:R-:W-:Y:S01]  /*4980*/  ISETP.NE.AND P0, PT, RZ, UR6, PT ;  /* 0x00000006ff007c0c */ /* 0x000fe2000bf05270 */
[----:B------:R1:W-:Y:S01]  /*4990*/  STL [R1+0x314], RZ ;  /* 0x000314ff01007387 */ /* 0x0003e20000100800 */
[----:B------:R-:W-:-:S02]  /*49a0*/  CS2R R222, SRZ ;  /* 0x0000000000de7805 */ /* 0x000fc4000001ff00 */
[----:B------:R-:W-:Y:S02]  /*49b0*/  CS2R R220, SRZ ;  /* 0x0000000000dc7805 */ /* 0x000fe4000001ff00 */
[----:B------:R-:W-:Y:S01]  /*49c0*/  CS2R R218, SRZ ;  /* 0x0000000000da7805 */ /* 0x000fe2000001ff00 */
[----:B------:R1:W-:Y:S01]  /*49d0*/  STL [R1+0x310], RZ ;  /* 0x000310ff01007387 */ /* 0x0003e20000100800 */
[----:B------:R-:W-:Y:S02]  /*49e0*/  CS2R R216, SRZ ;  /* 0x0000000000d87805 */ /* 0x000fe4000001ff00 */
[----:B------:R-:W-:Y:S02]  /*49f0*/  CS2R R214, SRZ ;  /* 0x0000000000d67805 */ /* 0x000fe4000001ff00 */
[----:B------:R-:W-:Y:S01]  /*4a00*/  CS2R R212, SRZ ;  /* 0x0000000000d47805 */ /* 0x000fe2000001ff00 */
        /* <DEDUP_REMOVED lines=98> */
[----:B----4-:R-:W-:-:S06]  /*5030*/  WARPGROUP.ARRIVE ;  /* 0x00000000000079c5 */ /* 0x010fcc0000000000 */
[----:B------:R-:W-:Y:S03]  /*5040*/  QGMMA.64x256x32.F32.E4M3.E4M3 R24, gdesc[UR8], R24, gsb0 ;  /* 0x03e00000081879f3 */ /* 0x000fe60008000818 */
[----:B------:R-:W-:Y:S02]  /*5050*/  WARPGROUP.DEPBAR.LE gsb0, 0x0 ;  /* 0x00008000000079c5 */ /* 0x000fe40000010000 */
[----:B------:R-:W-:Y:S05]  /*5060*/  @!P0 BRA `(.L_x_21) ;  /* 0x00000024004c8947 */ /* 0x000fea0003800000 */
[----:B------:R-:W3:Y:S04]  /*5070*/  LDL R22, [R1] ;  /* 0x0000000001167983 */ /* 0x000ee80000100800 */
[----:B------:R-:W4:Y:S04]  /*5080*/  LDL R23, [R1+0x4] ;  /* 0x0000040001177983 */ /* 0x000f280000100800 */
[----:B------:R-:W2:Y:S04]  /*5090*/  LDL R152, [R1+0x8] ;  /* 0x0000080001987983 */ /* 0x000ea80000100800 */
        /* <DEDUP_REMOVED lines=83> */
[----:B------:R1:W-:Y:S04]  /*55d0*/  STL [R1+0x52c], R131 ;  /* 0x00052c8301007387 */ /* 0x0003e80000100800 */
[----:B-1----:R-:W3:Y:S04]  /*55e0*/  LDL R131, [R1+0x158] ;  /* 0x0001580001837983 */ /* 0x002ee80000100800 */
[----:B------:R1:W-:Y:S04]  /*55f0*/  STL [R1+0x528], R132 ;  /* 0x0005288401007387 */ /* 0x0003e80000100800 */
[----:B-1----:R-:W4:Y:S04]  /*5600*/  LDL R132, [R1+0x15c] ;  /* 0x00015c0001847983 */ /* 0x002f280000100800 */
[----:B------:R1:W-:Y:S04]  /*5610*/  STL [R1+0x524], R133 ;  /* 0x0005248501007387 */ /* 0x0003e80000100800 */
[----:B-1----:R-:W2:Y:S04]  /*5620*/  LDL R133, [R1+0x160] ;  /* 0x0001600001857983 */ /* 0x002ea80000100800 */
[----:B------:R1:W-:Y:S04]  /*5630*/  STL [R1+0x520], R134 ;  /* 0x0005208601007387 */ /* 0x0003e80000100800 */
[----:B-1----:R-:W4:Y:S04]  /*5640*/  LDL R134, [R1+0x164] ;  /* 0x0001640001867983 */ /* 0x002f280000100800 */
        /* <DEDUP_REMOVED lines=40> */
[----:B-----5:R1:W-:Y:S04]  /*58d0*/  STL [R1+0x4cc], R16 ;  /* 0x0004cc1001007387 */ /* 0x0203e80000100800 */
[----:B-1----:R-:W4:Y:S04]  /*58e0*/  LDL R16, [R1+0x1b8] ;  /* 0x0001b80001107983 */ /* 0x002f280000100800 */
[----:B------:R1:W-:Y:S04]  /*58f0*/  STL [R1+0x4c8], R6 ;  /* 0x0004c80601007387 */ /* 0x0003e80000100800 */
[----:B-1----:R-:W4:Y:S04]  /*5900*/  LDL R6, [R1+0x1bc] ;  /* 0x0001bc0001067983 */ /* 0x002f280000100800 */
[----:B------:R1:W-:Y:S04]  /*5910*/  STL [R1+0x4c4], R5 ;  /* 0x0004c40501007387 */ /* 0x0003e80000100800 */
[----:B-1----:R-:W4:Y:S04]  /*5920*/  LDL R5, [R1+0x1c0] ;  /* 0x0001c00001057983 */ /* 0x002f280000100800 */
[----:B------:R1:W-:Y:S04]  /*5930*/  STL [R1+0x4c0], R2 ;  /* 0x0004c00201007387 */ /* 0x0003e80000100800 */
[----:B-1----:R-:W4:Y:S01]  /*5940*/  LDL R2, [R1+0x1c4] ;  /* 0x0001c40001027983 */ /* 0x002f220000100800 */
[----:B--2---:R-:W-:-:S01]  /*5950*/  FADD R133, RZ, R133 ;  /* 0x00000085ff857221 */ /* 0x004fc20000000000 */
[----:B---3--:R-:W-:Y:S01]  /*5960*/  FADD R236, RZ, R131 ;  /* 0x00000083ffec7221 */ /* 0x008fe20000000000 */
[----:B----4-:R-:W-:-:S01]  /*5970*/  FADD R134, RZ, R134 ;  /* 0x00000086ff867221 */ /* 0x010fc20000000000 */
[----:B------:R-:W2:Y:S01]  /*5980*/  LDL.LU R131, [R1+0x52c] ;  /* 0x00052c0001837983 */ /* 0x000ea20000300800 */
[----:B------:R-:W-:-:S01]  /*5990*/  FADD R237, RZ, R132 ;  /* 0x00000084ffed7221 */ /* 0x000fc20000000000 */
[----:B------:R-:W-:Y:S01]  /*59a0*/  FADD R135, RZ, R135 ;  /* 0x00000087ff877221 */ /* 0x000fe20000000000 */
[----:B------:R-:W-:-:S01]  /*59b0*/  FADD R21, RZ, R21 ;  /* 0x00000015ff157221 */ /* 0x000fc20000000000 */
[----:B------:R-:W3:Y:S01]  /*59c0*/  LDL.LU R132, [R1+0x528] ;  /* 0x0005280001847983 */ /* 0x000ee20000300800 */
[----:B------:R-:W-:-:S01]  /*59d0*/  FADD R136, RZ, R136 ;  /* 0x00000088ff887221 */ /* 0x000fc20000000000 */
[----:B------:R-:W-:Y:S01]  /*59e0*/  FADD R20, RZ, R20 ;  /* 0x00000014ff147221 */ /* 0x000fe20000000000 */
[----:B------:R-:W-:-:S01]  /*59f0*/  FADD R22, RZ, R22 ;  /* 0x00000016ff167221 */ /* 0x000fc20000000000 */
[----:B------:R1:W-:Y:S01]  /*5a00*/  STL [R1+0x200], R133 ;  /* 0x0002008501007387 */ /* 0x0003e20000100800 */
[----:B------:R-:W-:-:S01]  /*5a10*/  FADD R137, RZ, R137 ;  /* 0x00000089ff897221 */ /* 0x000fc20000000000 */
[----:B------:R-:W-:Y:S01]  /*5a20*/  FADD R23, RZ, R23 ;  /* 0x00000017ff177221 */ /* 0x000fe20000000000 */
[----:B------:R-:W-:-:S01]  /*5a30*/  FADD R152, RZ, R152 ;  /* 0x00000098ff987221 */ /* 0x000fc20000000000 */
[----:B------:R-:W-:Y:S01]  /*5a40*/  FADD R153, RZ, R153 ;  /* 0x00000099ff997221 */ /* 0x000fe20000000000 */
[----:B------:R-:W-:-:S01]  /*5a50*/  FADD R154, RZ, R154 ;  /* 0x0000009aff9a7221 */ /* 0x000fc20000000000 */
[----:B------:R-:W-:Y:S01]  /*5a60*/  FADD R155, RZ, R155 ;  /* 0x0000009bff9b7221 */ /* 0x000fe20000000000 */
[----:B------:R-:W-:-:S01]  /*5a70*/  FADD R156, RZ, R156 ;  /* 0x0000009cff9c7221 */ /* 0x000fc20000000000 */
[----:B------:R-:W-:Y:S01]  /*5a80*/  FADD R157, RZ, R157 ;  /* 0x0000009dff9d7221 */ /* 0x000fe20000000000 */
[----:B------:R-:W-:-:S01]  /*5a90*/  FADD R158, RZ, R158 ;  /* 0x0000009eff9e7221 */ /* 0x000fc20000000000 */
[----:B-1----:R-:W4:Y:S01]  /*5aa0*/  LDL.LU R133, [R1+0x524] ;  /* 0x0005240001857983 */ /* 0x002f220000300800 */
        /* <DEDUP_REMOVED lines=98> */
[----:B------:R-:W-:-:S03]  /*60d0*/  FADD R145, RZ, R145 ;  /* 0x00000091ff917221 */ /* 0x000fc60000000000 */
[----:B------:R1:W-:Y:S04]  /*60e0*/  STL [R1+0x220], R141 ;  /* 0x0002208d01007387 */ /* 0x0003e80000100800 */
        /* <DEDUP_REMOVED lines=18> */
[----:B-1----:R-:W4:Y:S04]  /*6210*/  LDL.LU R147, [R1+0x4ec] ;  /* 0x0004ec0001937983 */ /* 0x002f280000300800 */
[----:B------:R1:W-:Y:S04]  /*6220*/  STL [R1+0x23c], R148 ;  /* 0x00023c9401007387 */ /* 0x0003e80000100800 */
[----:B-1----:R-:W4:Y:S04]  /*6230*/  LDL.LU R148, [R1+0x4e8] ;  /* 0x0004e80001947983 */ /* 0x002f280000300800 */
[----:B------:R1:W-:Y:S04]  /*6240*/  STL [R1+0x240], R149 ;  /* 0x0002409501007387 */ /* 0x0003e80000100800 */
[----:B-1----:R-:W4:Y:S04]  /*6250*/  LDL.LU R149, [R1+0x4e4] ;  /* 0x0004e40001957983 */ /* 0x002f280000300800 */
[----:B------:R1:W-:Y:S04]  /*6260*/  STL [R1+0x244], R150 ;  /* 0x0002449601007387 */ /* 0x0003e80000100800 */
[----:B-1----:R-:W4:Y:S04]  /*6270*/  LDL.LU R150, [R1+0x4e0] ;  /* 0x0004e00001967983 */ /* 0x002f280000300800 */
[----:B------:R1:W-:Y:S04]  /*6280*/  STL [R1+0x248], R151 ;  /* 0x0002489701007387 */ /* 0x0003e80000100800 */
[----:B-1----:R-:W4:Y:S01]  /*6290*/  LDL.LU R151, [R1+0x4dc] ;  /* 0x0004dc0001977983 */ /* 0x002f220000300800 */
[----:B------:R-:W-:-:S01]  /*62a0*/  FADD R19, RZ, R19 ;  /* 0x00000013ff137221 */ /* 0x000fc20000000000 */
[----:B------:R-:W-:Y:S01]  /*62b0*/  FADD R18, RZ, R18 ;  /* 0x00000012ff127221 */ /* 0x000fe20000000000 */
[----:B------:R-:W-:-:S01]  /*62c0*/  FADD R17, RZ, R17 ;  /* 0x00000011ff117221 */ /* 0x000fc20000000000 */
[----:B------:R-:W-:-:S02]  /*62d0*/  FADD R16, RZ, R16 ;  /* 0x00000010ff107221 */ /* 0x000fc40000000000 */
[----:B------:R1:W-:Y:S01]  /*62e0*/  STL [R1+0x24c], R19 ;  /* 0x00024c1301007387 */ /* 0x0003e20000100800 */
[----:B------:R-:W-:-:S01]  /*62f0*/  FADD R6, RZ, R6 ;  /* 0x00000006ff067221 */ /* 0x000fc20000000000 */
[----:B------:R-:W-:Y:S02]  /*6300*/  FADD R5, RZ, R5 ;  /* 0x00000005ff057221 */ /* 0x000fe40000000000 */
[----:B-1----:R1:W5:Y:S04]  /*6310*/  LDL.LU R19, [R1+0x4d8] ;  /* 0x0004d80001137983 */ /* 0x0023680000300800 */
[----:B------:R1:W-:Y:S01]  /*6320*/  STL [R1+0x250], R18 ;  /* 0x0002501201007387 */ /* 0x0003e20000100800 */
[----:B------:R-:W-:-:S03]  /*6330*/  FADD R2, RZ, R2 ;  /* 0x00000002ff027221 */ /* 0x000fc60000000000 */
[----:B-1----:R1:W5:Y:S04]  /*6340*/  LDL.LU R18, [R1+0x4d4] ;  /* 0x0004d40001127983 */ /* 0x0023680000300800 */
[----:B------:R2:W-:Y:S04]  /*6350*/  STL [R1+0x254], R17 ;  /* 0x0002541101007387 */ /* 0x0005e80000100800 */
[----:B--2---:R1:W5:Y:S04]  /*6360*/  LDL.LU R17, [R1+0x4d0] ;  /* 0x0004d00001117983 */ /* 0x0043680000300800 */
        /* <DEDUP_REMOVED lines=9> */
[----:B------:R3:W-:Y:S01]  /*6400*/  STL [R1+0x26c], R20 ;  /* 0x00026c1401007387 */ /* 0x0007e20000100800 */
[----:B--2---:R-:W-:-:S01]  /*6410*/  FADD R21, RZ, R15 ;  /* 0x0000000fff157221 */ /* 0x004fc20000000000 */
[----:B------:R-:W-:Y:S01]  /*6420*/  FADD R15, RZ, R13 ;  /* 0x0000000dff0f7221 */ /* 0x000fe20000000000 */
[----:B---3--:R-:W-:-:S01]  /*6430*/  FADD R20, RZ, R14 ;  /* 0x0000000eff147221 */ /* 0x008fc20000000000 */
[----:B------:R-:W-:Y:S01]  /*6440*/  FADD R14, RZ, R12 ;  /* 0x0000000cff0e7221 */ /* 0x000fe20000000000 */
[----:B------:R-:W-:-:S01]  /*6450*/  FADD R13, RZ, R11 ;  /* 0x0000000bff0d7221 */ /* 0x000fc20000000000 */
[----:B------:R-:W-:Y:S01]  /*6460*/  STL [R1+0x270], R21 ;  /* 0x0002701501007387 */ /* 0x000fe20000100800 */
[----:B------:R-:W-:-:S01]  /*6470*/  FADD R12, RZ, R10 ;  /* 0x0000000aff0c7221 */ /* 0x000fc20000000000 */
[----:B------:R-:W-:Y:S01]  /*6480*/  FADD R11, RZ, R9 ;  /* 0x00000009ff0b7221 */ /* 0x000fe20000000000 */
[----:B------:R-:W-:-:S01]  /*6490*/  FADD R10, RZ, R8 ;  /* 0x00000008ff0a7221 */ /* 0x000fc20000000000 */
[----:B------:R-:W-:Y:S01]  /*64a0*/  STL [R1+0x274], R20 ;  /* 0x0002741401007387 */ /* 0x000fe20000100800 */
[----:B------:R-:W-:-:S01]  /*64b0*/  FADD R9, RZ, R7 ;  /* 0x00000007ff097221 */ /* 0x000fc20000000000 */
[----:B------:R-:W-:-:S02]  /*64c0*/  FADD R8, RZ, R4 ;  /* 0x00000004ff087221 */ /* 0x000fc40000000000 */
[----:B------:R-:W-:Y:S01]  /*64d0*/  STL [R1+0x278], R15 ;  /* 0x0002780f01007387 */ /* 0x000fe20000100800 */
[----:B------:R-:W-:-:S03]  /*64e0*/  FADD R7, RZ, R3 ;  /* 0x00000003ff077221 */ /* 0x000fc60000000000 */
[----:B------:R-:W-:Y:S01]  /*64f0*/  STL [R1+0x27c], R14 ;  /* 0x00027c0e01007387 */ /* 0x000fe20000100800 */
[----:B------:R-:W-:-:S03]  /*6500*/  FADD R4, RZ, R0 ;  /* 0x00000000ff047221 */ /* 0x000fc60000000000 */
[----:B------:R-:W-:Y:S01]  /*6510*/  STL [R1+0x280], R13 ;  /* 0x0002800d01007387 */ /* 0x000fe20000100800 */
[----:B------:R-:W-:-:S03]  /*6520*/  FADD R3, RZ, R24 ;  /* 0x00000018ff037221 */ /* 0x000fc60000000000 */
[----:B------:R-:W-:Y:S01]  /*6530*/  STL [R1+0x284], R12 ;  /* 0x0002840c01007387 */ /* 0x000fe20000100800 */
[----:B------:R-:W-:-:S03]  /*6540*/  FADD R0, RZ, R25 ;  /* 0x00000019ff007221 */ /* 0x000fc60000000000 */
[----:B------:R-:W-:Y:S04]  /*6550*/  STL [R1+0x288], R11 ;  /* 0x0002880b01007387 */ /* 0x000fe80000100800 */
[----:B------:R-:W-:Y:S04]  /*6560*/  STL [R1+0x28c], R10 ;  /* 0x00028c0a01007387 */ /* 0x000fe80000100800 */
[----:B------:R-:W-:Y:S04]  /*6570*/  STL [R1+0x290], R9 ;  /* 0x0002900901007387 */ /* 0x000fe80000100800 */
[----:B------:R-:W-:Y:S04]  /*6580*/  STL [R1+0x294], R8 ;  /* 0x0002940801007387 */ /* 0x000fe80000100800 */
[----:B------:R-:W-:Y:S04]  /*6590*/  STL [R1+0x298], R7 ;  /* 0x0002980701007387 */ /* 0x000fe80000100800 */
[----:B------:R2:W-:Y:S04]  /*65a0*/  STL [R1+0x29c], R4 ;  /* 0x00029c0401007387 */ /* 0x0005e80000100800 */
[----:B------:R3:W-:Y:S04]  /*65b0*/  STL [R1+0x2a0], R3 ;  /* 0x0002a00301007387 */ /* 0x0007e80000100800 */
[----:B------:R1:W-:Y:S01]  /*65c0*/  STL [R1+0x2a4], R0 ;  /* 0x0002a40001007387 */ /* 0x0003e20000100800 */
[----:B--2---:R-:W-:-:S01]  /*65d0*/  FADD R4, RZ, R26 ;  /* 0x0000001aff047221 */ /* 0x004fc20000000000 */
[----:B---3--:R-:W-:-:S04]  /*65e0*/  FADD R3, RZ, R27 ;  /* 0x0000001bff037221 */ /* 0x008fc80000000000 */
[----:B------:R2:W-:Y:S01]  /*65f0*/  STL [R1+0x2a8], R4 ;  /* 0x0002a80401007387 */ /* 0x0005e20000100800 */
[----:B-1----:R-:W-:-:S03]  /*6600*/  FADD R0, RZ, R28 ;  /* 0x0000001cff007221 */ /* 0x002fc60000000000 */
[----:B------:R1:W-:Y:S04]  /*6610*/  STL [R1+0x2ac], R3 ;  /* 0x0002ac0301007387 */ /* 0x0003e80000100800 */
[----:B------:R3:W-:Y:S01]  /*6620*/  STL [R1+0x2b0], R0 ;  /* 0x0002b00001007387 */ /* 0x0007e20000100800 */
[----:B--2---:R-:W-:-:S01]  /*6630*/  FADD R4, RZ, R29 ;  /* 0x0000001dff047221 */ /* 0x004fc20000000000 */
[----:B-1----:R-:W-:-:S04]  /*6640*/  FADD R3, RZ, R30 ;  /* 0x0000001eff037221 */ /* 0x002fc80000000000 */
[----:B------:R1:W-:Y:S01]  /*6650*/  STL [R1+0x2b4], R4 ;  /* 0x0002b40401007387 */ /* 0x0003e20000100800 */
[----:B---3--:R-:W-:-:S03]  /*6660*/  FADD R0, RZ, R31 ;  /* 0x0000001fff007221 */ /* 0x008fc60000000000 */
[----:B------:R2:W-:Y:S04]  /*6670*/  STL [R1+0x2b8], R3 ;  /* 0x0002b80301007387 */ /* 0x0005e80000100800 */
[----:B------:R3:W-:Y:S01]  /*6680*/  STL [R1+0x2bc], R0 ;  /* 0x0002bc0001007387 */ /* 0x0007e20000100800 */
[----:B-1----:R-:W-:-:S01]  /*6690*/  FADD R4, RZ, R32 ;  /* 0x00000020ff047221 */ /* 0x002fc20000000000 */
[----:B--2---:R-:W-:-:S04]  /*66a0*/  FADD R3, RZ, R33 ;  /* 0x00000021ff037221 */ /* 0x004fc80000000000 */
        /* <DEDUP_REMOVED lines=199> */
[----:B----4-:R-:W-:-:S03]  /*7320*/  FADD R0, RZ, R133 ;  /* 0x00000085ff007221 */ /* 0x010fc60000000000 */
        /* <DEDUP_REMOVED lines=38> */
[----:B------:R-:W-:-:S05]  /*7590*/  UMOV UR5, URZ ;  /* 0x0000003f00057c82 */ /* 0x000fca0008000000 */
.L_x_21:
[----:B------:R-:W-:-:S04]  /*75a0*/  UIADD3 UR13, UR4, 0x1, URZ ;  /* 0x00000001040d7890 */ /* 0x000fc8000fffe03f */
[----:B------:R-:W-:-:S04]  /*75b0*/  UISETP.NE.AND UP0, UPT, UR13, 0x6, UPT ;  /* 0x000000060d00788c */ /* 0x000fc8000bf05270 */
[----:B------:R-:W-:Y:S02]  /*75c0*/  USEL UR7, URZ, 0x1, UP0 ;  /* 0x000000013f077887 */ /* 0x000fe40008000000 */
[----:B------:R-:W-:Y:S02]  /*75d0*/  USEL UR13, UR13, URZ, UP0 ;  /* 0x0000003f0d0d7287 */ /* 0x000fe40008000000 */
[----:B------:R-:W-:-:S06]  /*75e0*/  ULOP3.LUT UR7, UR36, UR7, URZ, 0x3c, !UPT ;  /* 0x0000000724077292 */ /* 0x000fcc000f8e3c3f */
[----:B----4-:R-:W-:Y:S01]  /*75f0*/  MOV R0, UR7 ;  /* 0x0000000700007c02 */ /* 0x010fe20008000f00 */
[----:B------:R-:W-:-:S06]  /*7600*/  UMOV UR7, 0x1 ;  /* 0x0000000100077882 */ /* 0x000fcc0000000000 */
.L_x_16:
[----:B------:R-:W-:-:S04]  /*7610*/  UISETP.LT.AND UP0, UPT, UR39, 0x1, UPT ;  /* 0x000000012700788c */ /* 0x000fc8000bf01270 */
[----:B------:R-:W-:-:S04]  /*7620*/  USEL UR8, UR39, 0x1, UP0 ;  /* 0x0000000127087887 */ /* 0x000fc80008000000 */
[----:B------:R-:W-:-:S04]  /*7630*/  UIADD3 UR8, UR39, -UR8, URZ ;  /* 0x8000000827087290 */ /* 0x000fc8000fffe03f */
[----:B------:R-:W-:-:S06]  /*7640*/  UISETP.GE.AND UP0, UPT, UR8, 0x1, UPT ;  /* 0x000000010800788c */ /* 0x000fcc000bf06270 */
[----:B------:R-:W-:-:S13]  /*7650*/  PLOP3.LUT P0, PT, PT, PT, UP0, 0x80, 0x0 ;  /* 0x000000000000781c */ /* 0x000fda0003f0f008 */
[----:B------:R-:W-:Y:S05]  /*7660*/  @!P0 BRA `(.L_x_22) ;  /* 0x0000005c00e48947 */ /* 0x000fea0003800000 */
[----:B------:R-:W-:Y:S01]  /*7670*/  MOV R3, UR8 ;  /* 0x0000000800037c02 */ /* 0x000fe20008000f00 */
[----:B------:R-:W-:Y:S01]  /*7680*/  UMOV UR14, UR4 ;  /* 0x00000004000e7c82 */ /* 0x000fe20008000000 */
[----:B------:R-:W-:-:S05]  /*7690*/  ULDC UR15, c[0x0][0x50c] ;  /* 0x00014300000f7ab9 */ /* 0x000fca0000000800 */
.L_x_30:
[----:B------:R-:W3:Y:S02]  /*76a0*/  LDL R4, [R1+0x4a0] ;  /* 0x0004a00001047983 */ /* 0x000ee40000100800 */
[----:B---3--:R-:W-:-:S13]  /*76b0*/  ISETP.NE.AND P1, PT, R4, 0x3, PT ;  /* 0x000000030400780c */ /* 0x008fda0003f25270 */
[----:B------:R-:W-:Y:S05]  /*76c0*/  @!P1 BRA `(.L_x_23) ;  /* 0x0000000000049947 */ /* 0x000fea0003800000 */
[----:B------:R-:W-:Y:S01]  /*76d0*/  BPT.TRAP 0x1 ;  /* 0x000000040000795c */ /* 0x000fe20000300000 */
.L_x_23:
[----:B------:R-:W-:Y:S01]  /*76e0*/  ULEA UR8, UR13, UR42, 0x3 ;  /* 0x0000002a0d087291 */ /* 0x000fe2000f8e183f */
[----:B------:R-:W-:-:S08]  /*76f0*/  SHF.L.U32 R4, R0, 0x1f, RZ ;  /* 0x0000001f00047819 */ /* 0x000fd000000006ff */
[----:B------:R3:W4:Y:S01]  /*7700*/  SYNCS.PHASECHK.TRANS64.TRYWAIT P0, [UR8], R4 ;  /* 0x00000004ff0075a7 */ /* 0x0007220008000148 */
[----:B------:R-:W-:Y:S05]  /*7710*/  @!P1 BRA `(.L_x_24) ;  /* 0x0000000000049947 */ /* 0x000fea0003800000 */
[----:B------:R-:W-:Y:S01]  /*7720*/  BPT.TRAP 0x1 ;  /* 0x000000040000795c */ /* 0x000fe20000300000 */
.L_x_24:
[----:B----4-:R-:W-:Y:S05]  /*7730*/  @P0 BRA `(.L_x_25) ;  /* 0x0000000000080947 */ /* 0x010fea0003800000 */
[----:B------:R-:W4:Y:S02]  /*7740*/  SYNCS.PHASECHK.TRANS64.TRYWAIT P0, [UR8], R4 ;  /* 0x00000004ff0075a7 */ /* 0x000f240008000148 */
[----:B----4-:R-:W-:Y:S05]  /*7750*/  @!P0 BRA `(.L_x_26) ;  /* 0x0000031800388947 */ /* 0x010fea0003800000 */
.L_x_25:
        /* <DEDUP_REMOVED lines=64> */
[----:B-1----:R-:W2:Y:S04]  /*7b60*/  LDL.LU.64 R108, [R1] ;  /* 0x00000000016c7983 */ /* 0x002ea80000300a00 */
[----:B------:R-:W2:Y:S04]  /*7b70*/  LDL.LU.64 R110, [R1+0x8] ;  /* 0x00000800016e7983 */ /* 0x000ea80000300a00 */
        /* <DEDUP_REMOVED lines=61> */
[----:B------:R-:W2:Y:S01]  /*7f50*/  LDL.LU.64 R234, [R1+0x1f8] ;  /* 0x0001f80001ea7983 */ /* 0x000ea20000300a00 */
[----:B------:R-:W-:-:S02]  /*7f60*/  UIADD3 UR8, UR42, 0x1e200, URZ ;  /* 0x0001e2002a087890 */ /* 0x000fc4000fffe03f */
[----:B------:R-:W-:Y:S02]  /*7f70*/  UISETP.NE.AND UP0, UPT, UR6, URZ, UPT ;  /* 0x0000003f0600728c */ /* 0x000fe4000bf05270 */
[----:B------:R-:W-:Y:S02]  /*7f80*/  USHF.R.U32.HI UR8, URZ, 0x4, UR8 ;  /* 0x000000043f087899 */ /* 0x000fe40008011608 */
[----:B------:R-:W-:Y:S02]  /*7f90*/  USEL UR7, UR7, URZ, !UP0 ;  /* 0x0000003f07077287 */ /* 0x000fe4000c000000 */
[----:B------:R-:W-:Y:S02]  /*7fa0*/  ULOP3.LUT UR8, UR8, 0x3fff, URZ, 0xc0, !UPT ;  /* 0x00003fff08087892 */ /* 0x000fe4000f8ec03f */
[----:B------:R-:W-:Y:S02]  /*7fb0*/  UISETP.NE.U32.AND UP0, UPT, UR7, URZ, UPT ;  /* 0x0000003f0700728c */ /* 0x000fe4000bf05070 */
[----:B------:R-:W-:-:S02]  /*7fc0*/  ULOP3.LUT UR6, UR12, 0x10000, URZ, 0xfc, !UPT ;  /* 0x000100000c067892 */ /* 0x000fc4000f8efc3f */
[----:B------:R-:W-:Y:S02]  /*7fd0*/  ULOP3.LUT UR7, UR8, 0x10000, URZ, 0xfc, !UPT ;  /* 0x0001000008077892 */ /* 0x000fe4000f8efc3f */
[----:B------:R-:W-:Y:S02]  /*7fe0*/  ULEA UR6, UR13, UR6, 0xa ;  /* 0x000000060d067291 */ /* 0x000fe4000f8e503f */
[----:B------:R-:W-:Y:S01]  /*7ff0*/  ULEA UR7, UR13, UR7, 0xa ;  /* 0x000000070d077291 */ /* 0x000fe2000f8e503f */
[----:B------:R-:W-:Y:S01]  /*8000*/  UMOV UR9, 0x80000020 ;  /* 0x8000002000097882 */ /* 0x000fe20000000000 */
[----:B------:R-:W-:-:S03]  /*8010*/  UMOV UR11, 0x80000020 ;  /* 0x80000020000b7882 */ /* 0x000fc60000000000 */
[----:B------:R-:W-:Y:S02]  /*8020*/  UMOV UR8, UR6 ;  /* 0x0000000600087c82 */ /* 0x000fe40008000000 */
[----:B------:R-:W-:Y:S01]  /*8030*/  UMOV UR10, UR7 ;  /* 0x00000007000a7c82 */ /* 0x000fe20008000000 */
[----:B--2---:R-:W-:-:S06]  /*8040*/  WARPGROUP.ARRIVE ;  /* 0x00000000000079c5 */ /* 0x004fcc0000000000 */
[----:B------:R-:W-:Y:S03]  /*8050*/  QGMMA.64x256x32.F32.E4M3.E4M3 R108, gdesc[UR8], R108, UP0, gsb0 ;  /* 0x03e00000086c79f3 */ /* 0x000fe6000b80086c */
        /* <DEDUP_REMOVED lines=65> */
[----:B-1----:R-:W2:Y:S04]  /*8470*/  LDL.LU.64 R234, [R1+0x8b8] ;  /* 0x0008b80001ea7983 */ /* 0x002ea80000300a00 */
[----:B------:R-:W3:Y:S04]  /*8480*/  LDL.LU.64 R232, [R1+0x8b0] ;  /* 0x0008b00001e87983 */ /* 0x000ee80000300a00 */
        /* <DEDUP_REMOVED lines=62> */
[----:B------:R-:W-:Y:S01]  /*8870*/  UIADD3 UR8, UR6, 0x200, URZ ;  /* 0x0000020006087890 */ /* 0x000fe2000fffe03f */
[----:B------:R-:W-:-:S02]  /*8880*/  UMOV UR9, 0x80000020 ;  /* 0x8000002000097882 */ /* 0x000fc40000000000 */
[----:B--2---:R-:W-:Y:S04]  /*8890*/  STL.64 [R1+0x6b8], R234 ;  /* 0x0006b8ea01007387 */ /* 0x004fe80000100a00 */
[----:B---3--:R-:W-:Y:S04]  /*88a0*/  STL.64 [R1+0x6b0], R232 ;  /* 0x0006b0e801007387 */ /* 0x008fe80000100a00 */
[----:B----4-:R-:W-:Y:S04]  /*88b0*/  STL.64 [R1+0x6a8], R230 ;  /* 0x0006a8e601007387 */ /* 0x010fe80000100a00 */
        /* <DEDUP_REMOVED lines=38> */
[----:B------:R-:W-:Y:S01]  /*8b20*/  STL.64 [R1+0x570], R152 ;  /* 0x0005709801007387 */ /* 0x000fe20000100a00 */
[----:B------:R-:W-:-:S06]  /*8b30*/  WARPGROUP.ARRIVE ;  /* 0x00000000000079c5 */ /* 0x000fcc0000000000 */
[----:B------:R-:W-:Y:S03]  /*8b40*/  QGMMA.64x256x32.F32.E4M3.E4M3 R24, gdesc[UR8], R24, UP0, gsb0 ;  /* 0x03e00000081879f3 */ /* 0x000fe6000b800818 */
        /* <DEDUP_REMOVED lines=88> */
[----:B------:R-:W-:Y:S01]  /*90d0*/  UIADD3 UR10, UR7, 0x2, URZ ;  /* 0x00000002070a7890 */ /* 0x000fe2000fffe03f */
[----:B------:R-:W-:Y:S01]  /*90e0*/  UMOV UR9, 0x80000020 ;  /* 0x8000002000097882 */ /* 0x000fe20000000000 */
[----:B------:R-:W-:Y:S01]  /*90f0*/  UMOV UR11, 0x80000020 ;  /* 0x80000020000b7882 */ /* 0x000fe20000000000 */
[----:B--2---:R-:W-:-:S06]  /*9100*/  WARPGROUP.ARRIVE ;  /* 0x00000000000079c5 */ /* 0x004fcc0000000000 */
[----:B------:R-:W-:Y:S03]  /*9110*/  QGMMA.64x256x32.F32.E4M3.E4M3 R108, gdesc[UR8], R108, gsb0 ;  /* 0x03e00000086c79f3 */ /* 0x000fe6000800086c */
[----:B------:R-:W-:Y:S02]  /*9120*/  WARPGROUP.DEPBAR.LE gsb0, 0x0 ;  /* 0x00008000000079c5 */ /* 0x000fe40000010000 */
[----:B------:R-:W-:Y:S01]  /*9130*/  STL.64 [R1], R108 ;  /* 0x0000006c01007387 */ /* 0x000fe20000100a00 */
[----:B------:R-:W-:Y:S02]  /*9140*/  MOV R13, R234 ;  /* 0x000000ea000d7202 */ /* 0x000fe40000000f00 */
        /* <DEDUP_REMOVED lines=74> */
[----:B-1----:R1:W5:Y:S04]  /*95f0*/  LDL.LU.64 R234, [R1+0x6b8] ;  /* 0x0006b80001ea7983 */ /* 0x0023680000300a00 */
[----:B------:R1:W5:Y:S04]  /*9600*/  LDL.LU.64 R232, [R1+0x6b0] ;  /* 0x0006b00001e87983 */ /* 0x0003680000300a00 */
        /* <DEDUP_REMOVED lines=62> */
[----:B------:R-:W-:Y:S01]  /*99f0*/  UIADD3 UR8, UR6, 0x202, URZ ;  /* 0x0000020206087890 */ /* 0x000fe2000fffe03f */
[----:B------:R-:W-:Y:S01]  /*9a00*/  UMOV UR9, 0x80000020 ;  /* 0x8000002000097882 */ /* 0x000fe20000000000 */
[----:B------:R-:W-:-:S04]  /*9a10*/  UIADD3 UR5, UR5, 0x2, URZ ;  /* 0x0000000205057890 */ /* 0x000fc8000fffe03f */
[----:B------:R-:W-:-:S04]  /*9a20*/  UISETP.NE.AND UP0, UPT, UR5, UR15, UPT ;  /* 0x0000000f0500728c */ /* 0x000fc8000bf05270 */
[----:B------:R-:W-:-:S06]  /*9a30*/  USEL UR6, URZ, 0x1, UP0 ;  /* 0x000000013f067887 */ /* 0x000fcc0008000000 */
[----:B------:R-:W-:Y:S01]  /*9a40*/  ISETP.NE.AND P0, PT, RZ, UR6, PT ;  /* 0x00000006ff007c0c */ /* 0x000fe2000bf05270 */
[----:B--2---:R-:W-:-:S06]  /*9a50*/  WARPGROUP.ARRIVE ;  /* 0x00000000000079c5 */ /* 0x004fcc0000000000 */
[----:B------:R-:W-:Y:S03]  /*9a60*/  QGMMA.64x256x32.F32.E4M3.E4M3 R24, gdesc[UR8], R24, gsb0 ;  /* 0x03e00000081879f3 */ /* 0x000fe60008000818 */
[----:B------:R-:W-:-:S03]  /*9a70*/  WARPGROUP.DEPBAR.LE gsb0, 0x0 ;  /* 0x00008000000079c5 */ /* 0x000fc60000010000 */
[----:B-1----:R-:W-:Y:S05]  /*9a80*/  @!P0 BRA `(.L_x_27) ;  /* 0x0000003800848947 */ /* 0x002fea0003800000 */
[----:B------:R1:W-:Y:S04]  /*9a90*/  STL [R1+0x674], R51 ;  /* 0x0006743301007387 */ /* 0x0003e80000100800 */
[----:B-1----:R-:W2:Y:S04]  /*9aa0*/  LDL R51, [R1] ;  /* 0x0000000001337983 */ /* 0x002ea80000100800 */
[----:B------:R1:W-:Y:S04]  /*9ab0*/  STL [R1+0x670], R52 ;  /* 0x0006703401007387 */ /* 0x0003e80000100800 */
[----:B-1----:R-:W3:Y:S04]  /*9ac0*/  LDL R52, [R1+0x4] ;  /* 0x0000040001347983 */ /* 0x002ee80000100800 */
        /* <DEDUP_REMOVED lines=161> */
[----:B-1----:R-:W4:Y:S04]  /*a4e0*/  LDL.LU R133, [R1+0x214] ;  /* 0x0002140001857983 */ /* 0x002f280000300800 */
        /* <DEDUP_REMOVED lines=33> */
[----:B-1----:R-:W4:Y:S04]  /*a700*/  LDL.LU R150, [R1+0x200] ;  /* 0x0002000001967983 */ /* 0x002f280000300800 */
        /* <DEDUP_REMOVED lines=19> */
[----:B-1----:R-:W4:Y:S01]  /*a840*/  LDL R0, [R1+0x144] ;  /* 0x0001440001007983 */ /* 0x002f220000100800 */
[----:B--2---:R-:W-:-:S01]  /*a850*/  FADD R22, R51, R22 ;  /* 0x0000001633167221 */ /* 0x004fc20000000000 */
[----:B---3--:R-:W-:Y:S01]  /*a860*/  FADD R23, R52, R23 ;  /* 0x0000001734177221 */ /* 0x008fe20000000000 */
[----:B----4-:R-:W-:-:S01]  /*a870*/  FADD R152, R53, R152 ;  /* 0x0000009835987221 */ /* 0x010fc20000000000 */
[----:B------:R-:W2:Y:S01]  /*a880*/  LDL.LU R51, [R1+0x674] ;  /* 0x0006740001337983 */ /* 0x000ea20000300800 */
[----:B------:R-:W-:-:S01]  /*a890*/  FADD R153, R54, R153 ;  /* 0x0000009936997221 */ /* 0x000fc20000000000 */
[----:B------:R-:W-:-:S02]  /*a8a0*/  FADD R154, R55, R154 ;  /* 0x0000009a379a7221 */ /* 0x000fc40000000000 */
[----:B------:R-:W3:Y:S01]  /*a8b0*/  LDL.LU R52, [R1+0x670] ;  /* 0x0006700001347983 */ /* 0x000ee20000300800 */
[----:B------:R-:W-:-:S03]  /*a8c0*/  FADD R155, R56, R155 ;  /* 0x0000009b389b7221 */ /* 0x000fc60000000000 */
[----:B------:R-:W4:Y:S01]  /*a8d0*/  LDL.LU R53, [R1+0x66c] ;  /* 0x00066c0001357983 */ /* 0x000f220000300800 */
        /* <DEDUP_REMOVED lines=142> */
[----:B------:R-:W-:-:S01]  /*b1c0*/  FADD R227, R128, R227 ;  /* 0x000000e380e37221 */ /* 0x000fc20000000000 */
[----:B------:R-:W-:Y:S02]  /*b1d0*/  FADD R150, R18, R150 ;  /* 0x0000009612967221 */ /* 0x000fe40000000000 */
[----:B------:R-:W4:Y:S01]  /*b1e0*/  LDL.LU R125, [R1+0x54c] ;  /* 0x00054c00017d7983 */ /* 0x000f220000300800 */
[----:B------:R-:W-:-:S01]  /*b1f0*/  FADD R228, R129, R228 ;  /* 0x000000e481e47221 */ /* 0x000fc20000000000 */
[----:B------:R-:W-:Y:S02]  /*b200*/  FADD R148, R149, R148 ;  /* 0x0000009495947221 */ /* 0x000fe40000000000 */
[----:B------:R-:W4:Y:S01]  /*b210*/  LDL.LU R126, [R1+0x548] ;  /* 0x00054800017e7983 */ /* 0x000f220000300800 */
[----:B------:R-:W-:-:S03]  /*b220*/  FADD R229, R130, R229 ;  /* 0x000000e582e57221 */ /* 0x000fc60000000000 */
[----:B------:R-:W4:Y:S01]  /*b230*/  LDL.LU R127, [R1+0x544] ;  /* 0x00054400017f7983 */ /* 0x000f220000300800 */
[----:B------:R-:W-:-:S01]  /*b240*/  FADD R230, R131, R230 ;  /* 0x000000e683e67221 */ /* 0x000fc20000000000 */
[----:B------:R-:W-:Y:S02]  /*b250*/  FADD R145, R147, R145 ;  /* 0x0000009193917221 */ /* 0x000fe40000000000 */
        /* <DEDUP_REMOVED lines=9> */
[----:B------:R-:W-:Y:S01]  /*b2f0*/  FADD R236, R16, R236 ;  /* 0x000000ec10ec7221 */ /* 0x000fe20000000000 */
[----:B------:R-:W-:-:S01]  /*b300*/  FADD R235, R6, R235 ;  /* 0x000000eb06eb7221 */ /* 0x000fc20000000000 */
[----:B------:R-:W-:Y:S01]  /*b310*/  STL [R1+0x200], R150 ;  /* 0x0002009601007387 */ /* 0x000fe20000100800 */
[----:B------:R-:W-:-:S01]  /*b320*/  FADD R234, R5, R234 ;  /* 0x000000ea05ea7221 */ /* 0x000fc20000000000 */
[----:B------:R-:W-:Y:S01]  /*b330*/  FADD R231, R0, R231 ;  /* 0x000000e700e77221 */ /* 0x000fe20000000000 */
[----:B------:R-:W-:-:S01]  /*b340*/  FADD R232, R2, R232 ;  /* 0x000000e802e87221 */ /* 0x000fc20000000000 */
[----:B------:R-:W-:Y:S04]  /*b350*/  STL [R1+0x204], R148 ;  /* 0x0002049401007387 */ /* 0x000fe80000100800 */
[----:B------:R-:W2:Y:S04]  /*b360*/  LDL.LU R3, [R1+0x238] ;  /* 0x0002380001037983 */ /* 0x000ea80000300800 */
[----:B------:R-:W-:Y:S04]  /*b370*/  STL [R1+0x208], R145 ;  /* 0x0002089101007387 */ /* 0x000fe80000100800 */
[----:B------:R-:W-:Y:S04]  /*b380*/  STL [R1+0x20c], R141 ;  /* 0x00020c8d01007387 */ /* 0x000fe80000100800 */
[----:B------:R1:W-:Y:S04]  /*b390*/  STL [R1+0x214], R133 ;  /* 0x0002148501007387 */ /* 0x0003e80000100800 */
[----:B------:R3:W-:Y:S04]  /*b3a0*/  STL [R1+0x210], R137 ;  /* 0x0002108901007387 */ /* 0x0007e80000100800 */
[----:B-1----:R-:W4:Y:S04]  /*b3b0*/  LDL.LU R133, [R1+0x218] ;  /* 0x0002180001857983 */ /* 0x002f280000300800 */
[----:B------:R-:W4:Y:S04]  /*b3c0*/  LDL.LU R135, [R1+0x21c] ;  /* 0x00021c0001877983 */ /* 0x000f280000300800 */
[----:B---3--:R-:W3:Y:S04]  /*b3d0*/  LDL.LU R137, [R1+0x220] ;  /* 0x0002200001897983 */ /* 0x008ee80000300800 */
[----:B------:R-:W3:Y:S04]  /*b3e0*/  LDL.LU R18, [R1+0x224] ;  /* 0x0002240001127983 */ /* 0x000ee80000300800 */
[----:B------:R-:W3:Y:S04]  /*b3f0*/  LDL.LU R17, [R1+0x228] ;  /* 0x0002280001117983 */ /* 0x000ee80000300800 */
[----:B------:R-:W3:Y:S04]  /*b400*/  LDL.LU R16, [R1+0x22c] ;  /* 0x00022c0001107983 */ /* 0x000ee80000300800 */
[----:B------:R-:W3:Y:S04]  /*b410*/  LDL.LU R6, [R1+0x230] ;  /* 0x0002300001067983 */ /* 0x000ee80000300800 */
[----:B------:R-:W3:Y:S04]  /*b420*/  LDL.LU R5, [R1+0x234] ;  /* 0x0002340001057983 */ /* 0x000ee80000300800 */
[----:B------:R-:W3:Y:S04]  /*b430*/  LDL.LU R0, [R1+0x23c] ;  /* 0x00023c0001007983 */ /* 0x000ee80000300800 */
[----:B------:R-:W3:Y:S04]  /*b440*/  LDL.LU R2, [R1+0x240] ;  /* 0x0002400001027983 */ /* 0x000ee80000300800 */
[----:B------:R-:W3:Y:S04]  /*b450*/  LDL R150, [R1+0x1a4] ;  /* 0x0001a40001967983 */ /* 0x000ee80000100800 */
[----:B------:R-:W3:Y:S04]  /*b460*/  LDL R148, [R1+0x1a8] ;  /* 0x0001a80001947983 */ /* 0x000ee80000100800 */
[----:B------:R-:W3:Y:S04]  /*b470*/  LDL R139, [R1+0x1ac] ;  /* 0x0001ac00018b7983 */ /* 0x000ee80000100800 */
[----:B------:R-:W3:Y:S04]  /*b480*/  LDL R141, [R1+0x1b0] ;  /* 0x0001b000018d7983 */ /* 0x000ee80000100800 */
[----:B------:R-:W3:Y:S04]  /*b490*/  LDL R143, [R1+0x1b4] ;  /* 0x0001b400018f7983 */ /* 0x000ee80000100800 */
[----:B------:R-:W3:Y:S04]  /*b4a0*/  LDL R145, [R1+0x1b8] ;  /* 0x0001b80001917983 */ /* 0x000ee80000100800 */
[----:B------:R-:W3:Y:S04]  /*b4b0*/  LDL R147, [R1+0x1bc] ;  /* 0x0001bc0001937983 */ /* 0x000ee80000100800 */
[----:B------:R-:W3:Y:S01]  /*b4c0*/  LDL R149, [R1+0x1c0] ;  /* 0x0001c00001957983 */ /* 0x000ee20000100800 */
[----:B--2---:R-:W-:-:S01]  /*b4d0*/  FADD R3, R142, R3 ;  /* 0x000000038e037221 */ /* 0x004fc20000000000 */
[----:B----4-:R-:W-:-:S02]  /*b4e0*/  FADD R133, R132, R133 ;  /* 0x0000008584857221 */ /* 0x010fc40000000000 */
[----:B------:R-:W2:Y:S01]  /*b4f0*/  LDL.LU R132, [R1+0x530] ;  /* 0x0005300001847983 */ /* 0x000ea20000300800 */
[----:B------:R-:W-:-:S03]  /*b500*/  FADD R135, R134, R135 ;  /* 0x0000008786877221 */ /* 0x000fc60000000000 */
[----:B------:R1:W-:Y:S01]  /*b510*/  STL [R1+0x218], R133 ;  /* 0x0002188501007387 */ /* 0x0003e20000100800 */
[----:B---3--:R-:W-:-:S01]  /*b520*/  FADD R137, R136, R137 ;  /* 0x0000008988897221 */ /* 0x008fc20000000000 */
[----:B------:R-:W-:Y:S02]  /*b530*/  FADD R18, R138, R18 ;  /* 0x000000128a127221 */ /* 0x000fe40000000000 */
[----:B-1----:R-:W3:Y:S01]  /*b540*/  LDL.LU R133, [R1+0x52c] ;  /* 0x00052c0001857983 */ /* 0x002ee20000300800 */
[----:B------:R-:W-:-:S03]  /*b550*/  FADD R17, R19, R17 ;  /* 0x0000001113117221 */ /* 0x000fc60000000000 */
[----:B------:R-:W4:Y:S01]  /*b560*/  LDL.LU R134, [R1+0x528] ;  /* 0x0005280001867983 */ /* 0x000f220000300800 */
[----:B------:R-:W-:-:S03]  /*b570*/  FADD R16, R151, R16 ;  /* 0x0000001097107221 */ /* 0x000fc60000000000 */
[----:B------:R1:W-:Y:S01]  /*b580*/  STL [R1+0x21c], R135 ;  /* 0x00021c8701007387 */ /* 0x0003e20000100800 */
[----:B------:R-:W-:-:S01]  /*b590*/  FADD R6, R146, R6 ;  /* 0x0000000692067221 */ /* 0x000fc20000000000 */
[----:B------:R-:W-:Y:S02]  /*b5a0*/  FADD R5, R144, R5 ;  /* 0x0000000590057221 */ /* 0x000fe40000000000 */
[----:B-1----:R-:W4:Y:S04]  /*b5b0*/  LDL.LU R135, [R1+0x524] ;  /* 0x0005240001877983 */ /* 0x002f280000300800 */
[----:B------:R-:W4:Y:S04]  /*b5c0*/  LDL.LU R136, [R1+0x520] ;  /* 0x0005200001887983 */ /* 0x000f280000300800 */
[----:B------:R1:W-:Y:S01]  /*b5d0*/  STL [R1+0x220], R137 ;  /* 0x0002208901007387 */ /* 0x0003e20000100800 */
[----:B------:R-:W-:-:S03]  /*b5e0*/  FADD R0, R140, R0 ;  /* 0x000000008c007221 */ /* 0x000fc60000000000 */
[----:B-1----:R-:W4:Y:S04]  /*b5f0*/  LDL.LU R137, [R1+0x51c] ;  /* 0x00051c0001897983 */ /* 0x002f280000300800 */
[----:B------:R-:W4:Y:S04]  /*b600*/  LDL.LU R138, [R1+0x518] ;  /* 0x00051800018a7983 */ /* 0x000f280000300800 */
[----:B------:R-:W-:Y:S04]  /*b610*/  STL [R1+0x224], R18 ;  /* 0x0002241201007387 */ /* 0x000fe80000100800 */
[----:B------:R1:W-:Y:S04]  /*b620*/  STL [R1+0x228], R17 ;  /* 0x0002281101007387 */ /* 0x0003e80000100800 */
[----:B------:R-:W-:Y:S04]  /*b630*/  STL [R1+0x22c], R16 ;  /* 0x00022c1001007387 */ /* 0x000fe80000100800 */
[----:B------:R-:W2:Y:S04]  /*b640*/  LDL.LU R19, [R1+0x244] ;  /* 0x0002440001137983 */ /* 0x000ea80000300800 */
[----:B------:R-:W-:Y:S04]  /*b650*/  STL [R1+0x230], R6 ;  /* 0x0002300601007387 */ /* 0x000fe80000100800 */
[----:B-1----:R-:W3:Y:S04]  /*b660*/  LDL.LU R17, [R1+0x248] ;  /* 0x0002480001117983 */ /* 0x002ee80000300800 */
[----:B------:R-:W-:Y:S04]  /*b670*/  STL [R1+0x234], R5 ;  /* 0x0002340501007387 */ /* 0x000fe80000100800 */
[----:B------:R-:W-:Y:S04]  /*b680*/  STL [R1+0x238], R3 ;  /* 0x0002380301007387 */ /* 0x000fe80000100800 */
[----:B------:R1:W-:Y:S01]  /*b690*/  STL [R1+0x23c], R0 ;  /* 0x00023c0001007387 */ /* 0x0003e20000100800 */
[----:B------:R-:W-:-:S03]  /*b6a0*/  FADD R2, R12, R2 ;  /* 0x000000020c027221 */ /* 0x000fc60000000000 */
[----:B-1----:R-:W4:Y:S04]  /*b6b0*/  LDL.LU R0, [R1+0x27c] ;  /* 0x00027c0001007983 */ /* 0x002f280000300800 */
[----:B------:R-:W4:Y:S04]  /*b6c0*/  LDL.LU R140, [R1+0x24c] ;  /* 0x00024c00018c7983 */ /* 0x000f280000300800 */
[----:B------:R-:W4:Y:S04]  /*b6d0*/  LDL.LU R142, [R1+0x250] ;  /* 0x00025000018e7983 */ /* 0x000f280000300800 */
[----:B------:R-:W4:Y:S04]  /*b6e0*/  LDL.LU R144, [R1+0x254] ;  /* 0x0002540001907983 */ /* 0x000f280000300800 */
[----:B------:R1:W-:Y:S04]  /*b6f0*/  STL [R1+0x240], R2 ;  /* 0x0002400201007387 */ /* 0x0003e80000100800 */
[----:B------:R-:W4:Y:S04]  /*b700*/  LDL.LU R146, [R1+0x258] ;  /* 0x0002580001927983 */ /* 0x000f280000300800 */
[----:B------:R-:W4:Y:S04]  /*b710*/  LDL.LU R151, [R1+0x25c] ;  /* 0x00025c0001977983 */ /* 0x000f280000300800 */
[----:B------:R-:W4:Y:S04]  /*b720*/  LDL.LU R18, [R1+0x260] ;  /* 0x0002600001127983 */ /* 0x000f280000300800 */
[----:B------:R-:W4:Y:S04]  /*b730*/  LDL.LU R16, [R1+0x264] ;  /* 0x0002640001107983 */ /* 0x000f280000300800 */
[----:B------:R-:W4:Y:S04]  /*b740*/  LDL.LU R12, [R1+0x268] ;  /* 0x00026800010c7983 */ /* 0x000f280000300800 */
[----:B------:R-:W4:Y:S04]  /*b750*/  LDL.LU R6, [R1+0x26c] ;  /* 0x00026c0001067983 */ /* 0x000f280000300800 */
[----:B------:R-:W4:Y:S04]  /*b760*/  LDL.LU R5, [R1+0x270] ;  /* 0x0002700001057983 */ /* 0x000f280000300800 */
[----:B------:R-:W4:Y:S04]  /*b770*/  LDL.LU R3, [R1+0x274] ;  /* 0x0002740001037983 */ /* 0x000f280000300800 */
[----:B-1----:R-:W4:Y:S01]  /*b780*/  LDL.LU R2, [R1+0x278] ;  /* 0x0002780001027983 */ /* 0x002f220000300800 */
[----:B--2---:R-:W-:-:S03]  /*b790*/  FADD R19, R150, R19 ;  /* 0x0000001396137221 */ /* 0x004fc60000000000 */
[----:B------:R-:W2:Y:S01]  /*b7a0*/  LDL R150, [R1+0x1e4] ;  /* 0x0001e40001967983 */ /* 0x000ea20000100800 */
[----:B---3--:R-:W-:-:S03]  /*b7b0*/  FADD R17, R148, R17 ;  /* 0x0000001194117221 */ /* 0x008fc60000000000 */
[----:B------:R-:W3:Y:S04]  /*b7c0*/  LDL R148, [R1+0x1e0] ;  /* 0x0001e00001947983 */ /* 0x000ee80000100800 */
[----:B------:R1:W-:Y:S04]  /*b7d0*/  STL [R1+0x244], R19 ;  /* 0x0002441301007387 */ /* 0x0003e80000100800 */
[----:B-1----:R-:W2:Y:S04]  /*b7e0*/  LDL R19, [R1+0x1e8] ;  /* 0x0001e80001137983 */ /* 0x002ea80000100800 */
[----:B------:R1:W-:Y:S01]  /*b7f0*/  STL [R1+0x248], R17 ;  /* 0x0002481101007387 */ /* 0x0003e20000100800 */
[----:B----4-:R-:W-:-:S03]  /*b800*/  FADD R140, R139, R140 ;  /* 0x0000008c8b8c7221 */ /* 0x010fc60000000000 */
[----:B-1----:R-:W4:Y:S01]  /*b810*/  LDL R17, [R1+0x1ec] ;  /* 0x0001ec0001117983 */ /* 0x002f220000100800 */
[----:B------:R-:W-:-:S03]  /*b820*/  FADD R142, R141, R142 ;  /* 0x0000008e8d8e7221 */ /* 0x000fc60000000000 */
[----:B------:R-:W4:Y:S01]  /*b830*/  LDL.LU R139, [R1+0x514] ;  /* 0x00051400018b7983 */ /* 0x000f220000300800 */
[----:B------:R-:W-:-:S03]  /*b840*/  FADD R144, R143, R144 ;  /* 0x000000908f907221 */ /* 0x000fc60000000000 */
[----:B------:R1:W-:Y:S01]  /*b850*/  STL [R1+0x24c], R140 ;  /* 0x00024c8c01007387 */ /* 0x0003e20000100800 */
[----:B------:R-:W-:-:S03]  /*b860*/  FADD R146, R145, R146 ;  /* 0x0000009291927221 */ /* 0x000fc60000000000 */
[----:B-1----:R-:W4:Y:S04]  /*b870*/  LDL.LU R140, [R1+0x510] ;  /* 0x00051000018c7983 */ /* 0x002f280000300800 */
[----:B------:R-:W4:Y:S04]  /*b880*/  LDL.LU R141, [R1+0x50c] ;  /* 0x00050c00018d7983 */ /* 0x000f280000300800 */
[----:B------:R1:W-:Y:S01]  /*b890*/  STL [R1+0x250], R142 ;  /* 0x0002508e01007387 */ /* 0x0003e20000100800 */
[----:B------:R-:W-:-:S01]  /*b8a0*/  FADD R151, R147, R151 ;  /* 0x0000009793977221 */ /* 0x000fc20000000000 */
[----:B------:R-:W-:Y:S01]  /*b8b0*/  FADD R18, R149, R18 ;  /* 0x0000001295127221 */ /* 0x000fe20000000000 */
[----:B------:R-:W-:-:S01]  /*b8c0*/  FADD R16, R20, R16 ;  /* 0x0000001014107221 */ /* 0x000fc20000000000 */
[----:B------:R-:W-:Y:S01]  /*b8d0*/  FADD R12, R14, R12 ;  /* 0x0000000c0e0c7221 */ /* 0x000fe20000000000 */
[----:B-1----:R-:W4:Y:S04]  /*b8e0*/  LDL.LU R142, [R1+0x508] ;  /* 0x00050800018e7983 */ /* 0x002f280000300800 */
[----:B------:R-:W4:Y:S04]  /*b8f0*/  LDL.LU R143, [R1+0x504] ;  /* 0x00050400018f7983 */ /* 0x000f280000300800 */
[----:B------:R1:W-:Y:S01]  /*b900*/  STL [R1+0x254], R144 ;  /* 0x0002549001007387 */ /* 0x0003e20000100800 */
[----:B------:R-:W-:-:S01]  /*b910*/  FADD R6, R10, R6 ;  /* 0x000000060a067221 */ /* 0x000fc20000000000 */
[----:B------:R-:W-:-:S02]  /*b920*/  FADD R5, R9, R5 ;  /* 0x0000000509057221 */ /* 0x000fc40000000000 */
[----:B-1----:R-:W4:Y:S04]  /*b930*/  LDL.LU R144, [R1+0x500] ;  /* 0x0005000001907983 */ /* 0x002f280000300800 */
[----:B------:R-:W4:Y:S04]  /*b940*/  LDL.LU R145, [R1+0x4fc] ;  /* 0x0004fc0001917983 */ /* 0x000f280000300800 */
[----:B------:R1:W-:Y:S01]  /*b950*/  STL [R1+0x258], R146 ;  /* 0x0002589201007387 */ /* 0x0003e20000100800 */
[----:B------:R-:W-:-:S01]  /*b960*/  FADD R3, R8, R3 ;  /* 0x0000000308037221 */ /* 0x000fc20000000000 */
[----:B------:R-:W-:-:S02]  /*b970*/  FADD R2, R7, R2 ;  /* 0x0000000207027221 */ /* 0x000fc40000000000 */
[----:B-1----:R-:W4:Y:S04]  /*b980*/  LDL.LU R146, [R1+0x4f8] ;  /* 0x0004f80001927983 */ /* 0x002f280000300800 */
[----:B------:R-:W4:Y:S04]  /*b990*/  LDL.LU R147, [R1+0x4f4] ;  /* 0x0004f40001937983 */ /* 0x000f280000300800 */
[----:B------:R1:W-:Y:S04]  /*b9a0*/  STL [R1+0x25c], R151 ;  /* 0x00025c9701007387 */ /* 0x0003e80000100800 */
[----:B------:R1:W-:Y:S04]  /*b9b0*/  STL [R1+0x260], R18 ;  /* 0x0002601201007387 */ /* 0x0003e80000100800 */
[----:B------:R1:W-:Y:S04]  /*b9c0*/  STL [R1+0x264], R16 ;  /* 0x0002641001007387 */ /* 0x0003e80000100800 */
[----:B------:R1:W-:Y:S04]  /*b9d0*/  STL [R1+0x268], R12 ;  /* 0x0002680c01007387 */ /* 0x0003e80000100800 */
[----:B------:R1:W-:Y:S04]  /*b9e0*/  STL [R1+0x26c], R6 ;  /* 0x00026c0601007387 */ /* 0x0003e80000100800 */
[----:B------:R1:W-:Y:S01]  /*b9f0*/  STL [R1+0x270], R5 ;  /* 0x0002700501007387 */ /* 0x0003e20000100800 */
[----:B------:R-:W-:-:S03]  /*ba00*/  FADD R0, R4, R0 ;  /* 0x0000000004007221 */ /* 0x000fc60000000000 */
[----:B------:R-:W3:Y:S04]  /*ba10*/  LDL.LU R149, [R1+0x280] ;  /* 0x0002800001957983 */ /* 0x000ee80000300800 */
[----:B------:R1:W-:Y:S04]  /*ba20*/  STL [R1+0x274], R3 ;  /* 0x0002740301007387 */ /* 0x0003e80000100800 */
[----:B-1----:R-:W2:Y:S04]  /*ba30*/  LDL.LU R151, [R1+0x284] ;  /* 0x0002840001977983 */ /* 0x002ea80000300800 */
[----:B------:R1:W-:Y:S04]  /*ba40*/  STL [R1+0x278], R2 ;  /* 0x0002780201007387 */ /* 0x0003e80000100800 */
        /* <DEDUP_REMOVED lines=14> */
[----:B-1----:R-:W4:Y:S04]  /*bb30*/  LDL.LU R2, [R1+0x2bc] ;  /* 0x0002bc0001027983 */ /* 0x002f280000300800 */
[----:B------:R-:W4:Y:S01]  /*bb40*/  LDL.LU R0, [R1+0x2c0] ;  /* 0x0002c00001007983 */ /* 0x000f220000300800 */
[----:B---3--:R-:W-:-:S03]  /*bb50*/  FADD R149, R148, R149 ;  /* 0x0000009594957221 */ /* 0x008fc60000000000 */
[----:B------:R-:W3:Y:S04]  /*bb60*/  LDL.LU R148, [R1+0x4f0] ;  /* 0x0004f00001947983 */ /* 0x000ee80000300800 */
[----:B------:R1:W-:Y:S01]  /*bb70*/  STL [R1+0x280], R149 ;  /* 0x0002809501007387 */ /* 0x0003e20000100800 */
[----:B--2---:R-:W-:-:S03]  /*bb80*/  FADD R151, R150, R151 ;  /* 0x0000009796977221 */ /* 0x004fc60000000000 */
[----:B-1----:R-:W2:Y:S01]  /*bb90*/  LDL.LU R149, [R1+0x4ec] ;  /* 0x0004ec0001957983 */ /* 0x002ea20000300800 */
[----:B----4-:R-:W-:-:S03]  /*bba0*/  FADD R18, R19, R18 ;  /* 0x0000001213127221 */ /* 0x010fc60000000000 */
[----:B------:R-:W4:Y:S04]  /*bbb0*/  LDL.LU R150, [R1+0x4e8] ;  /* 0x0004e80001967983 */ /* 0x000f280000300800 */
[----:B------:R1:W-:Y:S01]  /*bbc0*/  STL [R1+0x284], R151 ;  /* 0x0002849701007387 */ /* 0x0003e20000100800 */
[----:B------:R-:W-:-:S01]  /*bbd0*/  FADD R16, R17, R16 ;  /* 0x0000001011107221 */ /* 0x000fc20000000000 */
[----:B------:R-:W-:Y:S02]  /*bbe0*/  FADD R20, R21, R20 ;  /* 0x0000001415147221 */ /* 0x000fe40000000000 */
[----:B-1----:R-:W4:Y:S01]  /*bbf0*/  LDL.LU R151, [R1+0x4e4] ;  /* 0x0004e40001977983 */ /* 0x002f220000300800 */
[----:B------:R-:W-:-:S03]  /*bc00*/  FADD R14, R15, R14 ;  /* 0x0000000e0f0e7221 */ /* 0x000fc60000000000 */
[----:B------:R1:W5:Y:S01]  /*bc10*/  LDL.LU R19, [R1+0x4e0] ;  /* 0x0004e00001137983 */ /* 0x0003620000300800 */
[----:B------:R-:W-:-:S03]  /*bc20*/  FADD R12, R13, R12 ;  /* 0x0000000c0d0c7221 */ /* 0x000fc60000000000 */
[----:B------:R1:W-:Y:S01]  /*bc30*/  STL [R1+0x288], R18 ;  /* 0x0002881201007387 */ /* 0x0003e20000100800 */
[----:B------:R-:W-:-:S01]  /*bc40*/  FADD R10, R11, R10 ;  /* 0x0000000a0b0a7221 */ /* 0x000fc20000000000 */
[----:B------:R-:W-:Y:S01]  /*bc50*/  FADD R9, R24, R9 ;  /* 0x0000000918097221 */ /* 0x000fe20000000000 */
[----:B------:R-:W-:-:S01]  /*bc60*/  FADD R8, R25, R8 ;  /* 0x0000000819087221 */ /* 0x000fc20000000000 */
[----:B-1----:R1:W5:Y:S04]  /*bc70*/  LDL.LU R18, [R1+0x4dc] ;  /* 0x0004dc0001127983 */ /* 0x0023680000300800 */
[----:B------:R1:W5:Y:S01]  /*bc80*/  LDL.LU R17, [R1+0x4d8] ;  /* 0x0004d80001117983 */ /* 0x0003620000300800 */
[----:B------:R-:W-:-:S03]  /*bc90*/  FADD R7, R26, R7 ;  /* 0x000000071a077221 */ /* 0x000fc60000000000 */
[----:B------:R1:W-:Y:S01]  /*bca0*/  STL [R1+0x28c], R16 ;  /* 0x00028c1001007387 */ /* 0x0003e20000100800 */
[----:B------:R-:W-:-:S01]  /*bcb0*/  FADD R6, R27, R6 ;  /* 0x000000061b067221 */ /* 0x000fc20000000000 */
[----:B------:R-:W-:Y:S01]  /*bcc0*/  FADD R5, R28, R5 ;  /* 0x000000051c057221 */ /* 0x000fe20000000000 */
[----:B------:R-:W-:-:S01]  /*bcd0*/  FADD R4, R29, R4 ;  /* 0x000000041d047221 */ /* 0x000fc20000000000 */
[----:B-1----:R1:W5:Y:S04]  /*bce0*/  LDL.LU R16, [R1+0x4d4] ;  /* 0x0004d40001107983 */ /* 0x0023680000300800 */
[----:B------:R1:W-:Y:S04]  /*bcf0*/  STL [R1+0x290], R20 ;  /* 0x0002901401007387 */ /* 0x0003e80000100800 */
[----:B------:R1:W-:Y:S04]  /*bd00*/  STL [R1+0x294], R14 ;  /* 0x0002940e01007387 */ /* 0x0003e80000100800 */
[----:B------:R1:W-:Y:S01]  /*bd10*/  STL [R1+0x298], R12 ;  /* 0x0002980c01007387 */ /* 0x0003e20000100800 */
[----:B------:R-:W-:-:S03]  /*bd20*/  FADD R3, R30, R3 ;  /* 0x000000031e037221 */ /* 0x000fc60000000000 */
[----:B------:R1:W-:Y:S04]  /*bd30*/  STL [R1+0x29c], R10 ;  /* 0x00029c0a01007387 */ /* 0x0003e80000100800 */
[----:B------:R1:W-:Y:S01]  /*bd40*/  STL [R1+0x2a0], R9 ;  /* 0x0002a00901007387 */ /* 0x0003e20000100800 */
[----:B------:R-:W-:-:S03]  /*bd50*/  FADD R2, R31, R2 ;  /* 0x000000021f027221 */ /* 0x000fc60000000000 */
[----:B------:R1:W-:Y:S04]  /*bd60*/  STL [R1+0x2a4], R8 ;  /* 0x0002a40801007387 */ /* 0x0003e80000100800 */
[----:B------:R1:W-:Y:S01]  /*bd70*/  STL [R1+0x2a8], R7 ;  /* 0x0002a80701007387 */ /* 0x0003e20000100800 */
[----:B------:R-:W-:-:S03]  /*bd80*/  FADD R0, R32, R0 ;  /* 0x0000000020007221 */ /* 0x000fc60000000000 */
[----:B------:R1:W-:Y:S04]  /*bd90*/  STL [R1+0x2ac], R6 ;  /* 0x0002ac0601007387 */ /* 0x0003e80000100800 */
[----:B------:R1:W-:Y:S04]  /*bda0*/  STL [R1+0x2b0], R5 ;  /* 0x0002b00501007387 */ /* 0x0003e80000100800 */
[----:B------:R1:W-:Y:S04]  /*bdb0*/  STL [R1+0x2b4], R4 ;  /* 0x0002b40401007387 */ /* 0x0003e80000100800 */
        /* <DEDUP_REMOVED lines=20> */
[----:B---3--:R-:W-:-:S01]  /*bf00*/  FADD R21, R33, R21 ;  /* 0x0000001521157221 */ /* 0x008fc20000000000 */
[----:B--2---:R-:W-:-:S04]  /*bf10*/  FADD R20, R34, R20 ;  /* 0x0000001422147221 */ /* 0x004fc80000000000 */
[----:B------:R1:W-:Y:S01]  /*bf20*/  STL [R1+0x2c4], R21 ;  /* 0x0002c41501007387 */ /* 0x0003e20000100800 */
[----:B----4-:R-:W-:-:S03]  /*bf30*/  FADD R15, R35, R15 ;  /* 0x0000000f230f7221 */ /* 0x010fc60000000000 */
[----:B------:R2:W-:Y:S01]  /*bf40*/  STL [R1+0x2c8], R20 ;  /* 0x0002c81401007387 */ /* 0x0005e20000100800 */
[----:B------:R-:W-:-:S03]  /*bf50*/  FADD R14, R36, R14 ;  /* 0x0000000e240e7221 */ /* 0x000fc60000000000 */
        /* <DEDUP_REMOVED lines=24> */
[----:B-1----:R-:W4:Y:S01]  /*c0e0*/  LDL.LU R21, [R1+0x308] ;  /* 0x0003080001157983 */ /* 0x002f220000300800 */
[----:B------:R-:W-:-:S03]  /*c0f0*/  FADD R0, R49, R0 ;  /* 0x0000000031007221 */ /* 0x000fc60000000000 */
[----:B------:R1:W-:Y:S04]  /*c100*/  STL [R1+0x2fc], R3 ;  /* 0x0002fc0301007387 */ /* 0x0003e80000100800 */
[----:B--2---:R-:W2:Y:S04]  /*c110*/  LDL.LU R20, [R1+0x30c] ;  /* 0x00030c0001147983 */ /* 0x004ea80000300800 */
[----:B------:R1:W-:Y:S04]  /*c120*/  STL [R1+0x300], R2 ;  /* 0x0003000201007387 */ /* 0x0003e80000100800 */
[----:B---3--:R-:W3:Y:S04]  /*c130*/  LDL.LU R15, [R1+0x310] ;  /* 0x00031000010f7983 */ /* 0x008ee80000300800 */
[----:B------:R1:W-:Y:S04]  /*c140*/  STL [R1+0x304], R0 ;  /* 0x0003040001007387 */ /* 0x0003e80000100800 */
[----:B----4-:R-:W4:Y:S04]  /*c150*/  LDL.LU R14, [R1+0x314] ;  /* 0x00031400010e7983 */ /* 0x010f280000300800 */
        /* <DEDUP_REMOVED lines=11> */
[----:B------:R-:W4:Y:S04]  /*c210*/  LDL.LU R2, [R1+0x344] ;  /* 0x0003440001027983 */ /* 0x000f280000300800 */
[----:B------:R-:W4:Y:S01]  /*c220*/  LDL.LU R0, [R1+0x348] ;  /* 0x0003480001007983 */ /* 0x000f220000300800 */
[----:B------:R-:W-:-:S01]  /*c230*/  FADD R21, R50, R21 ;  /* 0x0000001532157221 */ /* 0x000fc20000000000 */
[----:B--2---:R-:W-:-:S04]  /*c240*/  FADD R20, R51, R20 ;  /* 0x0000001433147221 */ /* 0x004fc80000000000 */
[----:B------:R1:W-:Y:S01]  /*c250*/  STL [R1+0x308], R21 ;  /* 0x0003081501007387 */ /* 0x0003e20000100800 */
[----:B---3--:R-:W-:-:S03]  /*c260*/  FADD R15, R52, R15 ;  /* 0x0000000f340f7221 */ /* 0x008fc60000000000 */
        /* <DEDUP_REMOVED lines=202> */
[----:B------:R-:W-:Y:S01]  /*cf10*/  STL [R1+0x418], R21 ;  /* 0x0004181501007387 */ /* 0x000fe20000100800 */
[----:B---3--:R-:W-:-:S03]  /*cf20*/  FADD R15, R120, R15 ;  /* 0x0000000f780f7221 */ /* 0x008fc60000000000 */
[----:B------:R-:W-:Y:S01]  /*cf30*/  STL [R1+0x41c], R20 ;  /* 0x00041c1401007387 */ /* 0x000fe20000100800 */
[----:B----4-:R-:W-:-:S03]  /*cf40*/  FADD R14, R121, R14 ;  /* 0x0000000e790e7221 */ /* 0x010fc60000000000 */
[----:B------:R-:W-:Y:S01]  /*cf50*/  STL [R1+0x420], R15 ;  /* 0x0004200f01007387 */ /* 0x000fe20000100800 */
[----:B------:R-:W-:-:S03]  /*cf60*/  FADD R13, R122, R13 ;  /* 0x0000000d7a0d7221 */ /* 0x000fc60000000000 */
        /* <DEDUP_REMOVED lines=16> */
[----:B------:R1:W-:Y:S01]  /*d070*/  STL [R1+0x444], R6 ;  /* 0x0004440601007387 */ /* 0x0003e20000100800 */
[----:B------:R-:W-:-:S03]  /*d080*/  FADD R4, R131, R4 ;  /* 0x0000000483047221 */ /* 0x000fc60000000000 */
[----:B------:R2:W-:Y:S01]  /*d090*/  STL [R1+0x448], R5 ;  /* 0x0004480501007387 */ /* 0x0005e20000100800 */
[----:B------:R-:W-:-:S03]  /*d0a0*/  FADD R3, R132, R3 ;  /* 0x0000000384037221 */ /* 0x000fc60000000000 */
[----:B------:R-:W-:Y:S01]  /*d0b0*/  STL [R1+0x44c], R4 ;  /* 0x00044c0401007387 */ /* 0x000fe20000100800 */
[----:B------:R-:W-:-:S03]  /*d0c0*/  FADD R2, R133, R2 ;  /* 0x0000000285027221 */ /* 0x000fc60000000000 */
[----:B-1----:R-:W3:Y:S01]  /*d0d0*/  LDL.LU R6, [R1+0x45c] ;  /* 0x00045c0001067983 */ /* 0x002ee20000300800 */
[----:B------:R-:W-:-:S03]  /*d0e0*/  FADD R0, R134, R0 ;  /* 0x0000000086007221 */ /* 0x000fc60000000000 */
[----:B------:R1:W-:Y:S04]  /*d0f0*/  STL [R1+0x450], R3 ;  /* 0x0004500301007387 */ /* 0x0003e80000100800 */
[----:B--2---:R-:W2:Y:S04]  /*d100*/  LDL.LU R5, [R1+0x460] ;  /* 0x0004600001057983 */ /* 0x004ea80000300800 */
[----:B------:R4:W-:Y:S04]  /*d110*/  STL [R1+0x454], R2 ;  /* 0x0004540201007387 */ /* 0x0009e80000100800 */
[----:B-1----:R-:W2:Y:S04]  /*d120*/  LDL.LU R3, [R1+0x464] ;  /* 0x0004640001037983 */ /* 0x002ea80000300800 */
[----:B------:R1:W-:Y:S04]  /*d130*/  STL [R1+0x458], R0 ;  /* 0x0004580001007387 */ /* 0x0003e80000100800 */
[----:B----4-:R-:W4:Y:S04]  /*d140*/  LDL.LU R2, [R1+0x468] ;  /* 0x0004680001027983 */ /* 0x010f280000300800 */
[----:B-1----:R-:W4:Y:S04]  /*d150*/  LDL.LU R0, [R1+0x46c] ;  /* 0x00046c0001007983 */ /* 0x002f280000300800 */
        /* <DEDUP_REMOVED lines=11> */
[----:B------:R-:W4:Y:S01]  /*d210*/  LDL.LU R4, [R1+0x49c] ;  /* 0x00049c0001047983 */ /* 0x000f220000300800 */
[----:B------:R-:W-:Y:S01]  /*d220*/  UMOV UR5, URZ ;  /* 0x0000003f00057c82 */ /* 0x000fe20008000000 */
[----:B---3--:R-:W-:-:S05]  /*d230*/  FADD R6, R135, R6 ;  /* 0x0000000687067221 */ /* 0x008fca0000000000 */
[----:B------:R1:W-:Y:S01]  /*d240*/  STL [R1+0x45c], R6 ;  /* 0x00045c0601007387 */ /* 0x0003e20000100800 */
[----:B--2---:R-:W-:-:S03]  /*d250*/  FADD R5, R136, R5 ;  /* 0x0000000588057221 */ /* 0x004fc60000000000 */
[----:B-1----:R1:W5:Y:S01]  /*d260*/  LDL.LU R6, [R1+0x4d0] ;  /* 0x0004d00001067983 */ /* 0x0023620000300800 */
[----:B------:R-:W-:-:S03]  /*d270*/  FADD R3, R137, R3 ;  /* 0x0000000389037221 */ /* 0x000fc60000000000 */
[----:B------:R2:W-:Y:S01]  /*d280*/  STL [R1+0x460], R5 ;  /* 0x0004600501007387 */ /* 0x0005e20000100800 */
[----:B----4-:R-:W-:-:S03]  /*d290*/  FADD R2, R138, R2 ;  /* 0x000000028a027221 */ /* 0x010fc60000000000 */
[----:B--2---:R1:W5:Y:S01]  /*d2a0*/  LDL.LU R5, [R1+0x4cc] ;  /* 0x0004cc0001057983 */ /* 0x0043620000300800 */
[----:B------:R-:W-:-:S03]  /*d2b0*/  FADD R0, R139, R0 ;  /* 0x000000008b007221 */ /* 0x000fc60000000000 */
[----:B------:R2:W-:Y:S01]  /*d2c0*/  STL [R1+0x464], R3 ;  /* 0x0004640301007387 */ /* 0x0005e20000100800 */
[----:B------:R-:W-:-:S01]  /*d2d0*/  FADD R21, R140, R21 ;  /* 0x000000158c157221 */ /* 0x000fc20000000000 */
[----:B------:R-:W-:Y:S02]  /*d2e0*/  FADD R20, R141, R20 ;  /* 0x000000148d147221 */ /* 0x000fe40000000000 */
[----:B--2---:R1:W5:Y:S01]  /*d2f0*/  LDL.LU R3, [R1+0x4c8] ;  /* 0x0004c80001037983 */ /* 0x0043620000300800 */
[----:B------:R-:W-:-:S03]  /*d300*/  FADD R15, R142, R15 ;  /* 0x0000000f8e0f7221 */ /* 0x000fc60000000000 */
[----:B------:R2:W-:Y:S01]  /*d310*/  STL [R1+0x468], R2 ;  /* 0x0004680201007387 */ /* 0x0005e20000100800 */
[----:B------:R-:W-:-:S01]  /*d320*/  FADD R14, R143, R14 ;  /* 0x0000000e8f0e7221 */ /* 0x000fc20000000000 */
[----:B------:R-:W-:Y:S01]  /*d330*/  FADD R13, R144, R13 ;  /* 0x0000000d900d7221 */ /* 0x000fe20000000000 */
[----:B------:R-:W-:-:S01]  /*d340*/  FADD R12, R145, R12 ;  /* 0x0000000c910c7221 */ /* 0x000fc20000000000 */
[----:B--2---:R1:W5:Y:S01]  /*d350*/  LDL.LU R2, [R1+0x4c4] ;  /* 0x0004c40001027983 */ /* 0x0043620000300800 */
[----:B------:R-:W-:-:S03]  /*d360*/  FADD R11, R146, R11 ;  /* 0x0000000b920b7221 */ /* 0x000fc60000000000 */
[----:B------:R2:W-:Y:S01]  /*d370*/  STL [R1+0x46c], R0 ;  /* 0x00046c0001007387 */ /* 0x0005e20000100800 */
[----:B------:R-:W-:-:S01]  /*d380*/  FADD R10, R147, R10 ;  /* 0x0000000a930a7221 */ /* 0x000fc20000000000 */
[----:B------:R-:W-:Y:S02]  /*d390*/  FADD R9, R148, R9 ;  /* 0x0000000994097221 */ /* 0x000fe40000000000 */
[----:B--2---:R1:W5:Y:S04]  /*d3a0*/  LDL.LU R0, [R1+0x4c0] ;  /* 0x0004c00001007983 */ /* 0x0043680000300800 */
[----:B------:R1:W-:Y:S01]  /*d3b0*/  STL [R1+0x470], R21 ;  /* 0x0004701501007387 */ /* 0x0003e20000100800 */
[----:B------:R-:W-:-:S03]  /*d3c0*/  FADD R8, R149, R8 ;  /* 0x0000000895087221 */ /* 0x000fc60000000000 */
[----:B------:R1:W-:Y:S01]  /*d3d0*/  STL [R1+0x474], R20 ;  /* 0x0004741401007387 */ /* 0x0003e20000100800 */
[----:B------:R-:W-:-:S03]  /*d3e0*/  FADD R4, R4, R151 ;  /* 0x0000009704047221 */ /* 0x000fc60000000000 */
[----:B------:R1:W-:Y:S01]  /*d3f0*/  STL [R1+0x478], R15 ;  /* 0x0004780f01007387 */ /* 0x0003e20000100800 */
[----:B------:R-:W-:-:S03]  /*d400*/  FADD R7, R150, R7 ;  /* 0x0000000796077221 */ /* 0x000fc60000000000 */
[----:B------:R1:W-:Y:S04]  /*d410*/  STL [R1+0x47c], R14 ;  /* 0x00047c0e01007387 */ /* 0x0003e80000100800 */
[----:B------:R1:W-:Y:S04]  /*d420*/  STL [R1+0x480], R13 ;  /* 0x0004800d01007387 */ /* 0x0003e80000100800 */
[----:B------:R1:W-:Y:S04]  /*d430*/  STL [R1+0x484], R12 ;  /* 0x0004840c01007387 */ /* 0x0003e80000100800 */
[----:B------:R1:W-:Y:S04]  /*d440*/  STL [R1+0x488], R11 ;  /* 0x0004880b01007387 */ /* 0x0003e80000100800 */
[----:B------:R1:W-:Y:S04]  /*d450*/  STL [R1+0x48c], R10 ;  /* 0x00048c0a01007387 */ /* 0x0003e80000100800 */
[----:B------:R1:W-:Y:S04]  /*d460*/  STL [R1+0x490], R9 ;  /* 0x0004900901007387 */ /* 0x0003e80000100800 */
[----:B------:R1:W-:Y:S04]  /*d470*/  STL [R1+0x494], R8 ;  /* 0x0004940801007387 */ /* 0x0003e80000100800 */
[----:B------:R1:W-:Y:S04]  /*d480*/  STL [R1+0x49c], R4 ;  /* 0x00049c0401007387 */ /* 0x0003e80000100800 */
[----:B------:R1:W-:Y:S02]  /*d490*/  STL [R1+0x498], R7 ;  /* 0x0004980701007387 */ /* 0x0003e40000100800 */
.L_x_27:
[----:B------:R-:W-:Y:S05]  /*d4a0*/  @!P1 BRA `(.L_x_28) ;  /* 0x0000000000049947 */ /* 0x000fea0003800000 */
[----:B------:R-:W-:Y:S01]  /*d4b0*/  BPT.TRAP 0x1 ;  /* 0x000000040000795c */ /* 0x000fe20000300000 */
.L_x_28:
[----:B-1----:R-:W2:Y:S01]  /*d4c0*/  LDL R4, [R1+0x4b4] ;  /* 0x0004b40001047983 */ /* 0x002ea20000100800 */
[----:B------:R-:W-:-:S04]  /*d4d0*/  ULEA UR7, UR14, UR42, 0x3 ;  /* 0x0000002a0e077291 */ /* 0x000fc8000f8e183f */
[----:B------:R-:W-:-:S04]  /*d4e0*/  UIADD3 UR7, UR7, 0x30, URZ ;  /* 0x0000003007077890 */ /* 0x000fc8000fffe03f */
[----:B------:R-:W-:-:S09]  /*d4f0*/  UPRMT UR7, URZ, 0x654, UR7 ;  /* 0x000006543f077896 */ /* 0x000fd20008000007 */
[----:B------:R-:W-:Y:S01]  /*d500*/  SYNCS.ARRIVE.TRANS64.RED.A1T0 RZ, [UR7], RZ ;  /* 0x000000ffffff79a7 */ /* 0x000fe20008100407 */
[----:B--2---:R-:W-:-:S13]  /*d510*/  ISETP.GT.U32.AND P0, PT, R4, 0x1, PT ;  /* 0x000000010400780c */ /* 0x004fda0003f04070 */
[----:B------:R-:W-:Y:S05]  /*d520*/  @P0 BRA `(.L_x_29) ;  /* 0x0000000000040947 */ /* 0x000fea0003800000 */
[----:B------:R-:W-:Y:S01]  /*d530*/  BPT.TRAP 0x1 ;  /* 0x000000040000795c */ /* 0x000fe20000300000 */
.L_x_29:
[----:B------:R-:W-:Y:S01]  /*d540*/  UIADD3 UR13, UR13, 0x1, URZ ;  /* 0x000000010d0d7890 */ /* 0x000fe2000fffe03f */
[C---:B-----5:R-:W-:Y:S01]  /*d550*/  ISETP.GT.AND P0, PT, R3.reuse, 0x1, PT ;  /* 0x000000010300780c */ /* 0x060fe20003f04270 */
[----:B------:R-:W-:Y:S01]  /*d560*/  UIADD3 UR14, UR14, 0x1, URZ ;  /* 0x000000010e0e7890 */ /* 0x000fe2000fffe03f */
[----:B------:R-:W-:Y:S01]  /*d570*/  IADD3 R3, R3, -0x1, RZ ;  /* 0xffffffff03037810 */ /* 0x000fe20007ffe0ff */
[----:B------:R-:W-:Y:S02]  /*d580*/  UISETP.NE.AND UP0, UPT, UR13, 0x6, UPT ;  /* 0x000000060d00788c */ /* 0x000fe4000bf05270 */
[----:B------:R-:W-:Y:S02]  /*d590*/  UISETP.NE.AND UP1, UPT, UR14, 0x6, UPT ;  /* 0x000000060e00788c */ /* 0x000fe4000bf25270 */
[----:B------:R-:W-:Y:S02]  /*d5a0*/  USEL UR7, URZ, 0x1, UP0 ;  /* 0x000000013f077887 */ /* 0x000fe40008000000 */
[----:B------:R-:W-:-:S02]  /*d5b0*/  USEL UR13, UR13, URZ, UP0 ;  /* 0x0000003f0d0d7287 */ /* 0x000fc40008000000 */
[----:B------:R-:W-:Y:S02]  /*d5c0*/  USEL UR14, UR14, URZ, UP1 ;  /* 0x0000003f0e0e7287 */ /* 0x000fe40008800000 */
[----:B------:R-:W-:Y:S01]  /*d5d0*/  LOP3.LUT R0, R0, UR7, RZ, 0x3c, !PT ;  /* 0x0000000700007c12 */ /* 0x000fe2000f8e3cff */
[----:B------:R-:W-:Y:S01]  /*d5e0*/  UMOV UR7, 0x1 ;  /* 0x0000000100077882 */ /* 0x000fe20000000000 */
[----:B------:R-:W-:Y:S08]  /*d5f0*/  @P0 BRA `(.L_x_30) ;  /* 0xffffffa000280947 */ /* 0x000ff0000383ffff */
.L_x_22:
[----:B------:R-:W-:-:S04]  /*d600*/  UISETP.NE.AND UP0, UPT, UR5, URZ, UPT ;  /* 0x0000003f0500728c */ /* 0x000fc8000bf05270 */
[----:B------:R-:W-:-:S06]  /*d610*/  USEL UR5, URZ, 0x1, !UP0 ;  /* 0x000000013f057887 */ /* 0x000fcc000c000000 */
[----:B------:R-:W-:-:S13]  /*d620*/  ISETP.NE.AND P0, PT, RZ, UR5, PT ;  /* 0x00000005ff007c0c */ /* 0x000fda000bf05270 */
[----:B------:R-:W-:Y:S05]  /*d630*/  @!P0 BRA `(.L_x_31) ;  /* 0x0000003800808947 */ /* 0x000fea0003800000 */
[----:B------:R3:W-:Y:S04]  /*d640*/  STL [R1+0x65c], R55 ;  /* 0x00065c3701007387 */ /* 0x0007e80000100800 */
[----:B---3--:R-:W3:Y:S04]  /*d650*/  LDL.LU R55, [R1] ;  /* 0x0000000001377983 */ /* 0x008ee80000300800 */
[----:B------:R4:W-:Y:S04]  /*d660*/  STL [R1+0x658], R56 ;  /* 0x0006583801007387 */ /* 0x0009e80000100800 */
[----:B----4-:R-:W4:Y:S04]  /*d670*/  LDL.LU R56, [R1+0x4] ;  /* 0x0000040001387983 */ /* 0x010f280000300800 */
[----:B------:R1:W-:Y:S04]  /*d680*/  STL [R1+0x654], R57 ;  /* 0x0006543901007387 */ /* 0x0003e80000100800 */
[----:B-1----:R-:W2:Y:S04]  /*d690*/  LDL.LU R57, [R1+0x8] ;  /* 0x0000080001397983 */ /* 0x002ea80000300800 */
        /* <DEDUP_REMOVED lines=130> */
[----:B------:R-:W2:Y:S04]  /*dec0*/  LDL.LU R0, [R1+0x180] ;  /* 0x0001800001007983 */ /* 0x000ea80000300800 */
        /* <DEDUP_REMOVED lines=71> */
[----:B-----5:R1:W-:Y:S04]  /*e340*/  STL [R1+0x4d8], R19 ;  /* 0x0004d81301007387 */ /* 0x0203e80000100800 */
[----:B-1----:R-:W2:Y:S04]  /*e350*/  LDL.LU R19, [R1+0x128] ;  /* 0x0001280001137983 */ /* 0x002ea80000300800 */
[----:B------:R1:W-:Y:S04]  /*e360*/  STL [R1+0x4d4], R18 ;  /* 0x0004d41201007387 */ /* 0x0003e80000100800 */
[----:B-1----:R-:W2:Y:S04]  /*e370*/  LDL.LU R18, [R1+0x124] ;  /* 0x0001240001127983 */ /* 0x002ea80000300800 */
[----:B------:R1:W-:Y:S01]  /*e380*/  STL [R1+0x4d0], R17 ;  /* 0x0004d01101007387 */ /* 0x0003e20000100800 */
[----:B---3--:R-:W-:-:S03]  /*e390*/  FADD R22, R55, R22 ;  /* 0x0000001637167221 */ /* 0x008fc60000000000 */
[----:B-1----:R-:W3:Y:S04]  /*e3a0*/  LDL.LU R17, [R1+0x120] ;  /* 0x0001200001117983 */ /* 0x002ee80000300800 */
[----:B------:R1:W-:Y:S01]  /*e3b0*/  STL [R1+0x4cc], R16 ;  /* 0x0004cc1001007387 */ /* 0x0003e20000100800 */
[----:B----4-:R-:W-:Y:S01]  /*e3c0*/  FADD R23, R56, R23 ;  /* 0x0000001738177221 */ /* 0x010fe20000000000 */
[----:B--2---:R-:W-:Y:S02]  /*e3d0*/  FADD R152, R57, R152 ;  /* 0x0000009839987221 */ /* 0x004fe40000000000 */
[----:B-1----:R-:W2:Y:S04]  /*e3e0*/  LDL.LU R16, [R1+0x11c] ;  /* 0x00011c0001107983 */ /* 0x002ea80000300800 */
[----:B------:R1:W-:Y:S01]  /*e3f0*/  STL [R1+0x4c8], R6 ;  /* 0x0004c80601007387 */ /* 0x0003e20000100800 */
[----:B------:R-:W-:Y:S01]  /*e400*/  FADD R153, R58, R153 ;  /* 0x000000993a997221 */ /* 0x000fe20000000000 */
[----:B------:R-:W-:-:S02]  /*e410*/  FADD R154, R59, R154 ;  /* 0x0000009a3b9a7221 */ /* 0x000fc40000000000 */
[----:B-1----:R-:W4:Y:S04]  /*e420*/  LDL.LU R6, [R1+0x118] ;  /* 0x0001180001067983 */ /* 0x002f280000300800 */
[----:B------:R1:W-:Y:S01]  /*e430*/  STL [R1+0x4c4], R5 ;  /* 0x0004c40501007387 */ /* 0x0003e20000100800 */
[----:B------:R-:W-:Y:S01]  /*e440*/  FADD R155, R60, R155 ;  /* 0x0000009b3c9b7221 */ /* 0x000fe20000000000 */
[----:B------:R-:W-:Y:S02]  /*e450*/  FADD R156, R61, R156 ;  /* 0x0000009c3d9c7221 */ /* 0x000fe40000000000 */
[----:B-1----:R-:W3:Y:S04]  /*e460*/  LDL.LU R5, [R1+0x114] ;  /* 0x0001140001057983 */ /* 0x002ee80000300800 */
[----:B------:R1:W-:Y:S01]  /*e470*/  STL [R1+0x4c0], R2 ;  /* 0x0004c00201007387 */ /* 0x0003e20000100800 */
[----:B------:R-:W-:Y:S01]  /*e480*/  FADD R157, R62, R157 ;  /* 0x0000009d3e9d7221 */ /* 0x000fe20000000000 */
[----:B------:R-:W-:-:S02]  /*e490*/  FADD R158, R63, R158 ;  /* 0x0000009e3f9e7221 */ /* 0x000fc40000000000 */
[----:B-1----:R-:W2:Y:S04]  /*e4a0*/  LDL.LU R2, [R1+0x110] ;  /* 0x0001100001027983 */ /* 0x002ea80000300800 */
[----:B------:R-:W4:Y:S04]  /*e4b0*/  LDL.LU R55, [R1+0x65c] ;  /* 0x00065c0001377983 */ /* 0x000f280000300800 */
[----:B------:R-:W4:Y:S04]  /*e4c0*/  LDL.LU R56, [R1+0x658] ;  /* 0x0006580001387983 */ /* 0x000f280000300800 */
[----:B------:R-:W4:Y:S04]  /*e4d0*/  LDL.LU R57, [R1+0x654] ;  /* 0x0006540001397983 */ /* 0x000f280000300800 */
[----:B------:R-:W4:Y:S04]  /*e4e0*/  LDL.LU R58, [R1+0x650] ;  /* 0x00065000013a7983 */ /* 0x000f280000300800 */
        /* <DEDUP_REMOVED lines=115> */
[----:B------:R-:W-:Y:S01]  /*ec20*/  FADD R215, R120, R215 ;  /* 0x000000d778d77221 */ /* 0x000fe20000000000 */
[----:B------:R-:W-:Y:S02]  /*ec30*/  FADD R135, R136, R135 ;  /* 0x0000008788877221 */ /* 0x000fe40000000000 */
[----:B------:R-:W4:Y:S01]  /*ec40*/  LDL.LU R117, [R1+0x564] ;  /* 0x0005640001757983 */ /* 0x000f220000300800 */
[----:B------:R-:W-:Y:S01]  /*ec50*/  FADD R216, R121, R216 ;  /* 0x000000d879d87221 */ /* 0x000fe20000000000 */
[----:B------:R-:W-:Y:S02]  /*ec60*/  FADD R133, R134, R133 ;  /* 0x0000008586857221 */ /* 0x000fe40000000000 */
[----:B------:R-:W4:Y:S01]  /*ec70*/  LDL.LU R118, [R1+0x560] ;  /* 0x0005600001767983 */ /* 0x000f220000300800 */
[----:B------:R-:W-:Y:S01]  /*ec80*/  FADD R217, R122, R217 ;  /* 0x000000d97ad97221 */ /* 0x000fe20000000000 */
[----:B------:R-:W-:-:S02]  /*ec90*/  FADD R131, R132, R131 ;  /* 0x0000008384837221 */ /* 0x000fc40000000000 */
        /* <DEDUP_REMOVED lines=8> */
[----:B------:R-:W-:Y:S01]  /*ed20*/  FADD R3, R0, R3 ;  /* 0x0000000300037221 */ /* 0x000fe20000000000 */
[----:B------:R-:W-:Y:S01]  /*ed30*/  FADD R20, R21, R20 ;  /* 0x0000001415147221 */ /* 0x000fe20000000000 */
[----:B------:R-:W-:Y:S01]  /*ed40*/  STL [R1+0x200], R137 ;  /* 0x0002008901007387 */ /* 0x000fe20000100800 */
        /* <DEDUP_REMOVED lines=24> */
[----:B--2---:R-:W-:Y:S01]  /*eed0*/  FADD R218, R2, R218 ;  /* 0x000000da02da7221 */ /* 0x004fe20000000000 */
[----:B---3--:R-:W-:Y:S01]  /*eee0*/  FADD R219, R5, R219 ;  /* 0x000000db05db7221 */ /* 0x008fe20000000000 */
[----:B----4-:R-:W-:Y:S01]  /*eef0*/  FADD R220, R6, R220 ;  /* 0x000000dc06dc7221 */ /* 0x010fe20000000000 */
[----:B------:R1:W-:Y:S01]  /*ef00*/  STL [R1+0x21c], R123 ;  /* 0x00021c7b01007387 */ /* 0x0003e20000100800 */
[----:B------:R-:W-:Y:S01]  /*ef10*/  FADD R221, R16, R221 ;  /* 0x000000dd10dd7221 */ /* 0x000fe20000000000 */
[----:B------:R-:W-:Y:S01]  /*ef20*/  FADD R222, R17, R222 ;  /* 0x000000de11de7221 */ /* 0x000fe20000000000 */
[----:B------:R-:W-:Y:S01]  /*ef30*/  FADD R223, R18, R223 ;  /* 0x000000df12df7221 */ /* 0x000fe20000000000 */
[----:B------:R-:W-:Y:S01]  /*ef40*/  STL [R1+0x220], R3 ;  /* 0x0002200301007387 */ /* 0x000fe20000100800 */
[----:B------:R-:W-:-:S03]  /*ef50*/  FADD R224, R19, R224 ;  /* 0x000000e013e07221 */ /* 0x000fc60000000000 */
[----:B------:R-:W-:Y:S04]  /*ef60*/  STL [R1+0x224], R20 ;  /* 0x0002241401007387 */ /* 0x000fe80000100800 */
[----:B------:R-:W-:Y:S04]  /*ef70*/  STL [R1+0x228], R14 ;  /* 0x0002280e01007387 */ /* 0x000fe80000100800 */
[----:B------:R-:W-:Y:S04]  /*ef80*/  STL [R1+0x22c], R12 ;  /* 0x00022c0c01007387 */ /* 0x000fe80000100800 */
[----:B-1----:R-:W2:Y:S04]  /*ef90*/  LDL.LU R123, [R1+0x19c] ;  /* 0x00019c00017b7983 */ /* 0x002ea80000300800 */
[----:B------:R-:W-:Y:S04]  /*efa0*/  STL [R1+0x230], R10 ;  /* 0x0002300a01007387 */ /* 0x000fe80000100800 */
[----:B------:R-:W2:Y:S04]  /*efb0*/  LDL.LU R9, [R1+0x23c] ;  /* 0x00023c0001097983 */ /* 0x000ea80000300800 */
[----:B------:R1:W-:Y:S04]  /*efc0*/  STL [R1+0x234], R8 ;  /* 0x0002340801007387 */ /* 0x0003e80000100800 */
[----:B------:R-:W3:Y:S04]  /*efd0*/  LDL.LU R124, [R1+0x1a0] ;  /* 0x0001a000017c7983 */ /* 0x000ee80000300800 */
[----:B------:R4:W-:Y:S04]  /*efe0*/  STL [R1+0x238], R4 ;  /* 0x0002380401007387 */ /* 0x0009e80000100800 */
[----:B-1----:R-:W3:Y:S04]  /*eff0*/  LDL.LU R8, [R1+0x240] ;  /* 0x0002400001087983 */ /* 0x002ee80000300800 */
[----:B------:R-:W3:Y:S04]  /*f000*/  LDL.LU R125, [R1+0x1a4] ;  /* 0x0001a400017d7983 */ /* 0x000ee80000300800 */
[----:B------:R-:W3:Y:S04]  /*f010*/  LDL.LU R7, [R1+0x244] ;  /* 0x0002440001077983 */ /* 0x000ee80000300800 */
[----:B------:R-:W3:Y:S04]  /*f020*/  LDL.LU R126, [R1+0x1a8] ;  /* 0x0001a800017e7983 */ /* 0x000ee80000300800 */
        /* <DEDUP_REMOVED lines=43> */
[----:B--2---:R-:W-:-:S03]  /*f2e0*/  FADD R9, R123, R9 ;  /* 0x000000097b097221 */ /* 0x004fc60000000000 */
[----:B------:R-:W2:Y:S04]  /*f2f0*/  LDL.LU R123, [R1+0x54c] ;  /* 0x00054c00017b7983 */ /* 0x000ea80000300800 */
[----:B------:R1:W-:Y:S04]  /*f300*/  STL [R1+0x23c], R9 ;  /* 0x00023c0901007387 */ /* 0x0003e80000100800 */
[----:B-1----:R-:W2:Y:S01]  /*f310*/  LDL.LU R9, [R1+0x2a0] ;  /* 0x0002a00001097983 */ /* 0x002ea20000300800 */
[----:B---3--:R-:W-:-:S03]  /*f320*/  FADD R8, R124, R8 ;  /* 0x000000087c087221 */ /* 0x008fc60000000000 */
[----:B------:R-:W3:Y:S01]  /*f330*/  LDL.LU R124, [R1+0x548] ;  /* 0x00054800017c7983 */ /* 0x000ee20000300800 */
[----:B------:R-:W-:-:S03]  /*f340*/  FADD R7, R125, R7 ;  /* 0x000000077d077221 */ /* 0x000fc60000000000 */
[----:B------:R1:W-:Y:S01]  /*f350*/  STL [R1+0x240], R8 ;  /* 0x0002400801007387 */ /* 0x0003e20000100800 */
[----:B----4-:R-:W-:-:S03]  /*f360*/  FADD R4, R126, R4 ;  /* 0x000000047e047221 */ /* 0x010fc60000000000 */
[----:B-1----:R-:W4:Y:S04]  /*f370*/  LDL.LU R8, [R1+0x2a4] ;  /* 0x0002a40001087983 */ /* 0x002f280000300800 */
[----:B------:R-:W3:Y:S01]  /*f380*/  LDL.LU R125, [R1+0x544] ;  /* 0x00054400017d7983 */ /* 0x000ee20000300800 */
[----:B------:R-:W-:-:S03]  /*f390*/  FADD R128, R127, R128 ;  /* 0x000000807f807221 */ /* 0x000fc60000000000 */
[----:B------:R1:W-:Y:S01]  /*f3a0*/  STL [R1+0x244], R7 ;  /* 0x0002440701007387 */ /* 0x0003e20000100800 */
[----:B------:R-:W-:-:S03]  /*f3b0*/  FADD R130, R129, R130 ;  /* 0x0000008281827221 */ /* 0x000fc60000000000 */
[----:B-1----:R-:W3:Y:S04]  /*f3c0*/  LDL.LU R7, [R1+0x2a8] ;  /* 0x0002a80001077983 */ /* 0x002ee80000300800 */
[----:B------:R-:W3:Y:S04]  /*f3d0*/  LDL.LU R126, [R1+0x540] ;  /* 0x00054000017e7983 */ /* 0x000ee80000300800 */
[----:B------:R1:W-:Y:S01]  /*f3e0*/  STL [R1+0x248], R4 ;  /* 0x0002480401007387 */ /* 0x0003e20000100800 */
[----:B------:R-:W-:Y:S01]  /*f3f0*/  FADD R132, R131, R132 ;  /* 0x0000008483847221 */ /* 0x000fe20000000000 */
[----:B------:R-:W-:-:S02]  /*f400*/  FADD R134, R133, R134 ;  /* 0x0000008685867221 */ /* 0x000fc40000000000 */
[----:B-1----:R-:W3:Y:S04]  /*f410*/  LDL.LU R4, [R1+0x2ac] ;  /* 0x0002ac0001047983 */ /* 0x002ee80000300800 */
[----:B------:R-:W3:Y:S04]  /*f420*/  LDL.LU R127, [R1+0x53c] ;  /* 0x00053c00017f7983 */ /* 0x000ee80000300800 */
[----:B------:R1:W-:Y:S01]  /*f430*/  STL [R1+0x24c], R128 ;  /* 0x00024c8001007387 */ /* 0x0003e20000100800 */
[----:B------:R-:W-:-:S03]  /*f440*/  FADD R136, R135, R136 ;  /* 0x0000008887887221 */ /* 0x000fc60000000000 */
        /* <DEDUP_REMOVED lines=49> */
[----:B------:R-:W-:Y:S04]  /*f760*/  STL [R1+0x27c], R2 ;  /* 0x00027c0201007387 */ /* 0x000fe80000100800 */
[----:B------:R-:W-:Y:S04]  /*f770*/  STL [R1+0x280], R6 ;  /* 0x0002800601007387 */ /* 0x000fe80000100800 */
[----:B------:R-:W-:Y:S04]  /*f780*/  STL [R1+0x284], R17 ;  /* 0x0002841101007387 */ /* 0x000fe80000100800 */
[----:B------:R1:W-:Y:S01]  /*f790*/  STL [R1+0x288], R19 ;  /* 0x0002881301007387 */ /* 0x0003e20000100800 */
[----:B------:R-:W-:Y:S01]  /*f7a0*/  FADD R12, R13, R12 ;  /* 0x0000000c0d0c7221 */ /* 0x000fe20000000000 */
[----:B------:R-:W-:-:S02]  /*f7b0*/  FADD R10, R11, R10 ;  /* 0x0000000a0b0a7221 */ /* 0x000fc40000000000 */
[----:B-1----:R-:W3:Y:S04]  /*f7c0*/  LDL.LU R19, [R1+0x2b0] ;  /* 0x0002b00001137983 */ /* 0x002ee80000300800 */
[----:B------:R1:W-:Y:S04]  /*f7d0*/  STL [R1+0x28c], R3 ;  /* 0x00028c0301007387 */ /* 0x0003e80000100800 */
[----:B------:R1:W-:Y:S04]  /*f7e0*/  STL [R1+0x290], R20 ;  /* 0x0002901401007387 */ /* 0x0003e80000100800 */
[----:B------:R-:W3:Y:S04]  /*f7f0*/  LDL.LU R18, [R1+0x2b4] ;  /* 0x0002b40001127983 */ /* 0x000ee80000300800 */
[----:B------:R1:W-:Y:S01]  /*f800*/  STL [R1+0x294], R14 ;  /* 0x0002940e01007387 */ /* 0x0003e20000100800 */
[----:B--2---:R-:W-:-:S03]  /*f810*/  FADD R9, R24, R9 ;  /* 0x0000000918097221 */ /* 0x004fc60000000000 */
[----:B------:R-:W2:Y:S04]  /*f820*/  LDL.LU R17, [R1+0x2b8] ;  /* 0x0002b80001117983 */ /* 0x000ea80000300800 */
[----:B------:R1:W-:Y:S04]  /*f830*/  STL [R1+0x298], R12 ;  /* 0x0002980c01007387 */ /* 0x0003e80000100800 */
[----:B------:R-:W2:Y:S01]  /*f840*/  LDL.LU R16, [R1+0x2bc] ;  /* 0x0002bc0001107983 */ /* 0x000ea20000300800 */
[----:B----4-:R-:W-:-:S03]  /*f850*/  FADD R8, R25, R8 ;  /* 0x0000000819087221 */ /* 0x010fc60000000000 */
[----:B------:R4:W-:Y:S04]  /*f860*/  STL [R1+0x29c], R10 ;  /* 0x00029c0a01007387 */ /* 0x0009e80000100800 */
[----:B------:R-:W2:Y:S01]  /*f870*/  LDL.LU R6, [R1+0x2c0] ;  /* 0x0002c00001067983 */ /* 0x000ea20000300800 */
[----:B---3--:R-:W-:-:S03]  /*f880*/  FADD R7, R26, R7 ;  /* 0x000000071a077221 */ /* 0x008fc60000000000 */
[----:B------:R3:W-:Y:S04]  /*f890*/  STL [R1+0x2a0], R9 ;  /* 0x0002a00901007387 */ /* 0x0007e80000100800 */
[----:B------:R-:W2:Y:S04]  /*f8a0*/  LDL.LU R5, [R1+0x2c4] ;  /* 0x0002c40001057983 */ /* 0x000ea80000300800 */
[----:B------:R3:W-:Y:S04]  /*f8b0*/  STL [R1+0x2a4], R8 ;  /* 0x0002a40801007387 */ /* 0x0007e80000100800 */
[----:B------:R-:W2:Y:S01]  /*f8c0*/  LDL.LU R2, [R1+0x2c8] ;  /* 0x0002c80001027983 */ /* 0x000ea20000300800 */
[----:B------:R-:W-:-:S03]  /*f8d0*/  FADD R4, R27, R4 ;  /* 0x000000041b047221 */ /* 0x000fc60000000000 */
[----:B------:R3:W-:Y:S04]  /*f8e0*/  STL [R1+0x2a8], R7 ;  /* 0x0002a80701007387 */ /* 0x0007e80000100800 */
[----:B------:R-:W2:Y:S04]  /*f8f0*/  LDL.LU R27, [R1+0x2e4] ;  /* 0x0002e400011b7983 */ /* 0x000ea80000300800 */
[----:B------:R-:W2:Y:S04]  /*f900*/  LDL.LU R26, [R1+0x2e8] ;  /* 0x0002e800011a7983 */ /* 0x000ea80000300800 */
[----:B------:R3:W-:Y:S04]  /*f910*/  STL [R1+0x2ac], R4 ;  /* 0x0002ac0401007387 */ /* 0x0007e80000100800 */
[----:B------:R-:W2:Y:S04]  /*f920*/  LDL.LU R25, [R1+0x2ec] ;  /* 0x0002ec0001197983 */ /* 0x000ea80000300800 */
[----:B------:R-:W2:Y:S04]  /*f930*/  LDL.LU R24, [R1+0x2f0] ;  /* 0x0002f00001187983 */ /* 0x000ea80000300800 */
[----:B------:R-:W2:Y:S04]  /*f940*/  LDL.LU R0, [R1+0x2f4] ;  /* 0x0002f40001007983 */ /* 0x000ea80000300800 */
        /* <DEDUP_REMOVED lines=8> */
[----:B----4-:R-:W4:Y:S04]  /*f9d0*/  LDL.LU R10, [R1+0x318] ;  /* 0x00031800010a7983 */ /* 0x010f280000300800 */
[----:B---3--:R-:W3:Y:S04]  /*f9e0*/  LDL.LU R9, [R1+0x31c] ;  /* 0x00031c0001097983 */ /* 0x008ee80000300800 */
[----:B------:R-:W3:Y:S04]  /*f9f0*/  LDL.LU R8, [R1+0x320] ;  /* 0x0003200001087983 */ /* 0x000ee80000300800 */
[----:B------:R-:W3:Y:S04]  /*fa00*/  LDL.LU R7, [R1+0x324] ;  /* 0x0003240001077983 */ /* 0x000ee80000300800 */
[----:B------:R-:W3:Y:S01]  /*fa10*/  LDL.LU R4, [R1+0x328] ;  /* 0x0003280001047983 */ /* 0x000ee20000300800 */
[----:B------:R-:W-:-:S05]  /*fa20*/  FADD R19, R28, R19 ;  /* 0x000000131c137221 */ /* 0x000fca0000000000 */
[----:B------:R1:W-:Y:S01]  /*fa30*/  STL [R1+0x2b0], R19 ;  /* 0x0002b01301007387 */ /* 0x0003e20000100800 */
[----:B------:R-:W-:-:S03]  /*fa40*/  FADD R18, R29, R18 ;  /* 0x000000121d127221 */ /* 0x000fc60000000000 */
[----:B-1----:R1:W5:Y:S04]  /*fa50*/  LDL.LU R19, [R1+0x4d8] ;  /* 0x0004d80001137983 */ /* 0x0023680000300800 */
[----:B------:R-:W3:Y:S01]  /*fa60*/  LDL.LU R28, [R1+0x2e0] ;  /* 0x0002e000011c7983 */ /* 0x000ee20000300800 */
[----:B--2---:R-:W-:-:S03]  /*fa70*/  FADD R17, R30, R17 ;  /* 0x000000111e117221 */ /* 0x004fc60000000000 */
[----:B------:R2:W-:Y:S01]  /*fa80*/  STL [R1+0x2b4], R18 ;  /* 0x0002b41201007387 */ /* 0x0005e20000100800 */
[----:B------:R-:W-:-:S03]  /*fa90*/  FADD R16, R31, R16 ;  /* 0x000000101f107221 */ /* 0x000fc60000000000 */
[----:B--2---:R1:W5:Y:S04]  /*faa0*/  LDL.LU R18, [R1+0x4d4] ;  /* 0x0004d40001127983 */ /* 0x0043680000300800 */
[----:B------:R-:W2:Y:S01]  /*fab0*/  LDL.LU R29, [R1+0x2dc] ;  /* 0x0002dc00011d7983 */ /* 0x000ea20000300800 */
[----:B------:R-:W-:-:S03]  /*fac0*/  FADD R6, R32, R6 ;  /* 0x0000000620067221 */ /* 0x000fc60000000000 */
[----:B------:R1:W-:Y:S01]  /*fad0*/  STL [R1+0x2b8], R17 ;  /* 0x0002b81101007387 */ /* 0x0003e20000100800 */
[----:B------:R-:W-:-:S03]  /*fae0*/  FADD R5, R33, R5 ;  /* 0x0000000521057221 */ /* 0x000fc60000000000 */
[----:B-1----:R1:W5:Y:S04]  /*faf0*/  LDL.LU R17, [R1+0x4d0] ;  /* 0x0004d00001117983 */ /* 0x0023680000300800 */
[----:B------:R-:W2:Y:S04]  /*fb00*/  LDL.LU R30, [R1+0x2d8] ;  /* 0x0002d800011e7983 */ /* 0x000ea80000300800 */
[----:B------:R1:W-:Y:S04]  /*fb10*/  STL [R1+0x2bc], R16 ;  /* 0x0002bc1001007387 */ /* 0x0003e80000100800 */
[----:B-1----:R1:W5:Y:S04]  /*fb20*/  LDL.LU R16, [R1+0x4cc] ;  /* 0x0004cc0001107983 */ /* 0x0023680000300800 */
[----:B------:R-:W2:Y:S04]  /*fb30*/  LDL.LU R31, [R1+0x2d4] ;  /* 0x0002d400011f7983 */ /* 0x000ea80000300800 */
[----:B------:R1:W-:Y:S04]  /*fb40*/  STL [R1+0x2c0], R6 ;  /* 0x0002c00601007387 */ /* 0x0003e80000100800 */
[----:B-1----:R1:W5:Y:S04]  /*fb50*/  LDL.LU R6, [R1+0x4c8] ;  /* 0x0004c80001067983 */ /* 0x0023680000300800 */
[----:B------:R-:W2:Y:S04]  /*fb60*/  LDL.LU R32, [R1+0x2d0] ;  /* 0x0002d00001207983 */ /* 0x000ea80000300800 */
[----:B------:R1:W-:Y:S04]  /*fb70*/  STL [R1+0x2c4], R5 ;  /* 0x0002c40501007387 */ /* 0x0003e80000100800 */
[----:B-1----:R1:W5:Y:S04]  /*fb80*/  LDL.LU R5, [R1+0x4c4] ;  /* 0x0004c40001057983 */ /* 0x0023680000300800 */
[----:B------:R-:W2:Y:S01]  /*fb90*/  LDL.LU R33, [R1+0x2cc] ;  /* 0x0002cc0001217983 */ /* 0x000ea20000300800 */
[----:B------:R-:W-:Y:S01]  /*fba0*/  FADD R2, R34, R2 ;  /* 0x0000000222027221 */ /* 0x000fe20000000000 */
[----:B------:R-:W-:-:S04]  /*fbb0*/  FADD R27, R41, R27 ;  /* 0x0000001b291b7221 */ /* 0x000fc80000000000 */
[----:B------:R1:W-:Y:S01]  /*fbc0*/  STL [R1+0x2c8], R2 ;  /* 0x0002c80201007387 */ /* 0x0003e20000100800 */
[----:B------:R-:W-:Y:S01]  /*fbd0*/  FADD R26, R42, R26 ;  /* 0x0000001a2a1a7221 */ /* 0x000fe20000000000 */
[----:B------:R-:W-:Y:S01]  /*fbe0*/  FADD R25, R43, R25 ;  /* 0x000000192b197221 */ /* 0x000fe20000000000 */
[----:B------:R-:W-:Y:S01]  /*fbf0*/  FADD R24, R44, R24 ;  /* 0x000000182c187221 */ /* 0x000fe20000000000 */
[----:B------:R-:W-:Y:S01]  /*fc00*/  FADD R0, R45, R0 ;  /* 0x000000002d007221 */ /* 0x000fe20000000000 */
[----:B-1----:R1:W5:Y:S01]  /*fc10*/  LDL.LU R2, [R1+0x4c0] ;  /* 0x0004c00001027983 */ /* 0x0023620000300800 */
[----:B------:R-:W-:Y:S01]  /*fc20*/  FADD R3, R46, R3 ;  /* 0x000000032e037221 */ /* 0x000fe20000000000 */
[----:B------:R-:W-:Y:S01]  /*fc30*/  FADD R21, R47, R21 ;  /* 0x000000152f157221 */ /* 0x000fe20000000000 */
[----:B------:R-:W-:Y:S01]  /*fc40*/  FADD R20, R48, R20 ;  /* 0x0000001430147221 */ /* 0x000fe20000000000 */
[----:B------:R-:W-:Y:S01]  /*fc50*/  FADD R15, R49, R15 ;  /* 0x0000000f310f7221 */ /* 0x000fe20000000000 */
[----:B------:R-:W-:Y:S01]  /*fc60*/  FADD R14, R50, R14 ;  /* 0x0000000e320e7221 */ /* 0x000fe20000000000 */
[----:B------:R-:W-:Y:S01]  /*fc70*/  FADD R13, R51, R13 ;  /* 0x0000000d330d7221 */ /* 0x000fe20000000000 */
[----:B------:R-:W-:Y:S01]  /*fc80*/  FADD R12, R52, R12 ;  /* 0x0000000c340c7221 */ /* 0x000fe20000000000 */
[----:B------:R-:W-:Y:S01]  /*fc90*/  FADD R11, R53, R11 ;  /* 0x0000000b350b7221 */ /* 0x000fe20000000000 */
[----:B----4-:R-:W-:Y:S01]  /*fca0*/  FADD R10, R54, R10 ;  /* 0x0000000a360a7221 */ /* 0x010fe20000000000 */
[----:B---3--:R-:W-:Y:S01]  /*fcb0*/  FADD R9, R55, R9 ;  /* 0x0000000937097221 */ /* 0x008fe20000000000 */
[----:B------:R-:W-:Y:S01]  /*fcc0*/  FADD R8, R56, R8 ;  /* 0x0000000838087221 */ /* 0x000fe20000000000 */
[----:B------:R-:W-:Y:S01]  /*fcd0*/  FADD R7, R57, R7 ;  /* 0x0000000739077221 */ /* 0x000fe20000000000 */
[----:B------:R-:W-:Y:S01]  /*fce0*/  FADD R4, R58, R4 ;  /* 0x000000043a047221 */ /* 0x000fe20000000000 */
[----:B------:R-:W-:Y:S01]  /*fcf0*/  FADD R28, R40, R28 ;  /* 0x0000001c281c7221 */ /* 0x000fe20000000000 */
[----:B--2---:R-:W-:Y:S01]  /*fd00*/  FADD R29, R39, R29 ;  /* 0x0000001d271d7221 */ /* 0x004fe20000000000 */
[----:B------:R-:W-:Y:S01]  /*fd10*/  FADD R30, R38, R30 ;  /* 0x0000001e261e7221 */ /* 0x000fe20000000000 */
[----:B------:R-:W-:Y:S01]  /*fd20*/  FADD R31, R37, R31 ;  /* 0x0000001f251f7221 */ /* 0x000fe20000000000 */
[----:B------:R-:W-:Y:S01]  /*fd30*/  FADD R32, R36, R32 ;  /* 0x0000002024207221 */ /* 0x000fe20000000000 */
[----:B------:R-:W-:-:S05]  /*fd40*/  FADD R33, R35, R33 ;  /* 0x0000002123217221 */ /* 0x000fca0000000000 */
        /* <DEDUP_REMOVED lines=21> */
[----:B------:R-:W4:Y:S04]  /*fea0*/  LDL.LU R40, [R1+0x32c] ;  /* 0x00032c0001287983 */ /* 0x000f280000300800 */
[----:B------:R1:W-:Y:S04]  /*feb0*/  STL [R1+0x320], R8 ;  /* 0x0003200801007387 */ /* 0x0003e80000100800 */
[----:B------:R-:W4:Y:S04]  /*fec0*/  LDL.LU R39, [R1+0x330] ;  /* 0x0003300001277983 */ /* 0x000f280000300800 */
[----:B------:R1:W-:Y:S04]  /*fed0*/  STL [R1+0x324], R7 ;  /* 0x0003240701007387 */ /* 0x0003e80000100800 */
[----:B------:R-:W4:Y:S04]  /*fee0*/  LDL.LU R38, [R1+0x334] ;  /* 0x0003340001267983 */ /* 0x000f280000300800 */
[----:B------:R1:W-:Y:S04]  /*fef0*/  STL [R1+0x328], R4 ;  /* 0x0003280401007387 */ /* 0x0003e80000100800 */
[----:B------:R-:W4:Y:S04]  /*ff00*/  LDL.LU R37, [R1+0x338] ;  /* 0x0003380001257983 */ /* 0x000f280000300800 */
[----:B------:R-:W4:Y:S04]  /*ff10*/  LDL.LU R36, [R1+0x33c] ;  /* 0x00033c0001247983 */ /* 0x000f280000300800 */
[----:B------:R-:W4:Y:S04]  /*ff20*/  LDL.LU R35, [R1+0x340] ;  /* 0x0003400001237983 */ /* 0x000f280000300800 */
[----:B------:R-:W4:Y:S04]  /*ff30*/  LDL.LU R34, [R1+0x344] ;  /* 0x0003440001227983 */ /* 0x000f280000300800 */
[----:B--2---:R-:W2:Y:S04]  /*ff40*/  LDL.LU R33, [R1+0x348] ;  /* 0x0003480001217983 */ /* 0x004ea80000300800 */
[----:B---3--:R-:W3:Y:S04]  /*ff50*/  LDL.LU R32, [R1+0x34c] ;  /* 0x00034c0001207983 */ /* 0x008ee80000300800 */
        /* <DEDUP_REMOVED lines=22> */
[----:B------:R-:W-:Y:S01]  /*100c0*/  FADD R40, R59, R40 ;  /* 0x000000283b287221 */ /* 0x000fe20000000000 */
[----:B------:R-:W-:-:S04]  /*100d0*/  FADD R39, R60, R39 ;  /* 0x000000273c277221 */ /* 0x000fc80000000000 */
        /* <DEDUP_REMOVED lines=11> */
[----:B--2---:R-:W-:-:S03]  /*10190*/  FADD R33, R66, R33 ;  /* 0x0000002142217221 */ /* 0x004fc60000000000 */
        /* <DEDUP_REMOVED lines=54> */
[----:B--2---:R-:W2:Y:S04]  /*10500*/  LDL.LU R34, [R1+0x3c0] ;  /* 0x0003c00001227983 */ /* 0x004ea80000300800 */
[----:B---3--:R-:W3:Y:S04]  /*10510*/  LDL.LU R33, [R1+0x3c4] ;  /* 0x0003c40001217983 */ /* 0x008ee80000300800 */
        /* <DEDUP_REMOVED lines=173> */
[----:B------:R-:W-:Y:S01]  /*10ff0*/  FADD R7, R150, R7 ;  /* 0x0000000796077221 */ /* 0x000fe20000000000 */
[----:B------:R-:W-:-:S05]  /*11000*/  FADD R4, R4, R151 ;  /* 0x0000009704047221 */ /* 0x000fca0000000000 */
[----:B------:R1:W-:Y:S04]  /*11010*/  STL [R1+0x49c], R4 ;  /* 0x00049c0401007387 */ /* 0x0003e80000100800 */
[----:B------:R1:W-:Y:S04]  /*11020*/  STL [R1+0x494], R8 ;  /* 0x0004940801007387 */ /* 0x0003e80000100800 */
[----:B------:R1:W-:Y:S02]  /*11030*/  STL [R1+0x498], R7 ;  /* 0x0004980701007387 */ /* 0x0003e40000100800 */
.L_x_31:
[----:B-1----:R-:W1:Y:S02]  /*11040*/  LDC R0, c[0x0][0x28c] ;  /* 0x0000a300ff007b82 */ /* 0x002e640000000800 */
[----:B-1----:R-:W-:-:S13]  /*11050*/  ISETP.GE.AND P0, PT, R0, 0x1, PT ;  /* 0x000000010000780c */ /* 0x002fda0003f06270 */
[----:B------:R-:W-:Y:S05]  /*11060*/  @!P0 BRA `(.L_x_32) ;  /* 0x0000000000488947 */ /* 0x000fea0003800000 */
[----:B------:R-:W3:Y:S02]  /*11070*/  LDL R3, [R1+0x4a0] ;  /* 0x0004a00001037983 */ /* 0x000ee40000100800 */
[----:B---3--:R-:W-:-:S13]  /*11080*/  ISETP.NE.AND P0, PT, R3, 0x3, PT ;  /* 0x000000030300780c */ /* 0x008fda0003f05270 */
[----:B------:R-:W-:Y:S05]  /*11090*/  @!P0 BRA `(.L_x_33) ;  /* 0x0000000000048947 */ /* 0x000fea0003800000 */
[----:B------:R-:W-:Y:S01]  /*110a0*/  BPT.TRAP 0x1 ;  /* 0x000000040000795c */ /* 0x000fe20000300000 */
.L_x_33:
[----:B------:R-:W3:Y:S01]  /*110b0*/  LDL R0, [R1+0x4b4] ;  /* 0x0004b40001007983 */ /* 0x000ee20000100800 */
[----:B------:R-:W-:-:S04]  /*110c0*/  UISETP.LT.AND UP0, UPT, UR39, 0x1, UPT ;  /* 0x000000012700788c */ /* 0x000fc8000bf01270 */
[----:B------:R-:W-:-:S04]  /*110d0*/  USEL UR5, UR39, 0x1, UP0 ;  /* 0x0000000127057887 */ /* 0x000fc80008000000 */
[----:B------:R-:W-:-:S04]  /*110e0*/  UIADD3 UR5, UR4, UR39, -UR5 ;  /* 0x0000002704057290 */ /* 0x000fc8000fffe805 */
[----:B------:R-:W-:-:S04]  /*110f0*/  UIMAD.WIDE.U32 UR6, UR5, -0x55555555, URZ ;  /* 0xaaaaaaab050678a5 */ /* 0x000fc8000f8e003f */
[----:B------:R-:W-:-:S04]  /*11100*/  USHF.R.U32.HI UR6, URZ, 0x2, UR7 ;  /* 0x000000023f067899 */ /* 0x000fc80008011607 */
[----:B------:R-:W-:-:S04]  /*11110*/  UIMAD UR5, UR6, -0x6, UR5 ;  /* 0xfffffffa060578a4 */ /* 0x000fc8000f8e0205 */
[----:B------:R-:W-:-:S04]  /*11120*/  ULEA UR5, UR5, UR42, 0x3 ;  /* 0x0000002a05057291 */ /* 0x000fc8000f8e183f */
[----:B------:R-:W-:-:S04]  /*11130*/  UIADD3 UR5, UR5, 0x30, URZ ;  /* 0x0000003005057890 */ /* 0x000fc8000fffe03f */
[----:B------:R-:W-:-:S09]  /*11140*/  UPRMT UR5, URZ, 0x654, UR5 ;  /* 0x000006543f057896 */ /* 0x000fd20008000005 */
[----:B------:R-:W-:Y:S01]  /*11150*/  SYNCS.ARRIVE.TRANS64.RED.A1T0 RZ, [UR5], RZ ;  /* 0x000000ffffff79a7 */ /* 0x000fe20008100405 */
[----:B---3--:R-:W-:-:S13]  /*11160*/  ISETP.GT.U32.AND P0, PT, R0, 0x1, PT ;  /* 0x000000010000780c */ /* 0x008fda0003f04070 */
[----:B------:R-:W-:Y:S05]  /*11170*/  @P0 BRA `(.L_x_32) ;  /* 0x0000000000040947 */ /* 0x000fea0003800000 */
[----:B------:R-:W-:Y:S01]  /*11180*/  BPT.TRAP 0x1 ;  /* 0x000000040000795c */ /* 0x000fe20000300000 */
.L_x_32:
[----:B------:R-:W-:Y:S01]  /*11190*/  UIADD3 UR6, UR42, 0x100, URZ ;  /* 0x000001002a067890 */ /* 0x000fe2000fffe03f */
[----:B-----5:R-:W-:Y:S01]  /*111a0*/  R2UR UR50, R6 ;  /* 0x00000000063272ca */ /* 0x020fe200000e0000 */
[----:B------:R-:W-:Y:S01]  /*111b0*/  UIADD3 UR43, UR39, UR4, URZ ;  /* 0x00000004272b7290 */ /* 0x000fe2000fffe03f */
[----:B------:R-:W-:Y:S01]  /*111c0*/  R2UR UR49, R5 ;  /* 0x00000000053172ca */ /* 0x000fe200000e0000 */
[----:B------:R-:W-:Y:S02]  /*111d0*/  UISETP.GE.U32.AND UP1, UPT, UR39, 0x6, UPT ;  /* 0x000000062700788c */ /* 0x000fe4000bf26070 */
[----:B------:R-:W-:Y:S02]  /*111e0*/  ULOP3.LUT UP2, URZ, UR6, 0x9f, URZ, 0xc0, !UPT ;  /* 0x0000009f063f7892 */ /* 0x000fe4000f84c03f */
[----:B------:R-:W-:-:S04]  /*111f0*/  UISETP.GT.U32.AND UP0, UPT, UR43, 0x5, UPT ;  /* 0x000000052b00788c */ /* 0x000fc8000bf04070 */
[----:B------:R-:W-:Y:S01]  /*11200*/  UISETP.LT.U32.AND UP0, UPT, UR39, 0x6, UP0 ;  /* 0x000000062700788c */ /* 0x000fe20008701070 */
[----:B------:R-:W-:Y:S01]  /*11210*/  PLOP3.LUT P0, PT, PT, PT, UP2, 0x80, 0x0 ;  /* 0x000000000000781c */ /* 0x000fe20003f0f028 */
[----:B------:R-:W-:Y:S02]  /*11220*/  USHF.L.U32 UR50, UR50, 0x8, URZ ;  /* 0x0000000832327899 */ /* 0x000fe4000800063f */
[----:B------:R-:W-:Y:S02]  /*11230*/  @UP1 UIMAD.WIDE.U32 UR4, UR43, -0x55555555, URZ ;  /* 0xaaaaaaab2b0418a5 */ /* 0x000fe4000f8e003f */
[----:B------:R-:W-:Y:S02]  /*11240*/  USEL UR6, URZ, 0x1, !UP0 ;  /* 0x000000013f067887 */ /* 0x000fe4000c000000 */
[----:B------:R-:W-:Y:S02]  /*11250*/  @UP1 USHF.R.U32.HI UR4, URZ, 0x2, UR5 ;  /* 0x000000023f041899 */ /* 0x000fe40008011605 */
[----:B------:R-:W-:-:S02]  /*11260*/  ULOP3.LUT UR36, UR36, UR6, URZ, 0x3c, !UPT ;  /* 0x0000000624247292 */ /* 0x000fc4000f8e3c3f */
[----:B------:R-:W-:Y:S02]  /*11270*/  USHF.L.U32 UR49, UR49, 0x8, URZ ;  /* 0x0000000831317899 */ /* 0x000fe4000800063f */
[----:B------:R-:W-:Y:S01]  /*11280*/  @UP1 ULOP3.LUT UR36, UR36, 0x1, UR4, 0x78, !UPT ;  /* 0x0000000124241892 */ /* 0x000fe2000f8e7804 */
[----:B------:R-:W-:Y:S11]  /*11290*/  @!P0 BRA `(.L_x_34) ;  /* 0x0000000000408947 */ /* 0x000ff60003800000 */
[----:B------:R-:W-:Y:S01]  /*112a0*/  MOV R14, 0x0 ;  /* 0x00000000000e7802 */ /* 0x000fe20000000f00 */
[----:B------:R-:W-:Y:S01]  /*112b0*/  ULDC.64 UR4, c[0x4][0x70] ;  /* 0x01001c0000047ab9 */ /* 0x000fe20000000a00 */
[----:B------:R-:W-:Y:S01]  /*112c0*/  ULDC.64 UR6, c[0x4][0x78] ;  /* 0x01001e0000067ab9 */ /* 0x000fe20000000a00 */
[----:B------:R-:W-:Y:S01]  /*112d0*/  ULDC.64 UR8, c[0x4][0x8] ;  /* 0x0100020000087ab9 */ /* 0x000fe20000000a00 */
[----:B------:R-:W-:Y:S02]  /*112e0*/  MOV R4, UR4 ;  /* 0x0000000400047c02 */ /* 0x000fe40008000f00 */
[----:B------:R-:W1:Y:S01]  /*112f0*/  LDC.64 R14, c[0x4][R14] ;  /* 0x010000000e0e7b82 */ /* 0x000e620000000a00 */
[----:B------:R-:W-:Y:S02]  /*11300*/  MOV R5, UR5 ;  /* 0x0000000500057c02 */ /* 0x000fe40008000f00 */
[----:B------:R-:W-:Y:S02]  /*11310*/  MOV R6, UR6 ;  /* 0x0000000600067c02 */ /* 0x000fe40008000f00 */
[----:B------:R-:W-:-:S02]  /*11320*/  MOV R7, UR7 ;  /* 0x0000000700077c02 */ /* 0x000fc40008000f00 */
[----:B------:R-:W-:Y:S02]  /*11330*/  MOV R10, UR8 ;  /* 0x00000008000a7c02 */ /* 0x000fe40008000f00 */
[----:B------:R-:W-:Y:S02]  /*11340*/  MOV R11, UR9 ;  /* 0x00000009000b7c02 */ /* 0x000fe40008000f00 */
[----:B------:R-:W-:Y:S02]  /*11350*/  MOV R8, 0x70 ;  /* 0x0000007000087802 */ /* 0x000fe40000000f00 */
[----:B------:R-:W-:Y:S02]  /*11360*/  MOV R12, 0x1 ;  /* 0x00000001000c7802 */ /* 0x000fe40000000f00 */
[----:B------:R-:W-:-:S07]  /*11370*/  MOV R13, RZ ;  /* 0x000000ff000d7202 */ /* 0x000fce0000000f00 */
[----:B------:R-:W-:-:S07]  /*11380*/  LEPC R20, `(.L_x_34) ;  /* 0x000000001014794e */ /* 0x000fce0000000000 */
[----:B-12---:R-:W-:Y:S05]  /*11390*/  CALL.ABS.NOINC R14 ;  /* 0x000000000e007343 */ /* 0x006fea0003c00000 */
.L_x_34:
[----:B------:R-:W-:-:S04]  /*113a0*/  UIADD3 UR4, UR42, 0x4100, URZ ;  /* 0x000041002a047890 */ /* 0x000fc8000fffe03f */
[----:B------:R-:W-:-:S06]  /*113b0*/  ULOP3.LUT UP0, URZ, UR4, 0x9f, URZ, 0xc0, !UPT ;  /* 0x0000009f043f7892 */ /* 0x000fcc000f80c03f */
[----:B------:R-:W-:-:S13]  /*113c0*/  PLOP3.LUT P0, PT, PT, PT, UP0, 0x80, 0x0 ;  /* 0x000000000000781c */ /* 0x000fda0003f0f008 */
[----:B------:R-:W-:Y:S05]  /*113d0*/  @!P0 BRA `(.L_x_35) ;  /* 0x0000000000408947 */ /* 0x000fea0003800000 */
        /* <DEDUP_REMOVED lines=16> */
.L_x_35:
[----:B------:R-:W1:Y:S02]  /*114e0*/  LDC.64 R4, c[0x0][0x590] ;  /* 0x00016400ff047b82 */ /* 0x000e640000000a00 */
[----:B-1----:R-:W-:-:S04]  /*114f0*/  ISETP.NE.U32.AND P0, PT, R4, RZ, PT ;  /* 0x000000ff0400720c */ /* 0x002fc80003f05070 */
[----:B------:R-:W-:-:S13]  /*11500*/  ISETP.NE.AND.EX P0, PT, R5, RZ, PT, P0 ;  /* 0x000000ff0500720c */ /* 0x000fda0003f05300 */
[----:B------:R-:W-:Y:S05]  /*11510*/  @!P0 BRA `(.L_x_36) ;  /* 0x00000000003c8947 */ /* 0x000fea0003800000 */
[----:B------:R-:W-:Y:S02]  /*11520*/  ULDC.64 UR4, c[0x0][0x588] ;  /* 0x0001620000047ab9 */ /* 0x000fe40000000a00 */
[----:B------:R-:W-:-:S04]  /*11530*/  ISETP.NE.U32.AND P1, PT, RZ, UR4, PT ;  /* 0x00000004ff007c0c */ /* 0x000fc8000bf25070 */
[----:B------:R-:W-:-:S13]  /*11540*/  ISETP.NE.AND.EX P1, PT, RZ, UR5, PT, P1 ;  /* 0x00000005ff007c0c */ /* 0x000fda000bf25310 */
[----:B------:R-:W-:Y:S05]  /*11550*/  @!P1 BRA `(.L_x_37) ;  /* 0x00000000001c9947 */ /* 0x000fea0003800000 */
[----:B------:R-:W1:Y:S01]  /*11560*/  LDC.64 R6, c[0x0][0x588] ;  /* 0x00016200ff067b82 */ /* 0x000e620000000a00 */
[----:B------:R-:W-:-:S04]  /*11570*/  IMAD R2, R4, UR51, RZ ;  /* 0x0000003304027c24 */ /* 0x000fc8000f8e02ff */
[----:B-1----:R-:W-:-:S06]  /*11580*/  IMAD.WIDE R2, R2, 0x4, R6 ;  /* 0x0000000402027825 */ /* 0x002fcc00078e0206 */
[----:B------:R1:W5:Y:S01]  /*11590*/  LDG.E R2, desc[UR54][R2.64] ;  /* 0x0000003602027981 */ /* 0x000362000c1e1900 */
[----:B------:R-:W-:-:S05]  /*115a0*/  MOV R0, 0x1 ;  /* 0x0000000100007802 */ /* 0x000fca0000000f00 */
[----:B------:R1:W-:Y:S01]  /*115b0*/  STL.S16 [R1+0x4bc], R0 ;  /* 0x0004bc0001007387 */ /* 0x0003e20000100600 */
[----:B------:R-:W-:Y:S05]  /*115c0*/  BRA `(.L_x_36) ;  /* 0x0000000000107947 */ /* 0x000fea0003800000 */
.L_x_37:
[----:B------:R-:W-:Y:S01]  /*115d0*/  MOV R0, 0x1 ;  /* 0x0000000100007802 */ /* 0x000fe20000000f00 */
[----:B------:R-:W-:Y:S02]  /*115e0*/  ULDC UR4, c[0x0][0x580] ;  /* 0x0001600000047ab9 */ /* 0x000fe40000000800 */
[----:B------:R-:W-:Y:S02]  /*115f0*/  MOV R2, UR4 ;  /* 0x0000000400027c02 */ /* 0x000fe40008000f00 */
[----:B------:R3:W-:Y:S05]  /*11600*/  STL.S16 [R1+0x4bc], R0 ;  /* 0x0004bc0001007387 */ /* 0x0007ea0000100600 */
.L_x_36:
[----:B------:R-:W4:Y:S02]  /*11610*/  LDC.64 R6, c[0x0][0x5b0] ;  /* 0x00016c00ff067b82 */ /* 0x000f240000000a00 */
[----:B----4-:R-:W-:-:S04]  /*11620*/  ISETP.NE.U32.AND P1, PT, R6, RZ, PT ;  /* 0x000000ff0600720c */ /* 0x010fc80003f25070 */
[----:B------:R-:W-:-:S13]  /*11630*/  ISETP.NE.AND.EX P1, PT, R7, RZ, PT, P1 ;  /* 0x000000ff0700720c */ /* 0x000fda0003f25310 */
[----:B------:R-:W-:Y:S05]  /*11640*/  @!P1 BRA `(.L_x_38) ;  /* 0x00000000002c9947 */ /* 0x000fea0003800000 */
[----:B------:R-:W-:Y:S02]  /*11650*/  ULDC.64 UR4, c[0x0][0x5a8] ;  /* 0x00016a0000047ab9 */ /* 0x000fe40000000a00 */
[----:B------:R-:W-:-:S04]  /*11660*/  ISETP.NE.U32.AND P1, PT, RZ, UR4, PT ;  /* 0x00000004ff007c0c */ /* 0x000fc8000bf25070 */
[----:B------:R-:W-:-:S13]  /*11670*/  ISETP.NE.AND.EX P1, PT, RZ, UR5, PT, P1 ;  /* 0x00000005ff007c0c */ /* 0x000fda000bf25310 */
[----:B------:R-:W-:Y:S05]  /*11680*/  @!P1 BRA `(.L_x_39) ;  /* 0x0000000000149947 */ /* 0x000fea0003800000 */
[----:B------:R-:W4:Y:S01]  /*11690*/  LDC.64 R8, c[0x0][0x5a8] ;  /* 0x00016a00ff087b82 */ /* 0x000f220000000a00 */
[----:B------:R-:W-:-:S04]  /*116a0*/  IMAD R6, R6, UR51, RZ ;  /* 0x0000003306067c24 */ /* 0x000fc8000f8e02ff */
[----:B----4-:R-:W-:-:S05]  /*116b0*/  IMAD.WIDE R6, R6, 0x4, R8 ;  /* 0x0000000406067825 */ /* 0x010fca00078e0208 */
[----:B------:R4:W5:Y:S01]  /*116c0*/  LDG.E R16, desc[UR54][R6.64] ;  /* 0x0000003606107981 */ /* 0x000962000c1e1900 */
[----:B------:R-:W-:Y:S05]  /*116d0*/  BRA `(.L_x_38) ;  /* 0x0000000000087947 */ /* 0x000fea0003800000 */
.L_x_39:
[----:B------:R-:W-:Y:S02]  /*116e0*/  ULDC UR4, c[0x0][0x5a0] ;  /* 0x0001680000047ab9 */ /* 0x000fe40000000800 */
[----:B------:R-:W-:-:S07]  /*116f0*/  MOV R16, UR4 ;  /* 0x0000000400107c02 */ /* 0x000fce0008000f00 */
.L_x_38:
[----:B------:R-:W-:Y:S01]  /*11700*/  ULDC.64 UR4, c[0x0][0x588] ;  /* 0x0001620000047ab9 */ /* 0x000fe20000000a00 */
[----:B------:R-:W-:Y:S01]  /*11710*/  ISETP.NE.U32.AND P1, PT, R4, RZ, PT ;  /* 0x000000ff0400720c */ /* 0x000fe20003f25070 */
[----:B------:R-:W-:Y:S02]  /*11720*/  UISETP.NE.U32.AND UP0, UPT, UR4, URZ, UPT ;  /* 0x0000003f0400728c */ /* 0x000fe4000bf05070 */
[----:B------:R-:W-:Y:S02]  /*11730*/  ISETP.NE.U32.AND P4, PT, RZ, UR4, PT ;  /* 0x00000004ff007c0c */ /* 0x000fe4000bf85070 */
[----:B------:R-:W-:Y:S01]  /*11740*/  ISETP.NE.AND.EX P1, PT, R5, RZ, PT, P1 ;  /* 0x000000ff0500720c */ /* 0x000fe20003f25310 */
[----:B------:R-:W-:Y:S02]  /*11750*/  UISETP.NE.AND.EX UP0, UPT, UR5, URZ, UPT, UP0 ;  /* 0x0000003f0500728c */ /* 0x000fe4000bf05300 */
[----:B------:R-:W-:Y:S02]  /*11760*/  ISETP.NE.AND.EX P4, PT, RZ, UR5, PT, P4 ;  /* 0x00000005ff007c0c */ /* 0x000fe4000bf85340 */
[----:B------:R-:W-:-:S02]  /*11770*/  PLOP3.LUT P2, PT, PT, PT, PT, 0x8, 0x0 ;  /* 0x000000000000781c */ /* 0x000fc40003f4e170 */
[----:B------:R-:W-:-:S04]  /*11780*/  PLOP3.LUT P3, PT, PT, PT, UP0, 0x80, 0x0 ;  /* 0x000000000000781c */ /* 0x000fc80003f6f008 */
[----:B------:R-:W-:-:S05]  /*11790*/  PLOP3.LUT P3, PT, P3, PT, PT, 0x8, 0x0 ;  /* 0x000000000000781c */ /* 0x000fca0001f6e170 */
[----:B------:R-:W-:Y:S08]  /*117a0*/  @P4 BRA P1, `(.L_x_40) ;  /* 0x0000000000284947 */ /* 0x000ff00000800000 */
[----:B------:R-:W-:Y:S04]  /*117b0*/  BSSY B0, `(.L_x_40) ;  /* 0x0000009000007945 */ /* 0x000fe80003800000 */
[----:B------:R-:W-:Y:S05]  /*117c0*/  @!P0 BRA `(.L_x_41) ;  /* 0x0000000000188947 */ /* 0x000fea0003800000 */
[----:B-1-3--:R-:W3:Y:S01]  /*117d0*/  LDL R0, [R1+0x4bc] ;  /* 0x0004bc0001007983 */ /* 0x00aee20000100800 */
[----:B------:R-:W-:Y:S02]  /*117e0*/  PLOP3.LUT P2, PT, P3, PT, PT, 0x80, 0x0 ;  /* 0x000000000000781c */ /* 0x000fe40001f4f070 */
[----:B---3--:R-:W-:-:S13]  /*117f0*/  LOP3.LUT P1, RZ, R0, 0xff, RZ, 0xc0, !PT ;  /* 0x000000ff00ff7812 */ /* 0x008fda000782c0ff */
[----:B------:R-:W-:Y:S05]  /*11800*/  @!P1 BRA `(.L_x_42) ;  /* 0x00000000000c9947 */ /* 0x000fea0003800000 */
[----:B-----5:R-:W-:Y:S01]  /*11810*/  FSETP.EQ.AND P2, PT, R2, RZ, PT ;  /* 0x000000ff0200720b */ /* 0x020fe20003f42000 */
[----:B------:R-:W-:-:S12]  /*11820*/  BRA `(.L_x_42) ;  /* 0x0000000000047947 */ /* 0x000fd80003800000 */
.L_x_41:
[----:B-----5:R-:W-:-:S13]  /*11830*/  FSETP.EQ.AND P2, PT, R2, RZ, PT ;  /* 0x000000ff0200720b */ /* 0x020fda0003f42000 */
.L_x_42:
[----:B------:R-:W-:Y:S05]  /*11840*/  BSYNC B0 ;  /* 0x0000000000007941 */ /* 0x000fea0003800000 */
.L_x_40:
[----:B------:R-:W-:Y:S04]  /*11850*/  BSSY B0, `(.L_x_43) ;  /* 0x0000008000007945 */ /* 0x000fe80003800000 */
[----:B------:R-:W-:Y:S05]  /*11860*/  @!P0 BRA `(.L_x_44) ;  /* 0x0000000000148947 */ /* 0x000fea0003800000 */
[----:B-1-3--:R-:W3:Y:S02]  /*11870*/  LDL R0, [R1+0x4bc] ;  /* 0x0004bc0001007983 */ /* 0x00aee40000100800 */
[----:B---3--:R-:W-:-:S13]  /*11880*/  LOP3.LUT P0, RZ, R0, 0xff, RZ, 0xc0, !PT ;  /* 0x000000ff00ff7812 */ /* 0x008fda000780c0ff */
[----:B------:R-:W-:Y:S05]  /*11890*/  @!P0 BRA `(.L_x_45) ;  /* 0x00000000000c8947 */ /* 0x000fea0003800000 */
[----:B-----5:R-:W-:Y:S01]  /*118a0*/  FSETP.EQ.AND P3, PT, R2, RZ, PT ;  /* 0x000000ff0200720b */ /* 0x020fe20003f62000 */
[----:B------:R-:W-:-:S12]  /*118b0*/  BRA `(.L_x_45) ;  /* 0x0000000000047947 */ /* 0x000fd80003800000 */
.L_x_44:
[----:B-----5:R-:W-:-:S13]  /*118c0*/  FSETP.EQ.AND P3, PT, R2, RZ, PT ;  /* 0x000000ff0200720b */ /* 0x020fda0003f62000 */
.L_x_45:
[----:B------:R-:W-:Y:S05]  /*118d0*/  BSYNC B0 ;  /* 0x0000000000007941 */ /* 0x000fea0003800000 */
.L_x_43:
[----:B------:R-:W-:Y:S01]  /*118e0*/  BSSY B0, `(.L_x_46) ;  /* 0x000003a000007945 */ /* 0x000fe20003800000 */
[----:B-1-3--:R-:W-:Y:S02]  /*118f0*/  MOV R0, RZ ;  /* 0x000000ff00007202 */ /* 0x00afe40000000f00 */
[----:B------:R-:W-:Y:S02]  /*11900*/  CS2R R4, SRZ ;  /* 0x0000000000047805 */ /* 0x000fe4000001ff00 */
[----:B------:R-:W-:Y:S01]  /*11910*/  MOV R3, RZ ;  /* 0x000000ff00037202 */ /* 0x000fe20000000f00 */
[----:B------:R-:W-:Y:S06]  /*11920*/  @P2 BRA `(.L_x_47) ;  /* 0x0000000000d42947 */ /* 0x000fec0003800000 */
[----:B----4-:R-:W3:Y:S02]  /*11930*/  LDL R6, [R1+0x4a8] ;  /* 0x0004a80001067983 */ /* 0x010ee40000100800 */
[----:B---3--:R-:W-:-:S13]  /*11940*/  ISETP.NE.AND P1, PT, R6, 0x3, PT ;  /* 0x000000030600780c */ /* 0x008fda0003f25270 */
[----:B------:R-:W-:Y:S05]  /*11950*/  @!P1 BRA `(.L_x_48) ;  /* 0x0000000000049947 */ /* 0x000fea0003800000 */
[----:B------:R-:W-:Y:S01]  /*11960*/  BPT.TRAP 0x1 ;  /* 0x000000040000795c */ /* 0x000fe20000300000 */
.L_x_48:
[----:B------:R-:W-:Y:S01]  /*11970*/  LEA R6, R18, UR42, 0x3 ;  /* 0x0000002a12067c11 */ /* 0x000fe2000f8e18ff */
[----:B------:R-:W-:Y:S01]  /*11980*/  BSSY B1, `(.L_x_49) ;  /* 0x0000004000017945 */ /* 0x000fe20003800000 */
[----:B------:R-:W-:-:S04]  /*11990*/  SHF.L.U32 R0, R19, 0x1f, RZ ;  /* 0x0000001f13007819 */ /* 0x000fc800000006ff */
[----:B------:R-:W1:Y:S02]  /*119a0*/  SYNCS.PHASECHK.TRANS64.TRYWAIT P0, [R6+URZ+0x60], R0 ;  /* 0x00006000060075a7 */ /* 0x000e64000800017f */
[----:B-1----:R-:W-:Y:S05]  /*119b0*/  @!P0 BRA `(.L_x_50) ;  /* 0x0000027400b88947 */ /* 0x002fea0003800000 */
.L_x_372:
[----:B------:R-:W-:Y:S05]  /*119c0*/  BSYNC B1 ;  /* 0x0000000000017941 */ /* 0x000fea0003800000 */
.L_x_49:
[----:B------:R-:W-:Y:S01]  /*119d0*/  BSSY B1, `(.L_x_51) ;  /* 0x0000019000017945 */ /* 0x000fe20003800000 */
[----:B-1----:R-:W-:Y:S02]  /*119e0*/  MOV R0, RZ ;  /* 0x000000ff00007202 */ /* 0x002fe40000000f00 */
[----:B------:R-:W-:Y:S02]  /*119f0*/  CS2R R4, SRZ ;  /* 0x0000000000047805 */ /* 0x000fe4000001ff00 */
[----:B------:R-:W-:Y:S01]  /*11a00*/  MOV R3, RZ ;  /* 0x000000ff00037202 */ /* 0x000fe20000000f00 */
[----:B------:R-:W-:Y:S06]  /*11a10*/  @P3 BRA `(.L_x_52) ;  /* 0x0000000000503947 */ /* 0x000fec0003800000 */
[----:B------:R-:W-:Y:S01]  /*11a20*/  LEA R3, R18, R17, 0xc ;  /* 0x0000001112037211 */ /* 0x000fe200078e60ff */
[----:B------:R-:W1:Y:S03]  /*11a30*/  S2R R8, SR_TID.X ;  /* 0x0000000000087919 */ /* 0x000e660000002100 */
[----:B------:R-:W-:Y:S01]  /*11a40*/  IADD3 R5, R3, UR42, RZ ;  /* 0x0000002a03057c10 */ /* 0x000fe2000fffe0ff */
[----:B------:R-:W-:Y:S04]  /*11a50*/  LDS.U16 R4, [R3+UR42+0x200] ;  /* 0x0002002a03047984 */ /* 0x000fe80008000400 */
[----:B------:R-:W3:Y:S04]  /*11a60*/  LDS.U16 R0, [R3+UR42+0x100] ;  /* 0x0001002a03007984 */ /* 0x000ee80008000400 */
[----:B------:R-:W-:Y:S01]  /*11a70*/  LDS.U16 R7, [R3+UR42+0x208] ;  /* 0x0002082a03077984 */ /* 0x000fe20008000400 */
[----:B-1----:R-:W-:-:S04]  /*11a80*/  SHF.R.U32.HI R8, RZ, 0x4, R8 ;  /* 0x00000004ff087819 */ /* 0x002fc80000011608 */
[----:B------:R-:W-:Y:S02]  /*11a90*/  LOP3.LUT P0, RZ, R8, 0x1, RZ, 0xc0, !PT ;  /* 0x0000000108ff7812 */ /* 0x000fe4000780c0ff */
[----:B------:R-:W-:-:S04]  /*11aa0*/  MOV R8, 0x8 ;  /* 0x0000000800087802 */ /* 0x000fc80000000f00 */
[----:B------:R-:W-:-:S04]  /*11ab0*/  SEL R8, R8, 0xfffffff8, !P0 ;  /* 0xfffffff808087807 */ /* 0x000fc80004000000 */
[----:B------:R-:W-:Y:S02]  /*11ac0*/  LEA R5, R8, R5, 0x1 ;  /* 0x0000000508057211 */ /* 0x000fe400078e08ff */
[----:B---3--:R-:W-:Y:S02]  /*11ad0*/  PRMT R0, R0, 0x5410, R4 ;  /* 0x0000541000007816 */ /* 0x008fe40000000004 */
[----:B------:R-:W1:Y:S02]  /*11ae0*/  LDS.U16 R4, [R3+UR42+0x108] ;  /* 0x0001082a03047984 */ /* 0x000e640008000400 */
[----:B-1----:R-:W-:Y:S02]  /*11af0*/  PRMT R3, R4, 0x5410, R7 ;  /* 0x0000541004037816 */ /* 0x002fe40000000007 */
[----:B------:R-:W-:Y:S04]  /*11b00*/  LDS.U16 R7, [R5+0x200] ;  /* 0x0002000005077984 */ /* 0x000fe80000000400 */
[----:B------:R-:W1:Y:S02]  /*11b10*/  LDS.U16 R4, [R5+0x100] ;  /* 0x0001000005047984 */ /* 0x000e640000000400 */
[----:B-1----:R-:W-:-:S02]  /*11b20*/  PRMT R4, R4, 0x5410, R7 ;  /* 0x0000541004047816 */ /* 0x002fc40000000007 */
[----:B------:R-:W-:Y:S04]  /*11b30*/  LDS.U16 R7, [R5+0x208] ;  /* 0x0002080005077984 */ /* 0x000fe80000000400 */
[----:B------:R-:W1:Y:S02]  /*11b40*/  LDS.U16 R5, [R5+0x108] ;  /* 0x0001080005057984 */ /* 0x000e640000000400 */
[----:B-1----:R-:W-:-:S07]  /*11b50*/  PRMT R5, R5, 0x5410, R7 ;  /* 0x0000541005057816 */ /* 0x002fce0000000007 */
.L_x_52:
[----:B------:R-:W-:Y:S05]  /*11b60*/  BSYNC B1 ;  /* 0x0000000000017941 */ /* 0x000fea0003800000 */
.L_x_51:
[----:B------:R-:W-:Y:S01]  /*11b70*/  @!PT LDS RZ, [RZ] ;  /* 0x00000000fffff984 */ /* 0x000fe20000000800 */
[----:B------:R-:W-:Y:S01]  /*11b80*/  @!PT LDS RZ, [RZ] ;  /* 0x00000000fffff984 */ /* 0x000fe20000000800 */
[----:B------:R-:W-:Y:S01]  /*11b90*/  @!PT LDS RZ, [RZ] ;  /* 0x00000000fffff984 */ /* 0x000fe20000000800 */
[----:B------:R-:W-:Y:S01]  /*11ba0*/  @!PT LDS RZ, [RZ] ;  /* 0x00000000fffff984 */ /* 0x000fe20000000800 */
[----:B------:R1:W-:Y:S06]  /*11bb0*/  MEMBAR.ALL.CTA ;  /* 0x0000000000007992 */ /* 0x0003ec0000008000 */
[----:B-1----:R-:W1:Y:S01]  /*11bc0*/  FENCE.VIEW.ASYNC.S ;  /* 0x00000000000073c6 */ /* 0x002e620000000000 */
[----:B------:R-:W-:Y:S05]  /*11bd0*/  @!P1 BRA `(.L_x_53) ;  /* 0x0000000000049947 */ /* 0x000fea0003800000 */
[----:B------:R-:W-:Y:S01]  /*11be0*/  BPT.TRAP 0x1 ;  /* 0x000000040000795c */ /* 0x000fe20000300000 */
.L_x_53:
[----:B------:R-:W3:Y:S01]  /*11bf0*/  S2R R7, SR_CgaCtaId ;  /* 0x0000000000077919 */ /* 0x000ee20000008800 */
[----:B------:R-:W-:Y:S02]  /*11c00*/  IADD3 R6, R6, 0x80, RZ ;  /* 0x0000008006067810 */ /* 0x000fe40007ffe0ff */
[----:B------:R-:W-:-:S04]  /*11c10*/  IADD3 R18, R18, 0x1, RZ ;  /* 0x0000000112127810 */ /* 0x000fc80007ffe0ff */
[----:B------:R-:W-:-:S04]  /*11c20*/  ISETP.NE.AND P0, PT, R18, 0x4, PT ;  /* 0x000000041200780c */ /* 0x000fc80003f05270 */
[----:B------:R-:W-:Y:S02]  /*11c30*/  SEL R18, R18, RZ, P0 ;  /* 0x000000ff12127207 */ /* 0x000fe40000000000 */
[----:B---3--:R-:W-:-:S04]  /*11c40*/  PRMT R6, R7, 0x654, R6 ;  /* 0x0000065407067816 */ /* 0x008fc80000000006 */
[----:B-1----:R1:W-:Y:S02]  /*11c50*/  SYNCS.ARRIVE.TRANS64.RED.A1T0 RZ, [R6+URZ], RZ ;  /* 0x000000ff06ff79a7 */ /* 0x0023e4000810043f */
[----:B-1----:R-:W-:-:S04]  /*11c60*/  SEL R6, RZ, 0x1, P0 ;  /* 0x00000001ff067807 */ /* 0x002fc80000000000 */
[----:B------:R-:W-:-:S07]  /*11c70*/  LOP3.LUT R19, R19, R6, RZ, 0x3c, !PT ;  /* 0x0000000613137212 */ /* 0x000fce00078e3cff */
.L_x_47:
[----:B------:R-:W-:Y:S05]  /*11c80*/  BSYNC B0 ;  /* 0x0000000000007941 */ /* 0x000fea0003800000 */
.L_x_46:
[----:B----4-:R-:W-:Y:S01]  /*11c90*/  F2FP.F16.E4M3.UNPACK_B R6, R0.H1 ;  /* 0x00000000ff06723e */ /* 0x010fe200030006ff */
[C---:B-----5:R-:W-:Y:S01]  /*11ca0*/  FMUL R8, R16.reuse, R152 ;  /* 0x0000009810087220 */ /* 0x060fe20000400000 */
[C---:B------:R-:W-:Y:S01]  /*11cb0*/  FMUL R9, R16.reuse, R153 ;  /* 0x0000009910097220 */ /* 0x040fe20000400000 */
[----:B------:R-:W-:Y:S01]  /*11cc0*/  MOV R28, 0x38eb4c3a ;  /* 0x38eb4c3a001c7802 */ /* 0x000fe20000000f00 */
[C---:B------:R-:W-:Y:S01]  /*11cd0*/  FMUL R161, R16.reuse, R161 ;  /* 0x000000a110a17220 */ /* 0x040fe20000400000 */
[--C-:B------:R-:W-:Y:S01]  /*11ce0*/  HADD2.F32 R7, -RZ, R6.reuse.H0_H0 ;  /* 0x20000006ff077230 */ /* 0x100fe20000004100 */
[----:B------:R-:W-:Y:S01]  /*11cf0*/  MOV R27, 0x3aae005b ;  /* 0x3aae005b001b7802 */ /* 0x000fe20000000f00 */
[----:B------:R-:W-:Y:S01]  /*11d00*/  HADD2.F32 R6, -RZ, R6.H1_H1 ;  /* 0x30000006ff067230 */ /* 0x000fe20000004100 */
[----:B------:R-:W-:Y:S01]  /*11d10*/  MOV R26, 0x3c09919f ;  /* 0x3c09919f001a7802 */ /* 0x000fe20000000f00 */
[----:B------:R-:W-:Y:S01]  /*11d20*/  FMUL R163, R16, R163 ;  /* 0x000000a310a37220 */ /* 0x000fe20000400000 */
[C---:B------:R-:W-:Y:S01]  /*11d30*/  FFMA R8, R2.reuse, R7, R8 ;  /* 0x0000000702087223 */ /* 0x040fe20000000008 */
[----:B------:R-:W-:Y:S01]  /*11d40*/  MOV R25, 0x3d24d99a ;  /* 0x3d24d99a00197802 */ /* 0x000fe20000000f00 */
[----:B------:R-:W-:Y:S01]  /*11d50*/  FFMA R9, R2, R6, R9 ;  /* 0x0000000602097223 */ /* 0x000fe20000000009 */
[----:B------:R-:W-:Y:S01]  /*11d60*/  MOV R24, 0x3e235519 ;  /* 0x3e23551900187802 */ /* 0x000fe20000000f00 */
[C---:B------:R-:W-:Y:S01]  /*11d70*/  FMUL R7, R8.reuse, 0.70710676908493041992 ;  /* 0x3f3504f308077820 */ /* 0x040fe20000400000 */
[----:B------:R-:W-:Y:S01]  /*11d80*/  MOV R20, 0x3f69b4f9 ;  /* 0x3f69b4f900147802 */ /* 0x000fe20000000f00 */
[----:B------:R-:W-:Y:S01]  /*11d90*/  FMUL R8, R8, 0.5 ;  /* 0x3f00000008087820 */ /* 0x000fe20000400000 */
[----:B------:R-:W-:Y:S01]  /*11da0*/  MOV R15, 0x3f210a14 ;  /* 0x3f210a14000f7802 */ /* 0x000fe20000000f00 */
[C---:B------:R-:W-:Y:S01]  /*11db0*/  FMUL R6, R7.reuse, R7 ;  /* 0x0000000707067220 */ /* 0x040fe20000400000 */
[C---:B------:R-:W-:Y:S01]  /*11dc0*/  FSETP.GE.AND P0, PT, |R7|.reuse, 1.0029599666595458984, PT ;  /* 0x3f8060fe0700780b */ /* 0x040fe20003f06200 */
[----:B------:R-:W1:Y:S03]  /*11dd0*/  S2R R36, SR_TID.X ;  /* 0x0000000000247919 */ /* 0x000e660000002100 */
[----:B------:R-:W-:-:S02]  /*11de0*/  FSEL R6, |R7|, R6, P0 ;  /* 0x0000000607067208 */ /* 0x000fc40000000200 */
[----:B------:R-:W-:Y:S02]  /*11df0*/  FSEL R11, R28, 8.4834944573231041431e-05, P0 ;  /* 0x38b1e96a1c0b7808 */ /* 0x000fe40000000000 */
[----:B------:R-:W-:-:S05]  /*11e00*/  FSEL R10, -R27, -0.00082130916416645050049, P0 ;  /* 0xba574d201b0a7808 */ /* 0x000fca0000000100 */
[----:B------:R-:W-:Y:S01]  /*11e10*/  FFMA R11, R6, R11, R10 ;  /* 0x0000000b060b7223 */ /* 0x000fe2000000000a */
[----:B------:R-:W-:-:S05]  /*11e20*/  FSEL R10, R26, 0.0052134888246655464172, P0 ;  /* 0x3baad5ea1a0a7808 */ /* 0x000fca0000000000 */
[----:B------:R-:W-:Y:S01]  /*11e30*/  FFMA R11, R6, R11, R10 ;  /* 0x0000000b060b7223 */ /* 0x000fe2000000000a */
[----:B------:R-:W-:-:S05]  /*11e40*/  FSEL R10, -R25, -0.026868773624300956726, P0 ;  /* 0xbcdc1be7190a7808 */ /* 0x000fca0000000100 */
[----:B------:R-:W-:Y:S01]  /*11e50*/  FFMA R11, R6, R11, R10 ;  /* 0x0000000b060b7223 */ /* 0x000fe2000000000a */
[----:B------:R-:W-:-:S05]  /*11e60*/  FSEL R10, R24, 0.11284004896879196167, P0 ;  /* 0x3de718af180a7808 */ /* 0x000fca0000000000 */
[----:B------:R-:W-:Y:S01]  /*11e70*/  FFMA R11, R6, R11, R10 ;  /* 0x0000000b060b7223 */ /* 0x000fe2000000000a */
[----:B------:R-:W-:Y:S02]  /*11e80*/  FSEL R10, R20, -0.37612664699554443359, P0 ;  /* 0xbec093ac140a7808 */ /* 0x000fe40000000000 */
[----:B-1----:R-:W-:-:S03]  /*11e90*/  LOP3.LUT R36, R36, 0xff, RZ, 0xc0, !PT ;  /* 0x000000ff24247812 */ /* 0x002fc600078ec0ff */
[----:B------:R-:W-:Y:S01]  /*11ea0*/  FFMA R11, R6, R11, R10 ;  /* 0x0000000b060b7223 */ /* 0x000fe2000000000a */
[----:B------:R-:W-:Y:S02]  /*11eb0*/  FSEL R10, R15, 0.12837915122509002686, P0 ;  /* 0x3e0375d30f0a7808 */ /* 0x000fe40000000000 */
[----:B------:R-:W-:-:S03]  /*11ec0*/  IADD3 R36, R36, 0x1f, RZ ;  /* 0x0000001f24247810 */ /* 0x000fc60007ffe0ff */
[----:B------:R-:W-:Y:S01]  /*11ed0*/  FFMA R10, R6, R11, R10 ;  /* 0x0000000b060a7223 */ /* 0x000fe2000000000a */
[----:B------:R-:W-:-:S05]  /*11ee0*/  FSEL R6, -|R7|, R7, P0 ;  /* 0x0000000707067208 */ /* 0x000fca0000000300 */
[----:B------:R-:W-:-:S04]  /*11ef0*/  FFMA R6, R10, R6, R6 ;  /* 0x000000060a067223 */ /* 0x000fc80000000006 */
[----:B------:R-:W1:Y:S02]  /*11f00*/  @P0 MUFU.EX2 R10, R6 ;  /* 0x00000006000a0308 */ /* 0x000e640000000800 */
[----:B-1----:R-:W-:-:S05]  /*11f10*/  @P0 FADD R10, -R10, 1 ;  /* 0x3f8000000a0a0421 */ /* 0x002fca0000000100 */
[----:B------:R-:W-:Y:S01]  /*11f20*/  @P0 LOP3.LUT R6, R10, 0x80000000, R7, 0xb8, !PT ;  /* 0x800000000a060812 */ /* 0x000fe200078eb807 */
[C---:B------:R-:W-:Y:S01]  /*11f30*/  FMUL R7, R9.reuse, 0.70710676908493041992 ;  /* 0x3f3504f309077820 */ /* 0x040fe20000400000 */
[----:B------:R-:W-:-:S03]  /*11f40*/  FMUL R9, R9, 0.5 ;  /* 0x3f00000009097820 */ /* 0x000fc60000400000 */
[----:B------:R-:W-:Y:S01]  /*11f50*/  FADD R6, R6, 1 ;  /* 0x3f80000006067421 */ /* 0x000fe20000000000 */
[----:B------:R-:W-:-:S03]  /*11f60*/  FSETP.GE.AND P0, PT, |R7|, 1.0029599666595458984, PT ;  /* 0x3f8060fe0700780b */ /* 0x000fc60003f06200 */
[----:B------:R-:W-:Y:S01]  /*11f70*/  FMUL R11, R6, R8 ;  /* 0x00000008060b7220 */ /* 0x000fe20000400000 */
[----:B------:R-:W-:Y:S01]  /*11f80*/  FMUL R6, R7, R7 ;  /* 0x0000000707067220 */ /* 0x000fe20000400000 */
[----:B------:R-:W-:Y:S02]  /*11f90*/  FSEL R10, R28, 8.4834944573231041431e-05, P0 ;  /* 0x38b1e96a1c0a7808 */ /* 0x000fe40000000000 */
[----:B------:R-:W-:Y:S02]  /*11fa0*/  FSEL R8, -R27, -0.00082130916416645050049, P0 ;  /* 0xba574d201b087808 */ /* 0x000fe40000000100 */
[----:B------:R-:W-:-:S05]  /*11fb0*/  FSEL R6, |R7|, R6, P0 ;  /* 0x0000000607067208 */ /* 0x000fca0000000200 */
[----:B------:R-:W-:Y:S01]  /*11fc0*/  FFMA R10, R6, R10, R8 ;  /* 0x0000000a060a7223 */ /* 0x000fe20000000008 */
[----:B------:R-:W-:-:S05]  /*11fd0*/  FSEL R8, R26, 0.0052134888246655464172, P0 ;  /* 0x3baad5ea1a087808 */ /* 0x000fca0000000000 */
[----:B------:R-:W-:Y:S01]  /*11fe0*/  FFMA R10, R6, R10, R8 ;  /* 0x0000000a060a7223 */ /* 0x000fe20000000008 */
[----:B------:R-:W-:-:S05]  /*11ff0*/  FSEL R8, -R25, -0.026868773624300956726, P0 ;  /* 0xbcdc1be719087808 */ /* 0x000fca0000000100 */
[----:B------:R-:W-:Y:S01]  /*12000*/  FFMA R10, R6, R10, R8 ;  /* 0x0000000a060a7223 */ /* 0x000fe20000000008 */
[----:B------:R-:W-:-:S05]  /*12010*/  FSEL R8, R24, 0.11284004896879196167, P0 ;  /* 0x3de718af18087808 */ /* 0x000fca0000000000 */
[----:B------:R-:W-:Y:S01]  /*12020*/  FFMA R10, R6, R10, R8 ;  /* 0x0000000a060a7223 */ /* 0x000fe20000000008 */
[----:B------:R-:W-:-:S05]  /*12030*/  FSEL R8, R20, -0.37612664699554443359, P0 ;  /* 0xbec093ac14087808 */ /* 0x000fca0000000000 */
[----:B------:R-:W-:Y:S01]  /*12040*/  FFMA R10, R6, R10, R8 ;  /* 0x0000000a060a7223 */ /* 0x000fe20000000008 */
[----:B------:R-:W-:-:S05]  /*12050*/  FSEL R8, R15, 0.12837915122509002686, P0 ;  /* 0x3e0375d30f087808 */ /* 0x000fca0000000000 */
[----:B------:R-:W-:Y:S01]  /*12060*/  FFMA R8, R6, R10, R8 ;  /* 0x0000000a06087223 */ /* 0x000fe20000000008 */
[----:B------:R-:W-:-:S05]  /*12070*/  FSEL R6, -|R7|, R7, P0 ;  /* 0x0000000707067208 */ /* 0x000fca0000000300 */
[----:B------:R-:W-:-:S04]  /*12080*/  FFMA R6, R8, R6, R6 ;  /* 0x0000000608067223 */ /* 0x000fc80000000006 */
[----:B------:R-:W1:Y:S02]  /*12090*/  @P0 MUFU.EX2 R8, R6 ;  /* 0x0000000600080308 */ /* 0x000e640000000800 */
[----:B-1----:R-:W-:-:S05]  /*120a0*/  @P0 FADD R8, -R8, 1 ;  /* 0x3f80000008080421 */ /* 0x002fca0000000100 */
[----:B------:R-:W-:Y:S01]  /*120b0*/  @P0 LOP3.LUT R6, R8, 0x80000000, R7, 0xb8, !PT ;  /* 0x8000000008060812 */ /* 0x000fe200078eb807 */
[----:B------:R-:W-:-:S04]  /*120c0*/  FMUL R8, R16, R154 ;  /* 0x0000009a10087220 */ /* 0x000fc80000400000 */
[----:B------:R-:W-:-:S04]  /*120d0*/  FADD R6, R6, 1 ;  /* 0x3f80000006067421 */ /* 0x000fc80000000000 */
[----:B------:R-:W-:Y:S01]  /*120e0*/  FMUL R6, R6, R9 ;  /* 0x0000000906067220 */ /* 0x000fe20000400000 */
[----:B------:R-:W-:-:S04]  /*120f0*/  FMUL R9, R16, R155 ;  /* 0x0000009b10097220 */ /* 0x000fc80000400000 */
[----:B------:R-:W-:Y:S02]  /*12100*/  F2FP.SATFINITE.E4M3.F32.PACK_AB_MERGE_C R35, R6, R11, RZ ;  /* 0x0000000b0623723e */ /* 0x000fe400048070ff */
[----:B------:R-:W-:-:S05]  /*12110*/  F2FP.F16.E4M3.UNPACK_B R6, R3 ;  /* 0x00000003ff06723e */ /* 0x000fca00020006ff */
[--C-:B------:R-:W-:Y:S02]  /*12120*/  HADD2.F32 R7, -RZ, R6.reuse.H0_H0 ;  /* 0x20000006ff077230 */ /* 0x100fe40000004100 */
[----:B------:R-:W-:-:S03]  /*12130*/  HADD2.F32 R6, -RZ, R6.H1_H1 ;  /* 0x30000006ff067230 */ /* 0x000fc60000004100 */
[C---:B------:R-:W-:Y:S02]  /*12140*/  FFMA R8, R2.reuse, R7, R8 ;  /* 0x0000000702087223 */ /* 0x040fe40000000008 */
[----:B------:R-:W-:Y:S02]  /*12150*/  FFMA R9, R2, R6, R9 ;  /* 0x0000000602097223 */ /* 0x000fe40000000009 */
[C---:B------:R-:W-:Y:S01]  /*12160*/  FMUL R7, R8.reuse, 0.70710676908493041992 ;  /* 0x3f3504f308077820 */ /* 0x040fe20000400000 */
[----:B------:R-:W-:-:S03]  /*12170*/  FMUL R8, R8, 0.5 ;  /* 0x3f00000008087820 */ /* 0x000fc60000400000 */
[C---:B------:R-:W-:Y:S01]  /*12180*/  FMUL R6, R7.reuse, R7 ;  /* 0x0000000707067220 */ /* 0x040fe20000400000 */
[----:B------:R-:W-:-:S04]  /*12190*/  FSETP.GE.AND P0, PT, |R7|, 1.0029599666595458984, PT ;  /* 0x3f8060fe0700780b */ /* 0x000fc80003f06200 */
[----:B------:R-:W-:Y:S02]  /*121a0*/  FSEL R6, |R7|, R6, P0 ;  /* 0x0000000607067208 */ /* 0x000fe40000000200 */
        /* <DEDUP_REMOVED lines=46> */
[----:B------:R-:W-:-:S04]  /*12490*/  F2FP.F16.E4M3.UNPACK_B R6, R3.H1 ;  /* 0x00000003ff06723e */ /* 0x000fc800030006ff */
[----:B------:R-:W-:Y:S01]  /*124a0*/  F2FP.SATFINITE.E4M3.F32.PACK_AB_MERGE_C R34, R7, R11, RZ ;  /* 0x0000000b0722723e */ /* 0x000fe200048070ff */
[--C-:B------:R-:W-:Y:S02]  /*124b0*/  HADD2.F32 R9, -RZ, R6.reuse.H0_H0 ;  /* 0x20000006ff097230 */ /* 0x100fe40000004100 */
[----:B------:R-:W-:-:S03]  /*124c0*/  HADD2.F32 R6, -RZ, R6.H1_H1 ;  /* 0x30000006ff067230 */ /* 0x000fc60000004100 */
[----:B------:R-:W-:Y:S01]  /*124d0*/  FFMA R8, R2, R9, R8 ;  /* 0x0000000902087223 */ /* 0x000fe20000000008 */
[----:B------:R-:W-:-:S03]  /*124e0*/  FMUL R9, R16, R157 ;  /* 0x0000009d10097220 */ /* 0x000fc60000400000 */
[----:B------:R-:W-:Y:S01]  /*124f0*/  FMUL R7, R8, 0.70710676908493041992 ;  /* 0x3f3504f308077820 */ /* 0x000fe20000400000 */
[----:B------:R-:W-:Y:S01]  /*12500*/  FFMA R9, R2, R6, R9 ;  /* 0x0000000602097223 */ /* 0x000fe20000000009 */
[----:B------:R-:W-:Y:S02]  /*12510*/  FMUL R8, R8, 0.5 ;  /* 0x3f00000008087820 */ /* 0x000fe40000400000 */
        /* <DEDUP_REMOVED lines=46> */
[----:B------:R-:W-:Y:S01]  /*12800*/  FMUL R8, R16, R158 ;  /* 0x0000009e10087220 */ /* 0x000fe20000400000 */
[----:B------:R-:W-:-:S03]  /*12810*/  F2FP.F16.E4M3.UNPACK_B R7, R4 ;  /* 0x00000004ff07723e */ /* 0x000fc600020006ff */
[----:B------:R-:W-:Y:S02]  /*12820*/  FADD R6, R6, 1 ;  /* 0x3f80000006067421 */ /* 0x000fe40000000000 */
[--C-:B------:R-:W-:Y:S02]  /*12830*/  HADD2.F32 R10, -RZ, R7.reuse.H0_H0 ;  /* 0x20000007ff0a7230 */ /* 0x100fe40000004100 */
[----:B------:R-:W-:Y:S01]  /*12840*/  FMUL R6, R6, R9 ;  /* 0x0000000906067220 */ /* 0x000fe20000400000 */
[----:B------:R-:W-:Y:S02]  /*12850*/  HADD2.F32 R7, -RZ, R7.H1_H1 ;  /* 0x30000007ff077230 */ /* 0x000fe40000004100 */
[----:B------:R-:W-:Y:S01]  /*12860*/  FMUL R9, R16, R159 ;  /* 0x0000009f10097220 */ /* 0x000fe20000400000 */
[----:B------:R-:W-:Y:S01]  /*12870*/  FFMA R8, R2, R10, R8 ;  /* 0x0000000a02087223 */ /* 0x000fe20000000008 */
[----:B------:R-:W-:Y:S02]  /*12880*/  F2FP.SATFINITE.E4M3.F32.PACK_AB_MERGE_C R33, R6, R11, RZ ;  /* 0x0000000b0621723e */ /* 0x000fe400048070ff */
[----:B------:R-:W-:Y:S01]  /*12890*/  FFMA R9, R2, R7, R9 ;  /* 0x0000000702097223 */ /* 0x000fe20000000009 */
        /* <DEDUP_REMOVED lines=23> */
[----:B------:R-:W-:-:S04]  /*12a10*/  FMUL R7, R9, 0.70710676908493041992 ;  /* 0x3f3504f309077820 */ /* 0x000fc80000400000 */
        /* <DEDUP_REMOVED lines=24> */
[----:B------:R-:W-:-:S03]  /*12ba0*/  F2FP.F16.E4M3.UNPACK_B R7, R4.H1 ;  /* 0x00000004ff07723e */ /* 0x000fc600030006ff */
[----:B------:R-:W-:Y:S02]  /*12bb0*/  FADD R6, R6, 1 ;  /* 0x3f80000006067421 */ /* 0x000fe40000000000 */
[----:B------:R-:W-:-:S05]  /*12bc0*/  HADD2.F32 R10, -RZ, R7.H0_H0 ;  /* 0x20000007ff0a7230 */ /* 0x000fca0000004100 */
[----:B------:R-:W-:Y:S01]  /*12bd0*/  FFMA R8, R2, R10, R8 ;  /* 0x0000000a02087223 */ /* 0x000fe20000000008 */
[----:B------:R-:W-:Y:S02]  /*12be0*/  HADD2.F32 R10, -RZ, R7.H1_H1 ;  /* 0x30000007ff0a7230 */ /* 0x000fe40000004100 */
[----:B------:R-:W-:-:S04]  /*12bf0*/  FMUL R7, R9, 0.5 ;  /* 0x3f00000009077820 */ /* 0x000fc80000400000 */
[----:B------:R-:W-:Y:S01]  /*12c00*/  FMUL R31, R6, R7 ;  /* 0x00000007061f7220 */ /* 0x000fe20000400000 */
        /* <DEDUP_REMOVED lines=108> */
[--C-:B------:R-:W-:Y:S02]  /*132d0*/  HADD2.F32 R10, -RZ, R7.reuse.H0_H0 ;  /* 0x20000007ff0a7230 */ /* 0x100fe40000004100 */
[----:B------:R-:W-:Y:S02]  /*132e0*/  HADD2.F32 R7, -RZ, R7.H1_H1 ;  /* 0x30000007ff077230 */ /* 0x000fe40000004100 */
[----:B------:R-:W-:Y:S01]  /*132f0*/  FMUL R14, R6, R9 ;  /* 0x00000009060e7220 */ /* 0x000fe20000400000 */
[----:B------:R-:W-:Y:S01]  /*13300*/  FFMA R8, R2, R10, R8 ;  /* 0x0000000a02087223 */ /* 0x000fe20000000008 */
[----:B------:R-:W-:-:S04]  /*13310*/  FMUL R10, R16, R165 ;  /* 0x000000a5100a7220 */ /* 0x000fc80000400000 */
        /* <DEDUP_REMOVED lines=44> */
[----:B------:R-:W-:Y:S01]  /*135e0*/  FSEL R6, -|R7|, R7, P0 ;  /* 0x0000000707067208 */ /* 0x000fe20000000300 */
[----:B------:R-:W-:-:S04]  /*135f0*/  FMUL R9, R16, R22 ;  /* 0x0000001610097220 */ /* 0x000fc80000400000 */
[----:B------:R-:W-:-:S04]  /*13600*/  FFMA R6, R8, R6, R6 ;  /* 0x0000000608067223 */ /* 0x000fc80000000006 */
[----:B------:R-:W1:Y:S02]  /*13610*/  @P0 MUFU.EX2 R8, R6 ;  /* 0x0000000600080308 */ /* 0x000e640000000800 */
[----:B-1----:R-:W-:-:S05]  /*13620*/  @P0 FADD R8, -R8, 1 ;  /* 0x3f80000008080421 */ /* 0x002fca0000000100 */
[----:B------:R-:W-:Y:S02]  /*13630*/  @P0 LOP3.LUT R6, R8, 0x80000000, R7, 0xb8, !PT ;  /* 0x8000000008060812 */ /* 0x000fe400078eb807 */
[----:B------:R-:W-:-:S03]  /*13640*/  F2FP.F16.E4M3.UNPACK_B R7, R0 ;  /* 0x00000000ff07723e */ /* 0x000fc600020006ff */
        /* <DEDUP_REMOVED lines=50> */
[----:B------:R-:W-:Y:S02]  /*13970*/  FSEL R6, -|R7|, R7, P0 ;  /* 0x0000000707067208 */ /* 0x000fe40000000300 */
[----:B------:R-:W-:-:S03]  /*13980*/  F2FP.SATFINITE.E4M3.F32.PACK_AB_MERGE_C R10, R31, R32, RZ ;  /* 0x000000201f0a723e */ /* 0x000fc600048070ff */
[----:B------:R-:W-:-:S04]  /*13990*/  FFMA R6, R9, R6, R6 ;  /* 0x0000000609067223 */ /* 0x000fc80000000006 */
[----:B------:R-:W1:Y:S02]  /*139a0*/  @P0 MUFU.EX2 R9, R6 ;  /* 0x0000000600090308 */ /* 0x000e640000000800 */
[----:B-1----:R-:W-:-:S05]  /*139b0*/  @P0 FADD R9, -R9, 1 ;  /* 0x3f80000009090421 */ /* 0x002fca0000000100 */
[----:B------:R-:W-:Y:S02]  /*139c0*/  @P0 LOP3.LUT R6, R9, 0x80000000, R7, 0xb8, !PT ;  /* 0x8000000009060812 */ /* 0x000fe400078eb807 */
[----:B------:R-:W-:Y:S02]  /*139d0*/  ISETP.GT.U32.AND P0, PT, R36, 0x3e, PT ;  /* 0x0000003e2400780c */ /* 0x000fe40003f04070 */
[----:B------:R-:W-:Y:S01]  /*139e0*/  F2FP.SATFINITE.E4M3.F32.PACK_AB_MERGE_C R9, R29, R30, RZ ;  /* 0x0000001e1d09723e */ /* 0x000fe200048070ff */
[----:B------:R-:W-:Y:S01]  /*139f0*/  FADD R6, R6, 1 ;  /* 0x3f80000006067421 */ /* 0x000fe20000000000 */
[----:B------:R-:W-:-:S03]  /*13a00*/  F2FP.SATFINITE.E4M3.F32.PACK_AB_MERGE_C R7, R12, R13, RZ ;  /* 0x0000000d0c07723e */ /* 0x000fc600048070ff */
[----:B------:R-:W-:Y:S01]  /*13a10*/  FMUL R6, R6, R8 ;  /* 0x0000000806067220 */ /* 0x000fe20000400000 */
[----:B------:R-:W-:-:S04]  /*13a20*/  F2FP.SATFINITE.E4M3.F32.PACK_AB_MERGE_C R8, R14, R21, RZ ;  /* 0x000000150e08723e */ /* 0x000fc800048070ff */
[----:B------:R-:W-:Y:S01]  /*13a30*/  F2FP.SATFINITE.E4M3.F32.PACK_AB_MERGE_C R6, R6, R11, RZ ;  /* 0x0000000b0606723e */ /* 0x000fe200048070ff */
[----:B------:R-:W-:Y:S06]  /*13a40*/  @P0 BRA `(.L_x_54) ;  /* 0x0000000000040947 */ /* 0x000fec0003800000 */
[----:B------:R-:W-:-:S04]  /*13a50*/  DEPBAR.LE SB0, 0x1 ;  /* 0x000080400000791a */ /* 0x000fc80000000000 */
.L_x_54:
[----:B------:R-:W1:Y:S01]  /*13a60*/  S2R R11, SR_TID.X ;  /* 0x00000000000b7919 */ /* 0x000e620000002100 */
[----:B------:R-:W-:Y:S05]  /*13a70*/  WARPSYNC.ALL ;  /* 0x0000000000007948 */ /* 0x000fea0003800000 */
[----:B------:R-:W-:Y:S06]  /*13a80*/  BAR.SYNC.DEFER_BLOCKING 0x1, 0x100 ;  /* 0x0044000000007b1d */ /* 0x000fec0000010000 */
[----:B------:R-:W-:Y:S01]  /*13a90*/  BSSY B0, `(.L_x_55) ;  /* 0x000001c000007945 */ /* 0x000fe20003800000 */
[----:B------:R3:W-:Y:S01]  /*13aa0*/  STS.U16 [R17+UR42+0x4100], R6 ;  /* 0x0041000611007988 */ /* 0x0007e2000800042a */
[----:B-1----:R-:W-:-:S03]  /*13ab0*/  SHF.R.U32.HI R11, RZ, 0x4, R11 ;  /* 0x00000004ff0b7819 */ /* 0x002fc6000001160b */
[----:B------:R1:W-:Y:S01]  /*13ac0*/  STS.U16 [R17+UR42+0x4200], R35 ;  /* 0x0042002311007988 */ /* 0x0003e2000800042a */
[----:B------:R-:W-:Y:S02]  /*13ad0*/  LOP3.LUT P1, RZ, R11, 0x1, RZ, 0xc0, !PT ;  /* 0x000000010bff7812 */ /* 0x000fe4000782c0ff */
[----:B------:R-:W-:Y:S01]  /*13ae0*/  MOV R11, 0x8 ;  /* 0x00000008000b7802 */ /* 0x000fe20000000f00 */
[----:B------:R1:W-:Y:S01]  /*13af0*/  STS.U16 [R17+UR42+0x4108], R34 ;  /* 0x0041082211007988 */ /* 0x0003e2000800042a */
[----:B---3--:R-:W-:Y:S02]  /*13b00*/  IADD3 R6, R17, UR42, RZ ;  /* 0x0000002a11067c10 */ /* 0x008fe4000fffe0ff */
[----:B------:R-:W-:Y:S01]  /*13b10*/  SEL R11, R11, 0xfffffff8, !P1 ;  /* 0xfffffff80b0b7807 */ /* 0x000fe20004800000 */
[----:B------:R1:W-:Y:S03]  /*13b20*/  STS.U16 [R17+UR42+0x4208], R33 ;  /* 0x0042082111007988 */ /* 0x0003e6000800042a */
[----:B------:R-:W-:-:S05]  /*13b30*/  LEA R6, R11, R6, 0x1 ;  /* 0x000000060b067211 */ /* 0x000fca00078e08ff */
[----:B------:R1:W-:Y:S04]  /*13b40*/  STS.U16 [R6+0x4100], R10 ;  /* 0x0041000a06007388 */ /* 0x0003e80000000400 */
[----:B------:R1:W-:Y:S04]  /*13b50*/  STS.U16 [R6+0x4200], R9 ;  /* 0x0042000906007388 */ /* 0x0003e80000000400 */
[----:B------:R1:W-:Y:S04]  /*13b60*/  STS.U16 [R6+0x4108], R8 ;  /* 0x0041080806007388 */ /* 0x0003e80000000400 */
[----:B------:R1:W-:Y:S01]  /*13b70*/  STS.U16 [R6+0x4208], R7 ;  /* 0x0042080706007388 */ /* 0x0003e20000000400 */
[----:B------:R-:W-:Y:S01]  /*13b80*/  @!PT LDS RZ, [RZ] ;  /* 0x00000000fffff984 */ /* 0x000fe20000000800 */
[----:B------:R-:W-:Y:S01]  /*13b90*/  @!PT LDS RZ, [RZ] ;  /* 0x00000000fffff984 */ /* 0x000fe20000000800 */
[----:B------:R-:W-:Y:S01]  /*13ba0*/  @!PT LDS RZ, [RZ] ;  /* 0x00000000fffff984 */ /* 0x000fe20000000800 */
[----:B------:R-:W-:Y:S01]  /*13bb0*/  @!PT LDS RZ, [RZ] ;  /* 0x00000000fffff984 */ /* 0x000fe20000000800 */
[----:B------:R3:W-:Y:S06]  /*13bc0*/  MEMBAR.ALL.CTA ;  /* 0x0000000000007992 */ /* 0x0007ec0000008000 */
[----:B---3--:R-:W3:Y:S02]  /*13bd0*/  FENCE.VIEW.ASYNC.S ;  /* 0x00000000000073c6 */ /* 0x008ee40000000000 */
[----:B---3--:R-:W-:Y:S06]  /*13be0*/  BAR.SYNC.DEFER_BLOCKING 0x1, 0x100 ;  /* 0x0044000000007b1d */ /* 0x008fec0000010000 */
[----:B------:R-:W-:Y:S05]  /*13bf0*/  @P0 BRA `(.L_x_56) ;  /* 0x0000000000140947 */ /* 0x000fea0003800000 */
[----:B------:R-:W-:Y:S02]  /*13c00*/  UIADD3 UR4, UP0, UR40, 0x4f0, URZ ;  /* 0x000004f028047890 */ /* 0x000fe4000ff1e03f */
[----:B------:R-:W-:Y:S02]  /*13c10*/  UIADD3 UR48, UR42, 0x4100, URZ ;  /* 0x000041002a307890 */ /* 0x000fe4000fffe03f */
[----:B------:R-:W-:-:S09]  /*13c20*/  UIADD3.X UR5, URZ, UR41, URZ, UP0, !UPT ;  /* 0x000000293f057290 */ /* 0x000fd200087fe43f */
[----:B------:R3:W-:Y:S02]  /*13c30*/  UTMASTG.3D [UR48], [UR4] ;  /* 0x00000030040073b5 */ /* 0x0007e40008010000 */
[----:B---3--:R0:W-:Y:S02]  /*13c40*/  UTMACMDFLUSH ;  /* 0x00000000000079b7 */ /* 0x0081e40000000000 */
.L_x_56:
[----:B------:R-:W-:Y:S05]  /*13c50*/  BSYNC B0 ;  /* 0x0000000000007941 */ /* 0x000fea0003800000 */
.L_x_55:
[----:B------:R-:W-:Y:S04]  /*13c60*/  BSSY B0, `(.L_x_57) ;  /* 0x0000034000007945 */ /* 0x000fe80003800000 */
[----:B------:R-:W-:Y:S05]  /*13c70*/  @P2 BRA `(.L_x_58) ;  /* 0x0000000000c82947 */ /* 0x000fea0003800000 */
[----:B-1----:R-:W3:Y:S02]  /*13c80*/  LDL R7, [R1+0x4a8] ;  /* 0x0004a80001077983 */ /* 0x002ee40000100800 */
[----:B---3--:R-:W-:-:S13]  /*13c90*/  ISETP.NE.AND P4, PT, R7, 0x3, PT ;  /* 0x000000030700780c */ /* 0x008fda0003f85270 */
[----:B------:R-:W-:Y:S05]  /*13ca0*/  @!P4 BRA `(.L_x_59) ;  /* 0x000000000004c947 */ /* 0x000fea0003800000 */
[----:B------:R-:W-:Y:S01]  /*13cb0*/  BPT.TRAP 0x1 ;  /* 0x000000040000795c */ /* 0x000fe20000300000 */
.L_x_59:
[----:B------:R-:W-:Y:S01]  /*13cc0*/  LEA R7, R18, UR42, 0x3 ;  /* 0x0000002a12077c11 */ /* 0x000fe2000f8e18ff */
[----:B------:R-:W-:Y:S01]  /*13cd0*/  BSSY B1, `(.L_x_60) ;  /* 0x0000004000017945 */ /* 0x000fe20003800000 */
[----:B------:R-:W-:-:S04]  /*13ce0*/  SHF.L.U32 R8, R19, 0x1f, RZ ;  /* 0x0000001f13087819 */ /* 0x000fc800000006ff */
[----:B------:R-:W1:Y:S02]  /*13cf0*/  SYNCS.PHASECHK.TRANS64.TRYWAIT P1, [R7+URZ+0x60], R8 ;  /* 0x00006008070075a7 */ /* 0x000e64000802017f */
[----:B-1----:R-:W-:Y:S05]  /*13d00*/  @!P1 BRA `(.L_x_61) ;  /* 0x0000025000f89947 */ /* 0x002fea0003800000 */
.L_x_373:
[----:B------:R-:W-:Y:S05]  /*13d10*/  BSYNC B1 ;  /* 0x0000000000017941 */ /* 0x000fea0003800000 */
.L_x_60:
[----:B------:R-:W-:Y:S04]  /*13d20*/  BSSY B1, `(.L_x_62) ;  /* 0x0000016000017945 */ /* 0x000fe80003800000 */
[----:B------:R-:W-:Y:S05]  /*13d30*/  @P3 BRA `(.L_x_63) ;  /* 0x0000000000503947 */ /* 0x000fea0003800000 */
[----:B------:R-:W-:Y:S01]  /*13d40*/  LEA R3, R18, R17, 0xc ;  /* 0x0000001112037211 */ /* 0x000fe200078e60ff */
[----:B------:R-:W3:Y:S03]  /*13d50*/  S2R R9, SR_TID.X ;  /* 0x0000000000097919 */ /* 0x000ee60000002100 */
[----:B------:R-:W-:Y:S01]  /*13d60*/  IADD3 R5, R3, UR42, RZ ;  /* 0x0000002a03057c10 */ /* 0x000fe2000fffe0ff */
[----:B------:R-:W-:Y:S04]  /*13d70*/  LDS.U16 R4, [R3+UR42+0x200] ;  /* 0x0002002a03047984 */ /* 0x000fe80008000400 */
[----:B------:R-:W4:Y:S04]  /*13d80*/  LDS.U16 R0, [R3+UR42+0x100] ;  /* 0x0001002a03007984 */ /* 0x000f280008000400 */
[----:B-1----:R-:W-:Y:S01]  /*13d90*/  LDS.U16 R8, [R3+UR42+0x208] ;  /* 0x0002082a03087984 */ /* 0x002fe20008000400 */
[----:B---3--:R-:W-:-:S04]  /*13da0*/  SHF.R.U32.HI R9, RZ, 0x4, R9 ;  /* 0x00000004ff097819 */ /* 0x008fc80000011609 */
[----:B------:R-:W-:Y:S02]  /*13db0*/  LOP3.LUT P1, RZ, R9, 0x1, RZ, 0xc0, !PT ;  /* 0x0000000109ff7812 */ /* 0x000fe4000782c0ff */
[----:B------:R-:W-:-:S04]  /*13dc0*/  MOV R9, 0x8 ;  /* 0x0000000800097802 */ /* 0x000fc80000000f00 */
[----:B------:R-:W-:-:S04]  /*13dd0*/  SEL R9, R9, 0xfffffff8, !P1 ;  /* 0xfffffff809097807 */ /* 0x000fc80004800000 */
[----:B------:R-:W-:Y:S02]  /*13de0*/  LEA R5, R9, R5, 0x1 ;  /* 0x0000000509057211 */ /* 0x000fe400078e08ff */
[----:B----4-:R-:W-:Y:S02]  /*13df0*/  PRMT R0, R0, 0x5410, R4 ;  /* 0x0000541000007816 */ /* 0x010fe40000000004 */
        /* <DEDUP_REMOVED lines=8> */
.L_x_63:
[----:B------:R-:W-:Y:S05]  /*13e80*/  BSYNC B1 ;  /* 0x0000000000017941 */ /* 0x000fea0003800000 */
.L_x_62:
[----:B------:R-:W-:Y:S01]  /*13e90*/  @!PT LDS RZ, [RZ] ;  /* 0x00000000fffff984 */ /* 0x000fe20000000800 */
[----:B------:R-:W-:Y:S01]  /*13ea0*/  @!PT LDS RZ, [RZ] ;  /* 0x00000000fffff984 */ /* 0x000fe20000000800 */
[----:B------:R-:W-:Y:S01]  /*13eb0*/  @!PT LDS RZ, [RZ] ;  /* 0x00000000fffff984 */ /* 0x000fe20000000800 */
[----:B------:R-:W-:Y:S01]  /*13ec0*/  @!PT LDS RZ, [RZ] ;  /* 0x00000000fffff984 */ /* 0x000fe20000000800 */
[----:B------:R3:W-:Y:S06]  /*13ed0*/  MEMBAR.ALL.CTA ;  /* 0x0000000000007992 */ /* 0x0007ec0000008000 */
[----:B---3--:R-:W3:Y:S01]  /*13ee0*/  FENCE.VIEW.ASYNC.S ;  /* 0x00000000000073c6 */ /* 0x008ee20000000000 */
[----:B------:R-:W-:Y:S05]  /*13ef0*/  @!P4 BRA `(.L_x_64) ;  /* 0x000000000004c947 */ /* 0x000fea0003800000 */
[----:B------:R-:W-:Y:S01]  /*13f00*/  BPT.TRAP 0x1 ;  /* 0x000000040000795c */ /* 0x000fe20000300000 */
.L_x_64:
[----:B-1----:R-:W1:Y:S01]  /*13f10*/  S2R R8, SR_CgaCtaId ;  /* 0x0000000000087919 */ /* 0x002e620000008800 */
[----:B------:R-:W-:Y:S02]  /*13f20*/  IADD3 R7, R7, 0x80, RZ ;  /* 0x0000008007077810 */ /* 0x000fe40007ffe0ff */
[----:B------:R-:W-:-:S04]  /*13f30*/  IADD3 R18, R18, 0x1, RZ ;  /* 0x0000000112127810 */ /* 0x000fc80007ffe0ff */
[----:B------:R-:W-:-:S04]  /*13f40*/  ISETP.NE.AND P1, PT, R18, 0x4, PT ;  /* 0x000000041200780c */ /* 0x000fc80003f25270 */
[----:B------:R-:W-:Y:S02]  /*13f50*/  SEL R18, R18, RZ, P1 ;  /* 0x000000ff12127207 */ /* 0x000fe40000800000 */
[----:B-1----:R-:W-:-:S04]  /*13f60*/  PRMT R7, R8, 0x654, R7 ;  /* 0x0000065408077816 */ /* 0x002fc80000000007 */
[----:B---3--:R1:W-:Y:S02]  /*13f70*/  SYNCS.ARRIVE.TRANS64.RED.A1T0 RZ, [R7+URZ], RZ ;  /* 0x000000ff07ff79a7 */ /* 0x0083e4000810043f */
[----:B-1----:R-:W-:-:S04]  /*13f80*/  SEL R7, RZ, 0x1, P1 ;  /* 0x00000001ff077807 */ /* 0x002fc80000800000 */
[----:B------:R-:W-:-:S07]  /*13f90*/  LOP3.LUT R19, R19, R7, RZ, 0x3c, !PT ;  /* 0x0000000713137212 */ /* 0x000fce00078e3cff */
.L_x_58:
[----:B------:R-:W-:Y:S05]  /*13fa0*/  BSYNC B0 ;  /* 0x0000000000007941 */ /* 0x000fea0003800000 */
.L_x_57:
[----:B-1----:R-:W3:Y:S04]  /*13fb0*/  LDL.LU R8, [R1+0x2a8] ;  /* 0x0002a80001087983 */ /* 0x002ee80000300800 */
[----:B------:R-:W4:Y:S01]  /*13fc0*/  LDL.LU R10, [R1+0x2ac] ;  /* 0x0002ac00010a7983 */ /* 0x000f220000300800 */
[----:B------:R-:W-:-:S03]  /*13fd0*/  F2FP.F16.E4M3.UNPACK_B R7, R0.H1 ;  /* 0x00000000ff07723e */ /* 0x000fc600030006ff */
[----:B------:R-:W5:Y:S04]  /*13fe0*/  LDL.LU R14, [R1+0x2b0] ;  /* 0x0002b000010e7983 */ /* 0x000f680000300800 */
[----:B------:R-:W2:Y:S01]  /*13ff0*/  LDL.LU R13, [R1+0x2b4] ;  /* 0x0002b400010d7983 */ /* 0x000ea20000300800 */
[C---:B---3--:R-:W-:Y:S01]  /*14000*/  FMUL R9, R16.reuse, R8 ;  /* 0x0000000810097220 */ /* 0x048fe20000400000 */
[--C-:B------:R-:W-:Y:S02]  /*14010*/  HADD2.F32 R8, -RZ, R7.reuse.H0_H0 ;  /* 0x20000007ff087230 */ /* 0x100fe40000004100 */
[----:B------:R-:W-:Y:S02]  /*14020*/  HADD2.F32 R7, -RZ, R7.H1_H1 ;  /* 0x30000007ff077230 */ /* 0x000fe40000004100 */
[----:B----4-:R-:W-:Y:S01]  /*14030*/  FMUL R10, R16, R10 ;  /* 0x0000000a100a7220 */ /* 0x010fe20000400000 */
[----:B------:R-:W-:-:S04]  /*14040*/  FFMA R9, R2, R8, R9 ;  /* 0x0000000802097223 */ /* 0x000fc80000000009 */
[----:B------:R-:W-:Y:S01]  /*14050*/  FMUL R8, R9, 0.70710676908493041992 ;  /* 0x3f3504f309087820 */ /* 0x000fe20000400000 */
[----:B------:R-:W-:-:S03]  /*14060*/  FFMA R10, R2, R7, R10 ;  /* 0x00000007020a7223 */ /* 0x000fc6000000000a */
        /* <DEDUP_REMOVED lines=18> */
[----:B------:R-:W1:Y:S01]  /*14190*/  @P1 MUFU.EX2 R11, R7 ;  /* 0x00000007000b1308 */ /* 0x000e620000000800 */
[----:B------:R-:W-:Y:S01]  /*141a0*/  FMUL R9, R9, 0.5 ;  /* 0x3f00000009097820 */ /* 0x000fe20000400000 */
        /* <DEDUP_REMOVED lines=27> */
[----:B-----5:R-:W-:Y:S02]  /*14360*/  FMUL R9, R16, R14 ;  /* 0x0000000e10097220 */ /* 0x020fe40000400000 */
[----:B------:R-:W3:Y:S02]  /*14370*/  LDL.LU R14, [R1+0x2b8] ;  /* 0x0002b800010e7983 */ /* 0x000ee40000300800 */
[----:B------:R-:W-:-:S04]  /*14380*/  FADD R7, R7, 1 ;  /* 0x3f80000007077421 */ /* 0x000fc80000000000 */
[----:B------:R-:W-:Y:S01]  /*14390*/  FMUL R7, R7, R10 ;  /* 0x0000000a07077220 */ /* 0x000fe20000400000 */
[----:B--2---:R-:W-:Y:S02]  /*143a0*/  FMUL R10, R16, R13 ;  /* 0x0000000d100a7220 */ /* 0x004fe40000400000 */
[----:B------:R-:W2:Y:S02]  /*143b0*/  LDL.LU R13, [R1+0x2bc] ;  /* 0x0002bc00010d7983 */ /* 0x000ea40000300800 */
[----:B------:R-:W-:Y:S02]  /*143c0*/  F2FP.SATFINITE.E4M3.F32.PACK_AB_MERGE_C R34, R7, R12, RZ ;  /* 0x0000000c0722723e */ /* 0x000fe400048070ff */
[----:B------:R-:W-:-:S05]  /*143d0*/  F2FP.F16.E4M3.UNPACK_B R7, R3 ;  /* 0x00000003ff07723e */ /* 0x000fca00020006ff */
[--C-:B------:R-:W-:Y:S02]  /*143e0*/  HADD2.F32 R8, -RZ, R7.reuse.H0_H0 ;  /* 0x20000007ff087230 */ /* 0x100fe40000004100 */
[----:B------:R-:W-:-:S03]  /*143f0*/  HADD2.F32 R7, -RZ, R7.H1_H1 ;  /* 0x30000007ff077230 */ /* 0x000fc60000004100 */
        /* <DEDUP_REMOVED lines=49> */
[----:B------:R-:W-:-:S05]  /*14710*/  @P1 LOP3.LUT R7, R9, 0x80000000, R8, 0xb8, !PT ;  /* 0x8000000009071812 */ /* 0x000fca00078eb808 */
[----:B------:R-:W-:-:S04]  /*14720*/  FADD R7, R7, 1 ;  /* 0x3f80000007077421 */ /* 0x000fc80000000000 */
[----:B------:R-:W-:Y:S01]  /*14730*/  FMUL R8, R7, R10 ;  /* 0x0000000a07087220 */ /* 0x000fe20000400000 */
[----:B------:R-:W-:-:S05]  /*14740*/  F2FP.F16.E4M3.UNPACK_B R7, R3.H1 ;  /* 0x00000003ff07723e */ /* 0x000fca00030006ff */
[--C-:B------:R-:W-:Y:S02]  /*14750*/  HADD2.F32 R10, -RZ, R7.reuse.H0_H0 ;  /* 0x20000007ff0a7230 */ /* 0x100fe40000004100 */
[----:B---3--:R-:W-:Y:S02]  /*14760*/  FMUL R9, R16, R14 ;  /* 0x0000000e10097220 */ /* 0x008fe40000400000 */
[----:B------:R-:W3:Y:S02]  /*14770*/  LDL.LU R14, [R1+0x2c0] ;  /* 0x0002c000010e7983 */ /* 0x000ee40000300800 */
[----:B------:R-:W-:Y:S01]  /*14780*/  FFMA R9, R2, R10, R9 ;  /* 0x0000000a02097223 */ /* 0x000fe20000000009 */
[----:B--2---:R-:W-:Y:S02]  /*14790*/  FMUL R10, R16, R13 ;  /* 0x0000000d100a7220 */ /* 0x004fe40000400000 */
[----:B------:R-:W2:Y:S01]  /*147a0*/  LDL.LU R13, [R1+0x2c4] ;  /* 0x0002c400010d7983 */ /* 0x000ea20000300800 */
[----:B------:R-:W-:Y:S01]  /*147b0*/  HADD2.F32 R7, -RZ, R7.H1_H1 ;  /* 0x30000007ff077230 */ /* 0x000fe20000004100 */
[----:B------:R-:W-:Y:S01]  /*147c0*/  F2FP.SATFINITE.E4M3.F32.PACK_AB_MERGE_C R33, R8, R12, RZ ;  /* 0x0000000c0821723e */ /* 0x000fe200048070ff */
[----:B------:R-:W-:-:S03]  /*147d0*/  FMUL R8, R9, 0.70710676908493041992 ;  /* 0x3f3504f309087820 */ /* 0x000fc60000400000 */
[----:B------:R-:W-:Y:S01]  /*147e0*/  FFMA R10, R2, R7, R10 ;  /* 0x00000007020a7223 */ /* 0x000fe2000000000a */
        /* <DEDUP_REMOVED lines=49> */
[C---:B---3--:R-:W-:Y:S02]  /*14b00*/  FMUL R9, R16.reuse, R14 ;  /* 0x0000000e10097220 */ /* 0x048fe40000400000 */
[----:B------:R-:W3:Y:S01]  /*14b10*/  LDL.LU R14, [R1+0x2c8] ;  /* 0x0002c800010e7983 */ /* 0x000ee20000300800 */
[----:B--2---:R-:W-:-:S03]  /*14b20*/  FMUL R10, R16, R13 ;  /* 0x0000000d100a7220 */ /* 0x004fc60000400000 */
[----:B------:R-:W2:Y:S01]  /*14b30*/  LDL.LU R13, [R1+0x2cc] ;  /* 0x0002cc00010d7983 */ /* 0x000ea20000300800 */
[----:B------:R-:W-:-:S05]  /*14b40*/  F2FP.F16.E4M3.UNPACK_B R8, R4 ;  /* 0x00000004ff08723e */ /* 0x000fca00020006ff */
[--C-:B------:R-:W-:Y:S02]  /*14b50*/  HADD2.F32 R11, -RZ, R8.reuse.H0_H0 ;  /* 0x20000008ff0b7230 */ /* 0x100fe40000004100 */
[----:B------:R-:W-:-:S03]  /*14b60*/  HADD2.F32 R8, -RZ, R8.H1_H1 ;  /* 0x30000008ff087230 */ /* 0x000fc60000004100 */
[C---:B------:R-:W-:Y:S02]  /*14b70*/  FFMA R9, R2.reuse, R11, R9 ;  /* 0x0000000b02097223 */ /* 0x040fe40000000009 */
[----:B------:R-:W-:Y:S02]  /*14b80*/  FFMA R10, R2, R8, R10 ;  /* 0x00000008020a7223 */ /* 0x000fe4000000000a */
[----:B------:R-:W-:Y:S01]  /*14b90*/  FMUL R8, R9, 0.70710676908493041992 ;  /* 0x3f3504f309087820 */ /* 0x000fe20000400000 */
[----:B------:R-:W-:-:S03]  /*14ba0*/  F2FP.SATFINITE.E4M3.F32.PACK_AB_MERGE_C R32, R7, R12, RZ ;  /* 0x0000000c0720723e */ /* 0x000fc600048070ff */
        /* <DEDUP_REMOVED lines=45> */
[----:B------:R-:W-:Y:S02]  /*14e80*/  @P1 LOP3.LUT R7, R9, 0x80000000, R8, 0xb8, !PT ;  /* 0x8000000009071812 */ /* 0x000fe400078eb808 */
[----:B------:R-:W-:-:S05]  /*14e90*/  F2FP.F16.E4M3.UNPACK_B R8, R4.H1 ;  /* 0x00000004ff08723e */ /* 0x000fca00030006ff */
[--C-:B------:R-:W-:Y:S02]  /*14ea0*/  HADD2.F32 R11, -RZ, R8.reuse.H0_H0 ;  /* 0x20000008ff0b7230 */ /* 0x100fe40000004100 */
[----:B---3--:R-:W-:Y:S02]  /*14eb0*/  FMUL R9, R16, R14 ;  /* 0x0000000e10097220 */ /* 0x008fe40000400000 */
[----:B------:R-:W3:Y:S02]  /*14ec0*/  LDL.LU R14, [R1+0x2d0] ;  /* 0x0002d000010e7983 */ /* 0x000ee40000300800 */
[----:B------:R-:W-:Y:S01]  /*14ed0*/  FFMA R9, R2, R11, R9 ;  /* 0x0000000b02097223 */ /* 0x000fe20000000009 */
[----:B--2---:R-:W-:Y:S02]  /*14ee0*/  FMUL R11, R16, R13 ;  /* 0x0000000d100b7220 */ /* 0x004fe40000400000 */
[----:B------:R-:W2:Y:S01]  /*14ef0*/  LDL.LU R13, [R1+0x2d4] ;  /* 0x0002d400010d7983 */ /* 0x000ea20000300800 */
[----:B------:R-:W-:-:S02]  /*14f00*/  HADD2.F32 R12, -RZ, R8.H1_H1 ;  /* 0x30000008ff0c7230 */ /* 0x000fc40000004100 */
[----:B------:R-:W-:Y:S01]  /*14f10*/  FMUL R8, R10, 0.5 ;  /* 0x3f0000000a087820 */ /* 0x000fe20000400000 */
[----:B------:R-:W-:-:S04]  /*14f20*/  FADD R7, R7, 1 ;  /* 0x3f80000007077421 */ /* 0x000fc80000000000 */
[----:B------:R-:W-:Y:S01]  /*14f30*/  FMUL R30, R7, R8 ;  /* 0x00000008071e7220 */ /* 0x000fe20000400000 */
[----:B------:R-:W-:-:S04]  /*14f40*/  FMUL R8, R9, 0.70710676908493041992 ;  /* 0x3f3504f309087820 */ /* 0x000fc80000400000 */
[C---:B------:R-:W-:Y:S01]  /*14f50*/  FMUL R7, R8.reuse, R8 ;  /* 0x0000000808077220 */ /* 0x040fe20000400000 */
[----:B------:R-:W-:Y:S01]  /*14f60*/  FSETP.GE.AND P1, PT, |R8|, 1.0029599666595458984, PT ;  /* 0x3f8060fe0800780b */ /* 0x000fe20003f26200 */
[----:B------:R-:W-:-:S03]  /*14f70*/  FFMA R10, R2, R12, R11 ;  /* 0x0000000c020a7223 */ /* 0x000fc6000000000b */
        /* <DEDUP_REMOVED lines=44> */
[----:B------:R-:W-:-:S05]  /*15240*/  F2FP.F16.E4M3.UNPACK_B R8, R5 ;  /* 0x00000005ff08723e */ /* 0x000fca00020006ff */
        /* <DEDUP_REMOVED lines=8> */
[----:B------:R-:W-:Y:S01]  /*152d0*/  FADD R7, R7, 1 ;  /* 0x3f80000007077421 */ /* 0x000fe20000000000 */
[----:B------:R-:W4:Y:S03]  /*152e0*/  LDL.LU R35, [R1+0x2a0] ;  /* 0x0002a00001237983 */ /* 0x000f260000300800 */
        /* <DEDUP_REMOVED lines=50> */
[----:B------:R-:W-:Y:S02]  /*15610*/  HADD2.F32 R11, -RZ, R8.H0_H0 ;  /* 0x20000008ff0b7230 */ /* 0x000fe40000004100 */
[----:B---3--:R-:W-:-:S04]  /*15620*/  FMUL R9, R16, R14 ;  /* 0x0000000e10097220 */ /* 0x008fc80000400000 */
[----:B------:R-:W-:Y:S01]  /*15630*/  FFMA R9, R2, R11, R9 ;  /* 0x0000000b02097223 */ /* 0x000fe20000000009 */
[----:B--2---:R-:W-:Y:S02]  /*15640*/  FMUL R11, R16, R13 ;  /* 0x0000000d100b7220 */ /* 0x004fe40000400000 */
[----:B------:R-:W2:Y:S01]  /*15650*/  LDL.LU R13, [R1+0x2a4] ;  /* 0x0002a400010d7983 */ /* 0x000ea20000300800 */
[----:B------:R-:W-:Y:S02]  /*15660*/  HADD2.F32 R8, -RZ, R8.H1_H1 ;  /* 0x30000008ff087230 */ /* 0x000fe40000004100 */
[----:B------:R-:W-:Y:S01]  /*15670*/  FMUL R10, R10, 0.5 ;  /* 0x3f0000000a0a7820 */ /* 0x000fe20000400000 */
[----:B------:R-:W-:Y:S02]  /*15680*/  FADD R7, R7, 1 ;  /* 0x3f80000007077421 */ /* 0x000fe40000000000 */
[----:B------:R-:W-:Y:S01]  /*15690*/  FFMA R11, R2, R8, R11 ;  /* 0x00000008020b7223 */ /* 0x000fe2000000000b */
[----:B------:R-:W-:Y:S01]  /*156a0*/  FMUL R8, R9, 0.70710676908493041992 ;  /* 0x3f3504f309087820 */ /* 0x000fe20000400000 */
[----:B------:R-:W-:-:S03]  /*156b0*/  FMUL R21, R7, R10 ;  /* 0x0000000a07157220 */ /* 0x000fc60000400000 */
        /* <DEDUP_REMOVED lines=44> */
[----:B----4-:R-:W-:Y:S01]  /*15980*/  FMUL R10, R16, R35 ;  /* 0x00000023100a7220 */ /* 0x010fe20000400000 */
[----:B-1----:R-:W-:-:S05]  /*15990*/  @P1 FADD R9, -R9, 1 ;  /* 0x3f80000009091421 */ /* 0x002fca0000000100 */
[----:B------:R-:W-:Y:S02]  /*159a0*/  @P1 LOP3.LUT R7, R9, 0x80000000, R8, 0xb8, !PT ;  /* 0x8000000009071812 */ /* 0x000fe400078eb808 */
[----:B------:R-:W-:-:S05]  /*159b0*/  F2FP.F16.E4M3.UNPACK_B R8, R0 ;  /* 0x00000000ff08723e */ /* 0x000fca00020006ff */
[--C-:B------:R-:W-:Y:S02]  /*159c0*/  HADD2.F32 R9, -RZ, R8.reuse.H0_H0 ;  /* 0x20000008ff097230 */ /* 0x100fe40000004100 */
[----:B------:R-:W-:-:S03]  /*159d0*/  HADD2.F32 R8, -RZ, R8.H1_H1 ;  /* 0x30000008ff087230 */ /* 0x000fc60000004100 */
[----:B------:R-:W-:Y:S01]  /*159e0*/  FFMA R10, R2, R9, R10 ;  /* 0x00000009020a7223 */ /* 0x000fe2000000000a */
[----:B------:R-:W-:Y:S01]  /*159f0*/  FMUL R11, R11, 0.5 ;  /* 0x3f0000000b0b7820 */ /* 0x000fe20000400000 */
[----:B------:R-:W-:Y:S01]  /*15a00*/  FADD R7, R7, 1 ;  /* 0x3f80000007077421 */ /* 0x000fe20000000000 */
[----:B--2---:R-:W-:-:S04]  /*15a10*/  FMUL R9, R16, R13 ;  /* 0x0000000d10097220 */ /* 0x004fc80000400000 */
        /* <DEDUP_REMOVED lines=52> */
[----:B------:R-:W-:Y:S02]  /*15d60*/  F2FP.SATFINITE.E4M3.F32.PACK_AB_MERGE_C R11, R30, R31, RZ ;  /* 0x0000001f1e0b723e */ /* 0x000fe400048070ff */
[----:B------:R-:W-:Y:S02]  /*15d70*/  F2FP.SATFINITE.E4M3.F32.PACK_AB_MERGE_C R10, R23, R29, RZ ;  /* 0x0000001d170a723e */ /* 0x000fe400048070ff */
[----:B------:R-:W-:Y:S02]  /*15d80*/  F2FP.SATFINITE.E4M3.F32.PACK_AB_MERGE_C R9, R21, R22, RZ ;  /* 0x000000161509723e */ /* 0x000fe400048070ff */
[----:B------:R-:W-:Y:S02]  /*15d90*/  F2FP.SATFINITE.E4M3.F32.PACK_AB_MERGE_C R8, R13, R14, RZ ;  /* 0x0000000e0d08723e */ /* 0x000fe400048070ff */
[----:B------:R-:W-:Y:S01]  /*15da0*/  F2FP.SATFINITE.E4M3.F32.PACK_AB_MERGE_C R7, R7, R12, RZ ;  /* 0x0000000c0707723e */ /* 0x000fe200048070ff */
[----:B------:R-:W-:Y:S06]  /*15db0*/  @P0 BRA `(.L_x_65) ;  /* 0x0000000000040947 */ /* 0x000fec0003800000 */
[----:B------:R-:W-:-:S04]  /*15dc0*/  DEPBAR.LE SB0, 0x1 ;  /* 0x000080400000791a */ /* 0x000fc80000000000 */
.L_x_65:
[----:B------:R-:W-:Y:S05]  /*15dd0*/  WARPSYNC.ALL ;  /* 0x0000000000007948 */ /* 0x000fea0003800000 */
[----:B------:R-:W-:Y:S06]  /*15de0*/  BAR.SYNC.DEFER_BLOCKING 0x1, 0x100 ;  /* 0x0044000000007b1d */ /* 0x000fec0000010000 */
[----:B------:R-:W-:Y:S01]  /*15df0*/  BSSY B0, `(.L_x_66) ;  /* 0x0000019000007945 */ /* 0x000fe20003800000 */
[----:B------:R1:W-:Y:S04]  /*15e00*/  STS.U16 [R17+UR42+0x5100], R7 ;  /* 0x0051000711007988 */ /* 0x0003e8000800042a */
[----:B------:R1:W-:Y:S04]  /*15e10*/  STS.U16 [R17+UR42+0x5200], R34 ;  /* 0x0052002211007988 */ /* 0x0003e8000800042a */
[----:B------:R1:W-:Y:S04]  /*15e20*/  STS.U16 [R17+UR42+0x5108], R33 ;  /* 0x0051082111007988 */ /* 0x0003e8000800042a */
[----:B------:R1:W-:Y:S04]  /*15e30*/  STS.U16 [R17+UR42+0x5208], R32 ;  /* 0x0052082011007988 */ /* 0x0003e8000800042a */
        /* <DEDUP_REMOVED lines=9> */
[----:B--2---:R-:W2:Y:S02]  /*15ed0*/  FENCE.VIEW.ASYNC.S ;  /* 0x00000000000073c6 */ /* 0x004ea40000000000 */
[----:B--2---:R-:W-:Y:S06]  /*15ee0*/  BAR.SYNC.DEFER_BLOCKING 0x1, 0x100 ;  /* 0x0044000000007b1d */ /* 0x004fec0000010000 */
[----:B-1----:R-:W-:Y:S05]  /*15ef0*/  @P0 BRA `(.L_x_67) ;  /* 0x0000000000200947 */ /* 0x002fea0003800000 */
[----:B------:R-:W-:Y:S02]  /*15f00*/  UIADD3 UR8, UP0, UR40, 0x4f0, URZ ;  /* 0x000004f028087890 */ /* 0x000fe4000ff1e03f */
[----:B------:R-:W-:Y:S02]  /*15f10*/  UIADD3 UR6, UR50, 0x80, URZ ;  /* 0x0000008032067890 */ /* 0x000fe4000fffe03f */
[----:B------:R-:W-:Y:S02]  /*15f20*/  UIADD3 UR4, UR42, 0x5100, URZ ;  /* 0x000051002a047890 */ /* 0x000fe4000fffe03f */
[----:B------:R-:W-:Y:S01]  /*15f30*/  UIADD3.X UR9, URZ, UR41, URZ, UP0, !UPT ;  /* 0x000000293f097290 */ /* 0x000fe200087fe43f */
[----:B------:R-:W-:Y:S01]  /*15f40*/  UMOV UR5, UR49 ;  /* 0x0000003100057c82 */ /* 0x000fe20008000000 */
[----:B------:R-:W-:-:S07]  /*15f50*/  UMOV UR7, UR51 ;  /* 0x0000003300077c82 */ /* 0x000fce0008000000 */
[----:B------:R1:W-:Y:S02]  /*15f60*/  UTMASTG.3D [UR4], [UR8] ;  /* 0x00000004080073b5 */ /* 0x0003e40008010000 */
[----:B-1----:R0:W-:Y:S02]  /*15f70*/  UTMACMDFLUSH ;  /* 0x00000000000079b7 */ /* 0x0021e40000000000 */
.L_x_67:
[----:B------:R-:W-:Y:S05]  /*15f80*/  BSYNC B0 ;  /* 0x0000000000007941 */ /* 0x000fea0003800000 */
.L_x_66:
[----:B------:R-:W-:Y:S01]  /*15f90*/  BSSY B0, `(.L_x_68) ;  /* 0x0000038000007945 */ /* 0x000fe20003800000 */
[----:B------:R-:W-:Y:S02]  /*15fa0*/  MOV R7, R18 ;  /* 0x0000001200077202 */ /* 0x000fe40000000f00 */
[----:B------:R-:W-:Y:S01]  /*15fb0*/  MOV R8, R19 ;  /* 0x0000001300087202 */ /* 0x000fe20000000f00 */
[----:B------:R-:W-:Y:S06]  /*15fc0*/  @P2 BRA `(.L_x_69) ;  /* 0x0000000000d02947 */ /* 0x000fec0003800000 */
[----:B------:R-:W2:Y:S02]  /*15fd0*/  LDL R9, [R1+0x4a8] ;  /* 0x0004a80001097983 */ /* 0x000ea40000100800 */
[----:B--2---:R-:W-:-:S13]  /*15fe0*/  ISETP.NE.AND P4, PT, R9, 0x3, PT ;  /* 0x000000030900780c */ /* 0x004fda0003f85270 */
[----:B------:R-:W-:Y:S05]  /*15ff0*/  @!P4 BRA `(.L_x_70) ;  /* 0x000000000004c947 */ /* 0x000fea0003800000 */
[----:B------:R-:W-:Y:S01]  /*16000*/  BPT.TRAP 0x1 ;  /* 0x000000040000795c */ /* 0x000fe20000300000 */
.L_x_70:
[----:B------:R-:W-:Y:S01]  /*16010*/  LEA R7, R18, UR42, 0x3 ;  /* 0x0000002a12077c11 */ /* 0x000fe2000f8e18ff */
[----:B------:R-:W-:Y:S01]  /*16020*/  BSSY B1, `(.L_x_71) ;  /* 0x0000004000017945 */ /* 0x000fe20003800000 */
[----:B------:R-:W-:-:S04]  /*16030*/  SHF.L.U32 R8, R19, 0x1f, RZ ;  /* 0x0000001f13087819 */ /* 0x000fc800000006ff */
[----:B------:R-:W1:Y:S02]  /*16040*/  SYNCS.PHASECHK.TRANS64.TRYWAIT P1, [R7+URZ+0x60], R8 ;  /* 0x00006008070075a7 */ /* 0x000e64000802017f */
[----:B-1----:R-:W-:Y:S05]  /*16050*/  @!P1 BRA `(.L_x_72) ;  /* 0x0000023000389947 */ /* 0x002fea0003800000 */
.L_x_374:
[----:B------:R-:W-:Y:S05]  /*16060*/  BSYNC B1 ;  /* 0x0000000000017941 */ /* 0x000fea0003800000 */
.L_x_71:
[----:B------:R-:W-:Y:S04]  /*16070*/  BSSY B1, `(.L_x_73) ;  /* 0x0000016000017945 */ /* 0x000fe80003800000 */
[----:B------:R-:W-:Y:S05]  /*16080*/  @P3 BRA `(.L_x_74) ;  /* 0x0000000000503947 */ /* 0x000fea0003800000 */
[----:B------:R-:W-:Y:S01]  /*16090*/  LEA R3, R18, R17, 0xc ;  /* 0x0000001112037211 */ /* 0x000fe200078e60ff */
[----:B------:R-:W2:Y:S03]  /*160a0*/  S2R R9, SR_TID.X ;  /* 0x0000000000097919 */ /* 0x000ea60000002100 */
[----:B------:R-:W-:Y:S01]  /*160b0*/  IADD3 R5, R3, UR42, RZ ;  /* 0x0000002a03057c10 */ /* 0x000fe2000fffe0ff */
[----:B------:R-:W-:Y:S04]  /*160c0*/  LDS.U16 R4, [R3+UR42+0x200] ;  /* 0x0002002a03047984 */ /* 0x000fe80008000400 */
[----:B------:R-:W3:Y:S04]  /*160d0*/  LDS.U16 R0, [R3+UR42+0x100] ;  /* 0x0001002a03007984 */ /* 0x000ee80008000400 */
[----:B-1----:R-:W-:Y:S01]  /*160e0*/  LDS.U16 R8, [R3+UR42+0x208] ;  /* 0x0002082a03087984 */ /* 0x002fe20008000400 */
[----:B--2---:R-:W-:-:S04]  /*160f0*/  SHF.R.U32.HI R9, RZ, 0x4, R9 ;  /* 0x00000004ff097819 */ /* 0x004fc80000011609 */
        /* <DEDUP_REMOVED lines=13> */
.L_x_74:
[----:B------:R-:W-:Y:S05]  /*161d0*/  BSYNC B1 ;  /* 0x0000000000017941 */ /* 0x000fea0003800000 */
.L_x_73:
[----:B------:R-:W-:Y:S01]  /*161e0*/  @!PT LDS RZ, [RZ] ;  /* 0x00000000fffff984 */ /* 0x000fe20000000800 */
[----:B------:R-:W-:Y:S01]  /*161f0*/  @!PT LDS RZ, [RZ] ;  /* 0x00000000fffff984 */ /* 0x000fe20000000800 */
[----:B------:R-:W-:Y:S01]  /*16200*/  @!PT LDS RZ, [RZ] ;  /* 0x00000000fffff984 */ /* 0x000fe20000000800 */
[----:B------:R-:W-:Y:S01]  /*16210*/  @!PT LDS RZ, [RZ] ;  /* 0x00000000fffff984 */ /* 0x000fe20000000800 */
[----:B------:R2:W-:Y:S06]  /*16220*/  MEMBAR.ALL.CTA ;  /* 0x0000000000007992 */ /* 0x0005ec0000008000 */
[----:B--2---:R-:W2:Y:S01]  /*16230*/  FENCE.VIEW.ASYNC.S ;  /* 0x00000000000073c6 */ /* 0x004ea20000000000 */
[----:B------:R-:W-:Y:S05]  /*16240*/  @!P4 BRA `(.L_x_75) ;  /* 0x000000000004c947 */ /* 0x000fea0003800000 */
[----:B------:R-:W-:Y:S01]  /*16250*/  BPT.TRAP 0x1 ;  /* 0x000000040000795c */ /* 0x000fe20000300000 */
.L_x_75:
[----:B-1----:R-:W1:Y:S01]  /*16260*/  S2R R8, SR_CgaCtaId ;  /* 0x0000000000087919 */ /* 0x002e620000008800 */
[----:B------:R-:W-:-:S04]  /*16270*/  IADD3 R7, R7, 0x80, RZ ;  /* 0x0000008007077810 */ /* 0x000fc80007ffe0ff */
[----:B-1----:R-:W-:-:S04]  /*16280*/  PRMT R7, R8, 0x654, R7 ;  /* 0x0000065408077816 */ /* 0x002fc80000000007 */
[----:B--2---:R1:W-:Y:S02]  /*16290*/  SYNCS.ARRIVE.TRANS64.RED.A1T0 RZ, [R7+URZ], RZ ;  /* 0x000000ff07ff79a7 */ /* 0x0043e4000810043f */
[----:B-1----:R-:W-:-:S04]  /*162a0*/  IADD3 R7, R18, 0x1, RZ ;  /* 0x0000000112077810 */ /* 0x002fc80007ffe0ff */
[----:B------:R-:W-:-:S04]  /*162b0*/  ISETP.NE.AND P1, PT, R7, 0x4, PT ;  /* 0x000000040700780c */ /* 0x000fc80003f25270 */
[----:B------:R-:W-:Y:S02]  /*162c0*/  SEL R8, RZ, 0x1, P1 ;  /* 0x00000001ff087807 */ /* 0x000fe40000800000 */
[----:B------:R-:W-:Y:S02]  /*162d0*/  SEL R7, R7, RZ, P1 ;  /* 0x000000ff07077207 */ /* 0x000fe40000800000 */
[----:B------:R-:W-:Y:S02]  /*162e0*/  LOP3.LUT R8, R19, R8, RZ, 0x3c, !PT ;  /* 0x0000000813087212 */ /* 0x000fe400078e3cff */
[----:B------:R-:W-:Y:S02]  /*162f0*/  MOV R18, R7 ;  /* 0x0000000700127202 */ /* 0x000fe40000000f00 */
[----:B------:R-:W-:-:S07]  /*16300*/  MOV R19, R8 ;  /* 0x0000000800137202 */ /* 0x000fce0000000f00 */
.L_x_69:
[----:B------:R-:W-:Y:S05]  /*16310*/  BSYNC B0 ;  /* 0x0000000000007941 */ /* 0x000fea0003800000 */
.L_x_68:
[----:B------:R-:W-:Y:S01]  /*16320*/  F2FP.F16.E4M3.UNPACK_B R9, R0.H1 ;  /* 0x00000000ff09723e */ /* 0x000fe200030006ff */
[C---:B------:R-:W-:Y:S01]  /*16330*/  FMUL R11, R16.reuse, R168 ;  /* 0x000000a8100b7220 */ /* 0x040fe20000400000 */
[C---:B------:R-:W-:Y:S01]  /*16340*/  FMUL R12, R16.reuse, R169 ;  /* 0x000000a9100c7220 */ /* 0x040fe20000400000 */
[C---:B------:R-:W-:Y:S01]  /*16350*/  FMUL R174, R16.reuse, R174 ;  /* 0x000000ae10ae7220 */ /* 0x040fe20000400000 */
[C---:B------:R-:W-:Y:S01]  /*16360*/  FMUL R177, R16.reuse, R177 ;  /* 0x000000b110b17220 */ /* 0x040fe20000400000 */
[--C-:B------:R-:W-:Y:S02]  /*16370*/  HADD2.F32 R10, -RZ, R9.reuse.H0_H0 ;  /* 0x20000009ff0a7230 */ /* 0x100fe40000004100 */
[C---:B------:R-:W-:Y:S01]  /*16380*/  FMUL R179, R16.reuse, R179 ;  /* 0x000000b310b37220 */ /* 0x040fe20000400000 */
[----:B------:R-:W-:Y:S02]  /*16390*/  HADD2.F32 R9, -RZ, R9.H1_H1 ;  /* 0x30000009ff097230 */ /* 0x000fe40000004100 */
[C---:B------:R-:W-:Y:S01]  /*163a0*/  FMUL R181, R16.reuse, R181 ;  /* 0x000000b510b57220 */ /* 0x040fe20000400000 */
[----:B------:R-:W-:Y:S01]  /*163b0*/  FMUL R167, R16, R167 ;  /* 0x000000a710a77220 */ /* 0x000fe20000400000 */
[C---:B------:R-:W-:Y:S01]  /*163c0*/  FFMA R11, R2.reuse, R10, R11 ;  /* 0x0000000a020b7223 */ /* 0x040fe2000000000b */
[----:B------:R-:W-:-:S03]  /*163d0*/  FFMA R12, R2, R9, R12 ;  /* 0x00000009020c7223 */ /* 0x000fc6000000000c */
        /* <DEDUP_REMOVED lines=108> */
[----:B------:R-:W-:-:S04]  /*16aa0*/  FADD R10, R10, 1 ;  /* 0x3f8000000a0a7421 */ /* 0x000fc80000000000 */
[----:B------:R-:W-:Y:S01]  /*16ab0*/  FMUL R10, R10, R12 ;  /* 0x0000000c0a0a7220 */ /* 0x000fe20000400000 */
[--C-:B------:R-:W-:Y:S02]  /*16ac0*/  HADD2.F32 R12, -RZ, R9.reuse.H0_H0 ;  /* 0x20000009ff0c7230 */ /* 0x100fe40000004100 */
[----:B------:R-:W-:Y:S02]  /*16ad0*/  HADD2.F32 R9, -RZ, R9.H1_H1 ;  /* 0x30000009ff097230 */ /* 0x000fe40000004100 */
[----:B------:R-:W-:Y:S01]  /*16ae0*/  F2FP.SATFINITE.E4M3.F32.PACK_AB_MERGE_C R35, R10, R14, RZ ;  /* 0x0000000e0a23723e */ /* 0x000fe200048070ff */
        /* <DEDUP_REMOVED lines=50> */
[----:B------:R-:W-:Y:S01]  /*16e10*/  FMUL R11, R12, 0.5 ;  /* 0x3f0000000c0b7820 */ /* 0x000fe20000400000 */
        /* <DEDUP_REMOVED lines=31> */
[----:B------:R-:W-:-:S05]  /*17010*/  @P1 LOP3.LUT R11, R13, 0x80000000, R10, 0xb8, !PT ;  /* 0x800000000d0b1812 */ /* 0x000fca00078eb80a */
[----:B------:R-:W-:-:S04]  /*17020*/  FADD R11, R11, 1 ;  /* 0x3f8000000b0b7421 */ /* 0x000fc80000000000 */
[----:B------:R-:W-:Y:S01]  /*17030*/  FMUL R33, R11, R12 ;  /* 0x0000000c0b217220 */ /* 0x000fe20000400000 */
[----:B------:R-:W-:-:S04]  /*17040*/  FMUL R11, R9, 0.70710676908493041992 ;  /* 0x3f3504f3090b7820 */ /* 0x000fc80000400000 */
        /* <DEDUP_REMOVED lines=145> */
[C---:B------:R-:W-:Y:S02]  /*17960*/  FSETP.GE.AND P1, PT, |R12|.reuse, 1.0029599666595458984, PT ;  /* 0x3f8060fe0c00780b */ /* 0x040fe40003f26200 */
[----:B------:R-:W-:Y:S02]  /*17970*/  F2FP.SATFINITE.E4M3.F32.PACK_AB_MERGE_C R11, R11, R29, RZ ;  /* 0x0000001d0b0b723e */ /* 0x000fe400048070ff */
        /* <DEDUP_REMOVED lines=101> */
[----:B------:R-:W-:-:S03]  /*17fd0*/  F2FP.SATFINITE.E4M3.F32.PACK_AB_MERGE_C R14, R32, R33, RZ ;  /* 0x00000021200e723e */ /* 0x000fc600048070ff */
[----:B------:R-:W-:-:S04]  /*17fe0*/  FADD R21, R21, 1 ;  /* 0x3f80000015157421 */ /* 0x000fc80000000000 */
[----:B------:R-:W-:Y:S01]  /*17ff0*/  FMUL R21, R21, R9 ;  /* 0x0000000915157220 */ /* 0x000fe20000400000 */
[----:B------:R-:W-:-:S04]  /*18000*/  F2FP.SATFINITE.E4M3.F32.PACK_AB_MERGE_C R9, R30, R31, RZ ;  /* 0x0000001f1e09723e */ /* 0x000fc800048070ff */
[----:B------:R-:W-:Y:S01]  /*18010*/  F2FP.SATFINITE.E4M3.F32.PACK_AB_MERGE_C R12, R21, R12, RZ ;  /* 0x0000000c150c723e */ /* 0x000fe200048070ff */
[----:B------:R-:W-:Y:S06]  /*18020*/  @P0 BRA `(.L_x_76) ;  /* 0x0000000000040947 */ /* 0x000fec0003800000 */
[----:B------:R-:W-:-:S04]  /*18030*/  DEPBAR.LE SB0, 0x1 ;  /* 0x000080400000791a */ /* 0x000fc80000000000 */
.L_x_76:
        /* <DEDUP_REMOVED lines=27> */
.L_x_78:
[----:B------:R-:W-:Y:S05]  /*181f0*/  BSYNC B0 ;  /* 0x0000000000007941 */ /* 0x000fea0003800000 */
.L_x_77:
[----:B------:R-:W-:Y:S04]  /*18200*/  BSSY B0, `(.L_x_79) ;  /* 0x000003a000007945 */ /* 0x000fe80003800000 */
[----:B------:R-:W-:Y:S05]  /*18210*/  @P2 BRA `(.L_x_80) ;  /* 0x0000000000e02947 */ /* 0x000fea0003800000 */
[----:B------:R-:W2:Y:S02]  /*18220*/  LDL R9, [R1+0x4a8] ;  /* 0x0004a80001097983 */ /* 0x000ea40000100800 */
[----:B--2---:R-:W-:-:S13]  /*18230*/  ISETP.NE.AND P4, PT, R9, 0x3, PT ;  /* 0x000000030900780c */ /* 0x004fda0003f85270 */
[----:B------:R-:W-:Y:S05]  /*18240*/  @!P4 BRA `(.L_x_81) ;  /* 0x000000000004c947 */ /* 0x000fea0003800000 */
[----:B------:R-:W-:Y:S01]  /*18250*/  BPT.TRAP 0x1 ;  /* 0x000000040000795c */ /* 0x000fe20000300000 */
.L_x_81:
[----:B------:R-:W-:Y:S01]  /*18260*/  LEA R9, R18, UR42, 0x3 ;  /* 0x0000002a12097c11 */ /* 0x000fe2000f8e18ff */
[----:B------:R-:W-:Y:S01]  /*18270*/  BSSY B1, `(.L_x_82) ;  /* 0x0000004000017945 */ /* 0x000fe20003800000 */
[----:B------:R-:W-:-:S04]  /*18280*/  SHF.L.U32 R10, R19, 0x1f, RZ ;  /* 0x0000001f130a7819 */ /* 0x000fc800000006ff */
[----:B------:R-:W1:Y:S02]  /*18290*/  SYNCS.PHASECHK.TRANS64.TRYWAIT P1, [R9+URZ+0x60], R10 ;  /* 0x0000600a090075a7 */ /* 0x000e64000802017f */
[----:B-1----:R-:W-:Y:S05]  /*182a0*/  @!P1 BRA `(.L_x_83) ;  /* 0x0000020c00b89947 */ /* 0x002fea0003800000 */
.L_x_375:
[----:B------:R-:W-:Y:S05]  /*182b0*/  BSYNC B1 ;  /* 0x0000000000017941 */ /* 0x000fea0003800000 */
.L_x_82:
[----:B------:R-:W-:Y:S04]  /*182c0*/  BSSY B1, `(.L_x_84) ;  /* 0x0000016000017945 */ /* 0x000fe80003800000 */
[----:B------:R-:W-:Y:S05]  /*182d0*/  @P3 BRA `(.L_x_85) ;  /* 0x0000000000503947 */ /* 0x000fea0003800000 */
[----:B------:R-:W-:Y:S01]  /*182e0*/  LEA R3, R18, R17, 0xc ;  /* 0x0000001112037211 */ /* 0x000fe200078e60ff */
[----:B------:R-:W2:Y:S04]  /*182f0*/  S2R R11, SR_TID.X ;  /* 0x00000000000b7919 */ /* 0x000ea80000002100 */
[----:B------:R-:W-:Y:S04]  /*18300*/  LDS.U16 R0, [R3+UR42+0x200] ;  /* 0x0002002a03007984 */ /* 0x000fe80008000400 */
[----:B------:R-:W3:Y:S04]  /*18310*/  LDS.U16 R5, [R3+UR42+0x100] ;  /* 0x0001002a03057984 */ /* 0x000ee80008000400 */
[----:B------:R-:W-:Y:S04]  /*18320*/  LDS.U16 R4, [R3+UR42+0x208] ;  /* 0x0002082a03047984 */ /* 0x000fe80008000400 */
[----:B-1----:R-:W1:Y:S01]  /*18330*/  LDS.U16 R9, [R3+UR42+0x108] ;  /* 0x0001082a03097984 */ /* 0x002e620008000400 */
[----:B--2---:R-:W-:-:S04]  /*18340*/  SHF.R.U32.HI R11, RZ, 0x4, R11 ;  /* 0x00000004ff0b7819 */ /* 0x004fc8000001160b */
[----:B------:R-:W-:Y:S02]  /*18350*/  LOP3.LUT P1, RZ, R11, 0x1, RZ, 0xc0, !PT ;  /* 0x000000010bff7812 */ /* 0x000fe4000782c0ff */
[----:B------:R-:W-:-:S04]  /*18360*/  MOV R11, 0x8 ;  /* 0x00000008000b7802 */ /* 0x000fc80000000f00 */
[----:B------:R-:W-:Y:S02]  /*18370*/  SEL R11, R11, 0xfffffff8, !P1 ;  /* 0xfffffff80b0b7807 */ /* 0x000fe40004800000 */
[----:B---3--:R-:W-:Y:S02]  /*18380*/  PRMT R0, R5, 0x5410, R0 ;  /* 0x0000541005007816 */ /* 0x008fe40000000000 */
[----:B------:R-:W-:-:S04]  /*18390*/  IADD3 R5, R3, UR42, RZ ;  /* 0x0000002a03057c10 */ /* 0x000fc8000fffe0ff */
[----:B------:R-:W-:Y:S02]  /*183a0*/  LEA R5, R11, R5, 0x1 ;  /* 0x000000050b057211 */ /* 0x000fe400078e08ff */
[----:B-1----:R-:W-:-:S03]  /*183b0*/  PRMT R3, R9, 0x5410, R4 ;  /* 0x0000541009037816 */ /* 0x002fc60000000004 */
[----:B------:R-:W-:Y:S04]  /*183c0*/  LDS.U16 R4, [R5+0x200] ;  /* 0x0002000005047984 */ /* 0x000fe80000000400 */
[----:B------:R-:W1:Y:S04]  /*183d0*/  LDS.U16 R9, [R5+0x100] ;  /* 0x0001000005097984 */ /* 0x000e680000000400 */
[----:B------:R-:W-:Y:S01]  /*183e0*/  LDS.U16 R10, [R5+0x108] ;  /* 0x00010800050a7984 */ /* 0x000fe20000000400 */
[----:B-1----:R-:W-:-:S03]  /*183f0*/  PRMT R4, R9, 0x5410, R4 ;  /* 0x0000541009047816 */ /* 0x002fc60000000004 */
[----:B------:R-:W1:Y:S02]  /*18400*/  LDS.U16 R9, [R5+0x208] ;  /* 0x0002080005097984 */ /* 0x000e640000000400 */
[----:B-1----:R-:W-:-:S07]  /*18410*/  PRMT R5, R10, 0x5410, R9 ;  /* 0x000054100a057816 */ /* 0x002fce0000000009 */
.L_x_85:
[----:B------:R-:W-:Y:S05]  /*18420*/  BSYNC B1 ;  /* 0x0000000000017941 */ /* 0x000fea0003800000 */
.L_x_84:
        /* <DEDUP_REMOVED lines=8> */
.L_x_86:
[----:B-1----:R-:W1:Y:S01]  /*184b0*/  S2R R9, SR_CgaCtaId ;  /* 0x0000000000097919 */ /* 0x002e620000008800 */
[C---:B------:R-:W-:Y:S02]  /*184c0*/  LEA R10, R7.reuse, UR42, 0x3 ;  /* 0x0000002a070a7c11 */ /* 0x040fe4000f8e18ff */
[----:B------:R-:W-:Y:S02]  /*184d0*/  IADD3 R7, R7, 0x1, RZ ;  /* 0x0000000107077810 */ /* 0x000fe40007ffe0ff */
[----:B------:R-:W-:Y:S02]  /*184e0*/  IADD3 R10, R10, 0x80, RZ ;  /* 0x000000800a0a7810 */ /* 0x000fe40007ffe0ff */
[----:B------:R-:W-:Y:S02]  /*184f0*/  IADD3 R18, R18, 0x1, RZ ;  /* 0x0000000112127810 */ /* 0x000fe40007ffe0ff */
[----:B------:R-:W-:Y:S02]  /*18500*/  ISETP.NE.AND P1, PT, R7, 0x4, PT ;  /* 0x000000040700780c */ /* 0x000fe40003f25270 */
[----:B------:R-:W-:-:S02]  /*18510*/  ISETP.NE.AND P4, PT, R18, 0x4, PT ;  /* 0x000000041200780c */ /* 0x000fc40003f85270 */
[----:B------:R-:W-:Y:S02]  /*18520*/  SEL R7, R7, RZ, P1 ;  /* 0x000000ff07077207 */ /* 0x000fe40000800000 */
[----:B------:R-:W-:Y:S02]  /*18530*/  SEL R18, R18, RZ, P4 ;  /* 0x000000ff12127207 */ /* 0x000fe40002000000 */
[----:B-1----:R-:W-:Y:S02]  /*18540*/  PRMT R9, R9, 0x654, R10 ;  /* 0x0000065409097816 */ /* 0x002fe4000000000a */
[----:B------:R-:W-:Y:S02]  /*18550*/  SEL R10, RZ, 0x1, P4 ;  /* 0x00000001ff0a7807 */ /* 0x000fe40002000000 */
[----:B--2---:R1:W-:Y:S02]  /*18560*/  SYNCS.ARRIVE.TRANS64.RED.A1T0 RZ, [R9+URZ], RZ ;  /* 0x000000ff09ff79a7 */ /* 0x0043e4000810043f */
[----:B------:R-:W-:-:S02]  /*18570*/  LOP3.LUT R19, R19, R10, RZ, 0x3c, !PT ;  /* 0x0000000a13137212 */ /* 0x000fc400078e3cff */
[----:B-1----:R-:W-:-:S04]  /*18580*/  SEL R9, RZ, 0x1, P1 ;  /* 0x00000001ff097807 */ /* 0x002fc80000800000 */
[----:B------:R-:W-:-:S07]  /*18590*/  LOP3.LUT R8, R8, R9, RZ, 0x3c, !PT ;  /* 0x0000000908087212 */ /* 0x000fce00078e3cff */
.L_x_80:
[----:B------:R-:W-:Y:S05]  /*185a0*/  BSYNC B0 ;  /* 0x0000000000007941 */ /* 0x000fea0003800000 */
.L_x_79:
[----:B------:R-:W2:Y:S04]  /*185b0*/  LDL.LU R9, [R1+0x2e8] ;  /* 0x0002e80001097983 */ /* 0x000ea80000300800 */
[----:B------:R-:W3:Y:S01]  /*185c0*/  LDL.LU R12, [R1+0x2ec] ;  /* 0x0002ec00010c7983 */ /* 0x000ee20000300800 */
[----:B------:R-:W-:-:S03]  /*185d0*/  F2FP.F16.E4M3.UNPACK_B R10, R0.H1 ;  /* 0x00000000ff0a723e */ /* 0x000fc600030006ff */
[----:B------:R-:W4:Y:S02]  /*185e0*/  LDL.LU R22, [R1+0x2f0] ;  /* 0x0002f00001167983 */ /* 0x000f240000300800 */
[----:B------:R-:W-:Y:S02]  /*185f0*/  HADD2.F32 R11, -RZ, R10.H0_H0 ;  /* 0x2000000aff0b7230 */ /* 0x000fe40000004100 */
[----:B------:R-:W5:Y:S04]  /*18600*/  LDL.LU R21, [R1+0x2f4] ;  /* 0x0002f40001157983 */ /* 0x000f680000300800 */
[----:B------:R-:W5:Y:S01]  /*18610*/  LDL.LU R23, [R1+0x2f8] ;  /* 0x0002f80001177983 */ /* 0x000f620000300800 */
[----:B--2---:R-:W-:-:S04]  /*18620*/  FMUL R9, R16, R9 ;  /* 0x0000000910097220 */ /* 0x004fc80000400000 */
[----:B------:R-:W-:Y:S01]  /*18630*/  FFMA R9, R2, R11, R9 ;  /* 0x0000000b02097223 */ /* 0x000fe20000000009 */
[----:B------:R-:W-:Y:S02]  /*18640*/  HADD2.F32 R11, -RZ, R10.H1_H1 ;  /* 0x3000000aff0b7230 */ /* 0x000fe40000004100 */
[----:B---3--:R-:W-:-:S04]  /*18650*/  FMUL R10, R16, R12 ;  /* 0x0000000c100a7220 */ /* 0x008fc80000400000 */
[----:B------:R-:W-:Y:S01]  /*18660*/  FFMA R10, R2, R11, R10 ;  /* 0x0000000b020a7223 */ /* 0x000fe2000000000a */
        /* <DEDUP_REMOVED lines=25> */
[C---:B------:R-:W-:Y:S01]  /*18800*/  FMUL R12, R11.reuse, R11 ;  /* 0x0000000b0b0c7220 */ /* 0x040fe20000400000 */
[C---:B------:R-:W-:Y:S02]  /*18810*/  FSETP.GE.AND P1, PT, |R11|.reuse, 1.0029599666595458984, PT ;  /* 0x3f8060fe0b00780b */ /* 0x040fe40003f26200 */
[----:B------:R-:W-:Y:S02]  /*18820*/  FMUL R9, R14, R9 ;  /* 0x000000090e097220 */ /* 0x000fe40000400000 */
        /* <DEDUP_REMOVED lines=22> */
[----:B------:R-:W-:Y:S01]  /*18990*/  F2FP.F16.E4M3.UNPACK_B R11, R3 ;  /* 0x00000003ff0b723e */ /* 0x000fe200020006ff */
[----:B----4-:R-:W-:Y:S02]  /*189a0*/  FMUL R13, R16, R22 ;  /* 0x00000016100d7220 */ /* 0x010fe40000400000 */
[----:B------:R-:W2:Y:S01]  /*189b0*/  LDL.LU R22, [R1+0x2fc] ;  /* 0x0002fc0001167983 */ /* 0x000ea20000300800 */
[----:B------:R-:W-:Y:S01]  /*189c0*/  F2FP.SATFINITE.E4M3.F32.PACK_AB_MERGE_C R9, R10, R9, RZ ;  /* 0x000000090a09723e */ /* 0x000fe200048070ff */
[--C-:B------:R-:W-:Y:S02]  /*189d0*/  HADD2.F32 R10, -RZ, R11.reuse.H0_H0 ;  /* 0x2000000bff0a7230 */ /* 0x100fe40000004100 */
[----:B------:R-:W-:Y:S02]  /*189e0*/  HADD2.F32 R12, -RZ, R11.H1_H1 ;  /* 0x3000000bff0c7230 */ /* 0x000fe40000004100 */
[----:B-----5:R-:W-:Y:S01]  /*189f0*/  FMUL R11, R16, R21 ;  /* 0x00000015100b7220 */ /* 0x020fe20000400000 */
[----:B------:R-:W-:-:S03]  /*18a00*/  FFMA R10, R2, R10, R13 ;  /* 0x0000000a020a7223 */ /* 0x000fc6000000000d */
        /* <DEDUP_REMOVED lines=29> */
[----:B------:R-:W-:-:S04]  /*18be0*/  FSEL R14, R28, 8.4834944573231041431e-05, P1 ;  /* 0x38b1e96a1c0e7808 */ /* 0x000fc80000800000 */
[----:B------:R-:W-:Y:S02]  /*18bf0*/  FSEL R13, |R12|, R21, P1 ;  /* 0x000000150c0d7208 */ /* 0x000fe40000800200 */
        /* <DEDUP_REMOVED lines=18> */
[----:B------:R-:W-:Y:S02]  /*18d20*/  FMUL R11, R16, R23 ;  /* 0x00000017100b7220 */ /* 0x000fe40000400000 */
[----:B------:R-:W3:Y:S04]  /*18d30*/  LDL.LU R23, [R1+0x300] ;  /* 0x0003000001177983 */ /* 0x000ee80000300800 */
[----:B------:R-:W4:Y:S01]  /*18d40*/  LDL.LU R29, [R1+0x304] ;  /* 0x00030400011d7983 */ /* 0x000f220000300800 */
[----:B------:R-:W-:-:S03]  /*18d50*/  FADD R21, R13, 1 ;  /* 0x3f8000000d157421 */ /* 0x000fc60000000000 */
[----:B------:R-:W5:Y:S01]  /*18d60*/  LDL.LU R31, [R1+0x308] ;  /* 0x00030800011f7983 */ /* 0x000f620000300800 */
[----:B------:R-:W-:Y:S01]  /*18d70*/  FMUL R21, R21, R12 ;  /* 0x0000000c15157220 */ /* 0x000fe20000400000 */
[----:B------:R-:W-:Y:S02]  /*18d80*/  F2FP.F16.E4M3.UNPACK_B R12, R3.H1 ;  /* 0x00000003ff0c723e */ /* 0x000fe400030006ff */
[----:B------:R-:W5:Y:S03]  /*18d90*/  LDL.LU R30, [R1+0x30c] ;  /* 0x00030c00011e7983 */ /* 0x000f660000300800 */
[--C-:B------:R-:W-:Y:S01]  /*18da0*/  HADD2.F32 R14, -RZ, R12.reuse.H0_H0 ;  /* 0x2000000cff0e7230 */ /* 0x100fe20000004100 */
[----:B------:R-:W-:Y:S01]  /*18db0*/  F2FP.SATFINITE.E4M3.F32.PACK_AB_MERGE_C R10, R21, R10, RZ ;  /* 0x0000000a150a723e */ /* 0x000fe200048070ff */
[----:B------:R-:W-:Y:S01]  /*18dc0*/  HADD2.F32 R12, -RZ, R12.H1_H1 ;  /* 0x3000000cff0c7230 */ /* 0x000fe20000004100 */
[----:B------:R-:W5:Y:S02]  /*18dd0*/  LDL.LU R33, [R1+0x310] ;  /* 0x0003100001217983 */ /* 0x000f640000300800 */
[----:B------:R-:W-:Y:S01]  /*18de0*/  FFMA R11, R2, R14, R11 ;  /* 0x0000000e020b7223 */ /* 0x000fe2000000000b */
[----:B--2---:R-:W-:-:S04]  /*18df0*/  FMUL R13, R16, R22 ;  /* 0x00000016100d7220 */ /* 0x004fc80000400000 */
        /* <DEDUP_REMOVED lines=24> */
[----:B------:R-:W-:-:S03]  /*18f80*/  FMUL R13, R12, 0.70710676908493041992 ;  /* 0x3f3504f30c0d7820 */ /* 0x000fc60000400000 */
[----:B------:R-:W-:Y:S02]  /*18f90*/  FADD R11, R22, 1 ;  /* 0x3f800000160b7421 */ /* 0x000fe40000000000 */
[----:B------:R-:W-:Y:S02]  /*18fa0*/  FSETP.GE.AND P1, PT, |R13|, 1.0029599666595458984, PT ;  /* 0x3f8060fe0d00780b */ /* 0x000fe40003f26200 */
        /* <DEDUP_REMOVED lines=21> */
[----:B------:R-:W-:Y:S02]  /*19100*/  @P1 LOP3.LUT R14, R22, 0x80000000, R13, 0xb8, !PT ;  /* 0x80000000160e1812 */ /* 0x000fe400078eb80d */
[----:B------:R-:W-:-:S05]  /*19110*/  F2FP.F16.E4M3.UNPACK_B R13, R4 ;  /* 0x00000004ff0d723e */ /* 0x000fca00020006ff */
[----:B------:R-:W-:Y:S02]  /*19120*/  HADD2.F32 R22, -RZ, R13.H0_H0 ;  /* 0x2000000dff167230 */ /* 0x000fe40000004100 */
[----:B---3--:R-:W-:Y:S01]  /*19130*/  FMUL R21, R16, R23 ;  /* 0x0000001710157220 */ /* 0x008fe20000400000 */
[----:B------:R-:W-:-:S04]  /*19140*/  FADD R23, R14, 1 ;  /* 0x3f8000000e177421 */ /* 0x000fc80000000000 */
[----:B------:R-:W-:Y:S01]  /*19150*/  FMUL R12, R23, R12 ;  /* 0x0000000c170c7220 */ /* 0x000fe20000400000 */
[----:B------:R-:W-:-:S04]  /*19160*/  FFMA R21, R2, R22, R21 ;  /* 0x0000001602157223 */ /* 0x000fc80000000015 */
[----:B------:R-:W-:Y:S01]  /*19170*/  F2FP.SATFINITE.E4M3.F32.PACK_AB_MERGE_C R12, R12, R11, RZ ;  /* 0x0000000b0c0c723e */ /* 0x000fe200048070ff */
[----:B------:R-:W-:Y:S01]  /*19180*/  FMUL R11, R21, 0.70710676908493041992 ;  /* 0x3f3504f3150b7820 */ /* 0x000fe20000400000 */
[----:B------:R-:W-:-:S03]  /*19190*/  HADD2.F32 R22, -RZ, R13.H1_H1 ;  /* 0x3000000dff167230 */ /* 0x000fc60000004100 */
[C---:B------:R-:W-:Y:S01]  /*191a0*/  FMUL R14, R11.reuse, R11 ;  /* 0x0000000b0b0e7220 */ /* 0x040fe20000400000 */
[----:B------:R-:W-:Y:S01]  /*191b0*/  FSETP.GE.AND P1, PT, |R11|, 1.0029599666595458984, PT ;  /* 0x3f8060fe0b00780b */ /* 0x000fe20003f26200 */
[----:B----4-:R-:W-:-:S03]  /*191c0*/  FMUL R13, R16, R29 ;  /* 0x0000001d100d7220 */ /* 0x010fc60000400000 */
[----:B------:R-:W-:Y:S02]  /*191d0*/  FSEL R14, |R11|, R14, P1 ;  /* 0x0000000e0b0e7208 */ /* 0x000fe40000800200 */
[----:B------:R-:W-:Y:S02]  /*191e0*/  FSEL R23, R28, 8.4834944573231041431e-05, P1 ;  /* 0x38b1e96a1c177808 */ /* 0x000fe40000800000 */
[----:B------:R-:W-:Y:S01]  /*191f0*/  FSEL R29, -R27, -0.00082130916416645050049, P1 ;  /* 0xba574d201b1d7808 */ /* 0x000fe20000800100 */
[----:B------:R-:W-:Y:S01]  /*19200*/  FFMA R13, R2, R22, R13 ;  /* 0x00000016020d7223 */ /* 0x000fe2000000000d */
[----:B------:R-:W-:-:S03]  /*19210*/  FSEL R22, R26, 0.0052134888246655464172, P1 ;  /* 0x3baad5ea1a167808 */ /* 0x000fc60000800000 */
[----:B------:R-:W-:-:S04]  /*19220*/  FFMA R23, R14, R23, R29 ;  /* 0x000000170e177223 */ /* 0x000fc8000000001d */
        /* <DEDUP_REMOVED lines=22> */
[----:B------:R-:W-:-:S02]  /*19390*/  FSEL R22, |R21|, R22, P1 ;  /* 0x0000001615167208 */ /* 0x000fc40000800200 */
        /* <DEDUP_REMOVED lines=16> */
[C---:B-----5:R-:W-:Y:S02]  /*194a0*/  FMUL R21, R16.reuse, R31 ;  /* 0x0000001f10157220 */ /* 0x060fe40000400000 */
[----:B------:R-:W2:Y:S01]  /*194b0*/  LDL.LU R31, [R1+0x314] ;  /* 0x00031400011f7983 */ /* 0x000ea20000300800 */
[----:B------:R-:W-:Y:S01]  /*194c0*/  F2FP.F16.E4M3.UNPACK_B R22, R4.H1 ;  /* 0x00000004ff16723e */ /* 0x000fe200030006ff */
[----:B------:R-:W-:Y:S01]  /*194d0*/  FMUL R29, R16, R30 ;  /* 0x0000001e101d7220 */ /* 0x000fe20000400000 */
[----:B------:R-:W-:Y:S01]  /*194e0*/  FMUL R30, R13, 0.5 ;  /* 0x3f0000000d1e7820 */ /* 0x000fe20000400000 */
[----:B------:R-:W3:Y:S02]  /*194f0*/  LDL.LU R35, [R1+0x318] ;  /* 0x0003180001237983 */ /* 0x000ee40000300800 */
[--C-:B------:R-:W-:Y:S02]  /*19500*/  HADD2.F32 R23, -RZ, R22.reuse.H0_H0 ;  /* 0x20000016ff177230 */ /* 0x100fe40000004100 */
[----:B------:R-:W-:Y:S01]  /*19510*/  FADD R13, R14, 1 ;  /* 0x3f8000000e0d7421 */ /* 0x000fe20000000000 */
[----:B------:R-:W4:Y:S02]  /*19520*/  LDL.LU R34, [R1+0x31c] ;  /* 0x00031c0001227983 */ /* 0x000f240000300800 */
[C---:B------:R-:W-:Y:S01]  /*19530*/  FFMA R21, R2.reuse, R23, R21 ;  /* 0x0000001702157223 */ /* 0x040fe20000000015 */
[----:B------:R-:W-:Y:S01]  /*19540*/  FMUL R14, R13, R30 ;  /* 0x0000001e0d0e7220 */ /* 0x000fe20000400000 */
[----:B------:R-:W5:Y:S02]  /*19550*/  LDL.LU R37, [R1+0x2e0] ;  /* 0x0002e00001257983 */ /* 0x000f640000300800 */
[----:B------:R-:W-:Y:S01]  /*19560*/  FMUL R13, R21, 0.70710676908493041992 ;  /* 0x3f3504f3150d7820 */ /* 0x000fe20000400000 */
[----:B------:R-:W-:Y:S01]  /*19570*/  HADD2.F32 R23, -RZ, R22.H1_H1 ;  /* 0x30000016ff177230 */ /* 0x000fe20000004100 */
[----:B------:R-:W5:Y:S02]  /*19580*/  LDL.LU R36, [R1+0x2e4] ;  /* 0x0002e40001247983 */ /* 0x000f640000300800 */
[C---:B------:R-:W-:Y:S01]  /*19590*/  FMUL R30, R13.reuse, R13 ;  /* 0x0000000d0d1e7220 */ /* 0x040fe20000400000 */
[----:B------:R-:W-:Y:S01]  /*195a0*/  FSETP.GE.AND P1, PT, |R13|, 1.0029599666595458984, PT ;  /* 0x3f8060fe0d00780b */ /* 0x000fe20003f26200 */
[----:B------:R-:W-:-:S03]  /*195b0*/  FFMA R22, R2, R23, R29 ;  /* 0x0000001702167223 */ /* 0x000fc6000000001d */
[----:B------:R-:W-:Y:S02]  /*195c0*/  FSEL R23, |R13|, R30, P1 ;  /* 0x0000001e0d177208 */ /* 0x000fe40000800200 */
[----:B------:R-:W-:Y:S02]  /*195d0*/  FSEL R30, R28, 8.4834944573231041431e-05, P1 ;  /* 0x38b1e96a1c1e7808 */ /* 0x000fe40000800000 */
[----:B------:R-:W-:Y:S02]  /*195e0*/  FSEL R32, -R27, -0.00082130916416645050049, P1 ;  /* 0xba574d201b207808 */ /* 0x000fe40000800100 */
        /* <DEDUP_REMOVED lines=22> */
[----:B------:R-:W-:-:S04]  /*19750*/  FSEL R32, -R27, -0.00082130916416645050049, P1 ;  /* 0xba574d201b207808 */ /* 0x000fc80000800100 */
[----:B------:R-:W-:Y:S02]  /*19760*/  FSEL R29, |R21|, R30, P1 ;  /* 0x0000001e151d7208 */ /* 0x000fe40000800200 */
[----:B------:R-:W-:Y:S02]  /*19770*/  FSEL R30, R28, 8.4834944573231041431e-05, P1 ;  /* 0x38b1e96a1c1e7808 */ /* 0x000fe40000800000 */
        /* <DEDUP_REMOVED lines=14> */
[----:B-1----:R-:W-:Y:S01]  /*19860*/  @P1 FADD R30, -R29, 1 ;  /* 0x3f8000001d1e1421 */ /* 0x002fe20000000100 */
[----:B------:R-:W-:-:S04]  /*19870*/  F2FP.F16.E4M3.UNPACK_B R29, R5 ;  /* 0x00000005ff1d723e */ /* 0x000fc800020006ff */
[----:B------:R-:W-:Y:S01]  /*19880*/  @P1 LOP3.LUT R23, R30, 0x80000000, R21, 0xb8, !PT ;  /* 0x800000001e171812 */ /* 0x000fe200078eb815 */
[--C-:B------:R-:W-:Y:S02]  /*19890*/  HADD2.F32 R30, -RZ, R29.reuse.H0_H0 ;  /* 0x2000001dff1e7230 */ /* 0x100fe40000004100 */
[----:B------:R-:W-:Y:S01]  /*198a0*/  FMUL R21, R16, R33 ;  /* 0x0000002110157220 */ /* 0x000fe20000400000 */
[----:B------:R-:W-:Y:S02]  /*198b0*/  HADD2.F32 R29, -RZ, R29.H1_H1 ;  /* 0x3000001dff1d7230 */ /* 0x000fe40000004100 */
[----:B------:R-:W-:Y:S01]  /*198c0*/  FMUL R33, R22, 0.5 ;  /* 0x3f00000016217820 */ /* 0x000fe20000400000 */
[----:B------:R-:W-:Y:S01]  /*198d0*/  FFMA R21, R2, R30, R21 ;  /* 0x0000001e02157223 */ /* 0x000fe20000000015 */
[----:B------:R-:W-:-:S04]  /*198e0*/  FADD R22, R23, 1 ;  /* 0x3f80000017167421 */ /* 0x000fc80000000000 */
[----:B------:R-:W-:Y:S01]  /*198f0*/  FMUL R22, R22, R33 ;  /* 0x0000002116167220 */ /* 0x000fe20000400000 */
[----:B--2---:R-:W-:-:S04]  /*19900*/  FMUL R31, R16, R31 ;  /* 0x0000001f101f7220 */ /* 0x004fc80000400000 */
[----:B------:R-:W-:Y:S01]  /*19910*/  FFMA R23, R2, R29, R31 ;  /* 0x0000001d02177223 */ /* 0x000fe2000000001f */
[----:B------:R-:W-:-:S04]  /*19920*/  FMUL R29, R21, 0.70710676908493041992 ;  /* 0x3f3504f3151d7820 */ /* 0x000fc80000400000 */
[C---:B------:R-:W-:Y:S01]  /*19930*/  FMUL R30, R29.reuse, R29 ;  /* 0x0000001d1d1e7220 */ /* 0x040fe20000400000 */
[----:B------:R-:W-:-:S04]  /*19940*/  FSETP.GE.AND P1, PT, |R29|, 1.0029599666595458984, PT ;  /* 0x3f8060fe1d00780b */ /* 0x000fc80003f26200 */
        /* <DEDUP_REMOVED lines=43> */
[----:B------:R-:W-:-:S04]  /*19c00*/  F2FP.F16.E4M3.UNPACK_B R31, R5.H1 ;  /* 0x00000005ff1f723e */ /* 0x000fc800030006ff */
[----:B------:R-:W-:Y:S01]  /*19c10*/  @P1 LOP3.LUT R30, R32, 0x80000000, R29, 0xb8, !PT ;  /* 0x80000000201e1812 */ /* 0x000fe200078eb81d */
[----:B------:R-:W-:Y:S02]  /*19c20*/  HADD2.F32 R32, -RZ, R31.H0_H0 ;  /* 0x2000001fff207230 */ /* 0x000fe40000004100 */
[----:B---3--:R-:W-:-:S04]  /*19c30*/  FMUL R29, R16, R35 ;  /* 0x00000023101d7220 */ /* 0x008fc80000400000 */
[----:B------:R-:W-:Y:S01]  /*19c40*/  FFMA R29, R2, R32, R29 ;  /* 0x00000020021d7223 */ /* 0x000fe2000000001d */
[----:B------:R-:W-:Y:S01]  /*19c50*/  FMUL R32, R23, 0.5 ;  /* 0x3f00000017207820 */ /* 0x000fe20000400000 */
[----:B------:R-:W-:-:S04]  /*19c60*/  FADD R23, R30, 1 ;  /* 0x3f8000001e177421 */ /* 0x000fc80000000000 */
[----:B------:R-:W-:Y:S01]  /*19c70*/  FMUL R30, R23, R32 ;  /* 0x00000020171e7220 */ /* 0x000fe20000400000 */
[----:B------:R-:W-:Y:S01]  /*19c80*/  FMUL R23, R29, 0.70710676908493041992 ;  /* 0x3f3504f31d177820 */ /* 0x000fe20000400000 */
[----:B------:R-:W-:Y:S02]  /*19c90*/  HADD2.F32 R31, -RZ, R31.H1_H1 ;  /* 0x3000001fff1f7230 */ /* 0x000fe40000004100 */
[----:B----4-:R-:W-:Y:S01]  /*19ca0*/  FMUL R33, R16, R34 ;  /* 0x0000002210217220 */ /* 0x010fe20000400000 */
[C---:B------:R-:W-:Y:S01]  /*19cb0*/  FMUL R32, R23.reuse, R23 ;  /* 0x0000001717207220 */ /* 0x040fe20000400000 */
[C---:B------:R-:W-:Y:S02]  /*19cc0*/  FSETP.GE.AND P1, PT, |R23|.reuse, 1.0029599666595458984, PT ;  /* 0x3f8060fe1700780b */ /* 0x040fe40003f26200 */
[----:B------:R-:W-:Y:S02]  /*19cd0*/  FFMA R31, R2, R31, R33 ;  /* 0x0000001f021f7223 */ /* 0x000fe40000000021 */
[----:B------:R-:W-:-:S02]  /*19ce0*/  FSEL R32, |R23|, R32, P1 ;  /* 0x0000002017207208 */ /* 0x000fc40000800200 */
        /* <DEDUP_REMOVED lines=41> */
[----:B-----5:R-:W-:Y:S01]  /*19f80*/  FMUL R35, R16, R36 ;  /* 0x0000002410237220 */ /* 0x020fe20000400000 */
        /* <DEDUP_REMOVED lines=8> */
[----:B------:R-:W-:Y:S01]  /*1a010*/  FADD R34, R32, 1 ;  /* 0x3f80000020227421 */ /* 0x000fe20000000000 */
[----:B------:R-:W-:Y:S02]  /*1a020*/  FFMA R31, R2, R33, R35 ;  /* 0x00000021021f7223 */ /* 0x000fe40000000023 */
[----:B------:R-:W-:Y:S01]  /*1a030*/  FMUL R33, R29, 0.70710676908493041992 ;  /* 0x3f3504f31d217820 */ /* 0x000fe20000400000 */
[----:B------:R-:W-:-:S03]  /*1a040*/  FMUL R32, R34, R37 ;  /* 0x0000002522207220 */ /* 0x000fc60000400000 */
        /* <DEDUP_REMOVED lines=46> */
[----:B------:R-:W-:-:S04]  /*1a330*/  FMUL R36, R31, 0.5 ;  /* 0x3f0000001f247820 */ /* 0x000fc80000400000 */
        /* <DEDUP_REMOVED lines=9> */
.L_x_87:
        /* <DEDUP_REMOVED lines=22> */
[----:B------:R-:W-:Y:S02]  /*1a530*/  UIADD3 UR4, UR42, 0x5100, URZ ;  /* 0x000051002a047890 */ /* 0x000fe4000fffe03f */
[----:B------:R-:W-:Y:S01]  /*1a540*/  UIADD3.X UR9, URZ, UR41, URZ, UP0, !UPT ;  /* 0x000000293f097290 */ /* 0x000fe200087fe43f */
[----:B------:R-:W-:-:S08]  /*1a550*/  UMOV UR7, UR51 ;  /* 0x0000003300077c82 */ /* 0x000fd00008000000 */
[----:B------:R1:W-:Y:S02]  /*1a560*/  UTMASTG.3D [UR4], [UR8] ;  /* 0x00000004080073b5 */ /* 0x0003e40008010000 */
[----:B-1----:R0:W-:Y:S02]  /*1a570*/  UTMACMDFLUSH ;  /* 0x00000000000079b7 */ /* 0x0021e40000000000 */
.L_x_89:
[----:B------:R-:W-:Y:S05]  /*1a580*/  BSYNC B0 ;  /* 0x0000000000007941 */ /* 0x000fea0003800000 */
.L_x_88:
[----:B------:R-:W-:Y:S04]  /*1a590*/  BSSY B0, `(.L_x_90) ;  /* 0x000003a000007945 */ /* 0x000fe80003800000 */
[----:B------:R-:W-:Y:S05]  /*1a5a0*/  @P2 BRA `(.L_x_91) ;  /* 0x0000000000e02947 */ /* 0x000fea0003800000 */
[----:B------:R-:W2:Y:S02]  /*1a5b0*/  LDL R9, [R1+0x4a8] ;  /* 0x0004a80001097983 */ /* 0x000ea40000100800 */
[----:B--2---:R-:W-:-:S13]  /*1a5c0*/  ISETP.NE.AND P4, PT, R9, 0x3, PT ;  /* 0x000000030900780c */ /* 0x004fda0003f85270 */
[----:B------:R-:W-:Y:S05]  /*1a5d0*/  @!P4 BRA `(.L_x_92) ;  /* 0x000000000004c947 */ /* 0x000fea0003800000 */
[----:B------:R-:W-:Y:S01]  /*1a5e0*/  BPT.TRAP 0x1 ;  /* 0x000000040000795c */ /* 0x000fe20000300000 */
.L_x_92:
[----:B------:R-:W-:Y:S01]  /*1a5f0*/  LEA R9, R18, UR42, 0x3 ;  /* 0x0000002a12097c11 */ /* 0x000fe2000f8e18ff */
[----:B------:R-:W-:Y:S01]  /*1a600*/  BSSY B1, `(.L_x_93) ;  /* 0x0000004000017945 */ /* 0x000fe20003800000 */
[----:B------:R-:W-:-:S04]  /*1a610*/  SHF.L.U32 R10, R19, 0x1f, RZ ;  /* 0x0000001f130a7819 */ /* 0x000fc800000006ff */
[----:B------:R-:W1:Y:S02]  /*1a620*/  SYNCS.PHASECHK.TRANS64.TRYWAIT P1, [R9+URZ+0x60], R10 ;  /* 0x0000600a090075a7 */ /* 0x000e64000802017f */
[----:B-1----:R-:W-:Y:S05]  /*1a630*/  @!P1 BRA `(.L_x_94) ;  /* 0x000001e800e89947 */ /* 0x002fea0003800000 */
.L_x_376:
[----:B------:R-:W-:Y:S05]  /*1a640*/  BSYNC B1 ;  /* 0x0000000000017941 */ /* 0x000fea0003800000 */
.L_x_93:
[----:B------:R-:W-:Y:S04]  /*1a650*/  BSSY B1, `(.L_x_95) ;  /* 0x0000016000017945 */ /* 0x000fe80003800000 */
[----:B------:R-:W-:Y:S05]  /*1a660*/  @P3 BRA `(.L_x_96) ;  /* 0x0000000000503947 */ /* 0x000fea0003800000 */
[----:B------:R-:W2:Y:S01]  /*1a670*/  S2R R11, SR_TID.X ;  /* 0x00000000000b7919 */ /* 0x000ea20000002100 */
[----:B------:R-:W-:-:S04]  /*1a680*/  LEA R13, R18, R17, 0xc ;  /* 0x00000011120d7211 */ /* 0x000fc800078e60ff */
[----:B------:R-:W-:Y:S01]  /*1a690*/  IADD3 R0, R13, UR42, RZ ;  /* 0x0000002a0d007c10 */ /* 0x000fe2000fffe0ff */
[----:B------:R-:W-:Y:S04]  /*1a6a0*/  LDS.U16 R3, [R13+UR42+0x100] ;  /* 0x0001002a0d037984 */ /* 0x000fe80008000400 */
[----:B------:R-:W-:Y:S04]  /*1a6b0*/  LDS.U16 R4, [R13+UR42+0x208] ;  /* 0x0002082a0d047984 */ /* 0x000fe80008000400 */
[----:B------:R-:W-:Y:S01]  /*1a6c0*/  LDS.U16 R5, [R13+UR42+0x108] ;  /* 0x0001082a0d057984 */ /* 0x000fe20008000400 */
[----:B--2---:R-:W-:-:S04]  /*1a6d0*/  SHF.R.U32.HI R11, RZ, 0x4, R11 ;  /* 0x00000004ff0b7819 */ /* 0x004fc8000001160b */
[----:B------:R-:W-:Y:S02]  /*1a6e0*/  LOP3.LUT P1, RZ, R11, 0x1, RZ, 0xc0, !PT ;  /* 0x000000010bff7812 */ /* 0x000fe4000782c0ff */
[----:B------:R-:W-:-:S04]  /*1a6f0*/  MOV R11, 0x8 ;  /* 0x00000008000b7802 */ /* 0x000fc80000000f00 */
[----:B------:R-:W-:-:S04]  /*1a700*/  SEL R11, R11, 0xfffffff8, !P1 ;  /* 0xfffffff80b0b7807 */ /* 0x000fc80004800000 */
[----:B------:R-:W-:Y:S02]  /*1a710*/  LEA R14, R11, R0, 0x1 ;  /* 0x000000000b0e7211 */ /* 0x000fe400078e08ff */
[----:B------:R-:W2:Y:S04]  /*1a720*/  LDS.U16 R0, [R13+UR42+0x200] ;  /* 0x0002002a0d007984 */ /* 0x000ea80008000400 */
[----:B-1----:R-:W-:Y:S04]  /*1a730*/  LDS.U16 R9, [R14+0x200] ;  /* 0x000200000e097984 */ /* 0x002fe80000000400 */
[----:B------:R-:W1:Y:S04]  /*1a740*/  LDS.U16 R10, [R14+0x100] ;  /* 0x000100000e0a7984 */ /* 0x000e680000000400 */
[----:B------:R-:W-:Y:S04]  /*1a750*/  LDS.U16 R11, [R14+0x208] ;  /* 0x000208000e0b7984 */ /* 0x000fe80000000400 */
[----:B------:R-:W3:Y:S01]  /*1a760*/  LDS.U16 R12, [R14+0x108] ;  /* 0x000108000e0c7984 */ /* 0x000ee20000000400 */
[----:B--2---:R-:W-:-:S02]  /*1a770*/  PRMT R0, R3, 0x5410, R0 ;  /* 0x0000541003007816 */ /* 0x004fc40000000000 */
[----:B------:R-:W-:Y:S02]  /*1a780*/  PRMT R3, R5, 0x5410, R4 ;  /* 0x0000541005037816 */ /* 0x000fe40000000004 */
[----:B-1----:R-:W-:Y:S02]  /*1a790*/  PRMT R4, R10, 0x5410, R9 ;  /* 0x000054100a047816 */ /* 0x002fe40000000009 */
[----:B---3--:R-:W-:-:S07]  /*1a7a0*/  PRMT R5, R12, 0x5410, R11 ;  /* 0x000054100c057816 */ /* 0x008fce000000000b */
.L_x_96:
[----:B------:R-:W-:Y:S05]  /*1a7b0*/  BSYNC B1 ;  /* 0x0000000000017941 */ /* 0x000fea0003800000 */
.L_x_95:
        /* <DEDUP_REMOVED lines=8> */
.L_x_97:
        /* <DEDUP_REMOVED lines=15> */
.L_x_91:
[----:B------:R-:W-:Y:S05]  /*1a930*/  BSYNC B0 ;  /* 0x0000000000007941 */ /* 0x000fea0003800000 */
.L_x_90:
[----:B------:R-:W-:Y:S01]  /*1a940*/  F2FP.F16.E4M3.UNPACK_B R10, R0.H1 ;  /* 0x00000000ff0a723e */ /* 0x000fe200030006ff */
[C---:B------:R-:W-:Y:S01]  /*1a950*/  FMUL R9, R16.reuse, R184 ;  /* 0x000000b810097220 */ /* 0x040fe20000400000 */
[C---:B------:R-:W-:Y:S01]  /*1a960*/  FMUL R185, R16.reuse, R185 ;  /* 0x000000b910b97220 */ /* 0x040fe20000400000 */
[----:B------:R-:W-:Y:S01]  /*1a970*/  F2FP.F16.E4M3.UNPACK_B R34, R3.H1 ;  /* 0x00000003ff22723e */ /* 0x000fe200030006ff */
        /* <DEDUP_REMOVED lines=9> */
[----:B------:R-:W-:Y:S01]  /*1aa10*/  FMUL R9, R9, 0.5 ;  /* 0x3f00000009097820 */ /* 0x000fe20000400000 */
[C---:B------:R-:W-:Y:S01]  /*1aa20*/  FMUL R29, R10.reuse, 0.70710676908493041992 ;  /* 0x3f3504f30a1d7820 */ /* 0x040fe20000400000 */
[----:B------:R-:W-:Y:S01]  /*1aa30*/  FMUL R10, R10, 0.5 ;  /* 0x3f0000000a0a7820 */ /* 0x000fe20000400000 */
[C---:B------:R-:W-:Y:S01]  /*1aa40*/  FMUL R11, R14.reuse, R14 ;  /* 0x0000000e0e0b7220 */ /* 0x040fe20000400000 */
[C---:B------:R-:W-:Y:S02]  /*1aa50*/  FSETP.GE.AND P1, PT, |R14|.reuse, 1.0029599666595458984, PT ;  /* 0x3f8060fe0e00780b */ /* 0x040fe40003f26200 */
[----:B------:R-:W-:Y:S02]  /*1aa60*/  FSETP.GE.AND P4, PT, |R29|, 1.0029599666595458984, PT ;  /* 0x3f8060fe1d00780b */ /* 0x000fe40003f86200 */
[----:B------:R-:W-:Y:S02]  /*1aa70*/  FSEL R11, |R14|, R11, P1 ;  /* 0x0000000b0e0b7208 */ /* 0x000fe40000800200 */
[----:B------:R-:W-:-:S02]  /*1aa80*/  FSEL R12, R28, 8.4834944573231041431e-05, P1 ;  /* 0x38b1e96a1c0c7808 */ /* 0x000fc40000800000 */
[C---:B------:R-:W-:Y:S02]  /*1aa90*/  FSEL R22, -R27.reuse, -0.00082130916416645050049, P1 ;  /* 0xba574d201b167808 */ /* 0x040fe40000800100 */
[C---:B------:R-:W-:Y:S02]  /*1aaa0*/  FSEL R13, R26.reuse, 0.0052134888246655464172, P1 ;  /* 0x3baad5ea1a0d7808 */ /* 0x040fe40000800000 */
[----:B------:R-:W-:Y:S01]  /*1aab0*/  FSEL R23, -R27, -0.00082130916416645050049, P4 ;  /* 0xba574d201b177808 */ /* 0x000fe20002000100 */
[----:B------:R-:W-:Y:S01]  /*1aac0*/  FFMA R12, R11, R12, R22 ;  /* 0x0000000c0b0c7223 */ /* 0x000fe20000000016 */
[----:B------:R-:W-:Y:S01]  /*1aad0*/  FMUL R22, R29, R29 ;  /* 0x0000001d1d167220 */ /* 0x000fe20000400000 */
[----:B------:R-:W-:Y:S02]  /*1aae0*/  FSEL R30, R26, 0.0052134888246655464172, P4 ;  /* 0x3baad5ea1a1e7808 */ /* 0x000fe40002000000 */
[----:B------:R-:W-:Y:S01]  /*1aaf0*/  FFMA R12, R11, R12, R13 ;  /* 0x0000000c0b0c7223 */ /* 0x000fe2000000000d */
[----:B------:R-:W-:-:S02]  /*1ab00*/  FSEL R13, -R25, -0.026868773624300956726, P1 ;  /* 0xbcdc1be7190d7808 */ /* 0x000fc40000800100 */
[----:B------:R-:W-:-:S03]  /*1ab10*/  FSEL R22, |R29|, R22, P4 ;  /* 0x000000161d167208 */ /* 0x000fc60002000200 */
[----:B------:R-:W-:Y:S01]  /*1ab20*/  FFMA R12, R11, R12, R13 ;  /* 0x0000000c0b0c7223 */ /* 0x000fe2000000000d */
[----:B------:R-:W-:-:S05]  /*1ab30*/  FSEL R13, R24, 0.11284004896879196167, P1 ;  /* 0x3de718af180d7808 */ /* 0x000fca0000800000 */
[----:B------:R-:W-:Y:S01]  /*1ab40*/  FFMA R12, R11, R12, R13 ;  /* 0x0000000c0b0c7223 */ /* 0x000fe2000000000d */
[----:B------:R-:W-:-:S05]  /*1ab50*/  FSEL R13, R20, -0.37612664699554443359, P1 ;  /* 0xbec093ac140d7808 */ /* 0x000fca0000800000 */
[----:B------:R-:W-:Y:S01]  /*1ab60*/  FFMA R12, R11, R12, R13 ;  /* 0x0000000c0b0c7223 */ /* 0x000fe2000000000d */
[----:B------:R-:W-:-:S05]  /*1ab70*/  FSEL R13, R15, 0.12837915122509002686, P1 ;  /* 0x3e0375d30f0d7808 */ /* 0x000fca0000800000 */
[----:B------:R-:W-:Y:S01]  /*1ab80*/  FFMA R12, R11, R12, R13 ;  /* 0x0000000c0b0c7223 */ /* 0x000fe2000000000d */
[----:B------:R-:W-:Y:S01]  /*1ab90*/  F2FP.F16.E4M3.UNPACK_B R13, R3 ;  /* 0x00000003ff0d723e */ /* 0x000fe200020006ff */
[----:B------:R-:W-:-:S04]  /*1aba0*/  FMUL R11, R16, R186 ;  /* 0x000000ba100b7220 */ /* 0x000fc80000400000 */
[----:B------:R-:W-:-:S05]  /*1abb0*/  HADD2.F32 R21, -RZ, R13.H0_H0 ;  /* 0x2000000dff157230 */ /* 0x000fca0000004100 */
[----:B------:R-:W-:Y:S01]  /*1abc0*/  FFMA R11, R2, R21, R11 ;  /* 0x00000015020b7223 */ /* 0x000fe2000000000b */
[----:B------:R-:W-:-:S05]  /*1abd0*/  FSEL R21, R28, 8.4834944573231041431e-05, P4 ;  /* 0x38b1e96a1c157808 */ /* 0x000fca0002000000 */
[----:B------:R-:W-:Y:S01]  /*1abe0*/  FFMA R21, R22, R21, R23 ;  /* 0x0000001516157223 */ /* 0x000fe20000000017 */
[----:B------:R-:W-:-:S03]  /*1abf0*/  FMUL R23, R11, 0.70710676908493041992 ;  /* 0x3f3504f30b177820 */ /* 0x000fc60000400000 */
[----:B------:R-:W-:Y:S01]  /*1ac00*/  FFMA R21, R22, R21, R30 ;  /* 0x0000001516157223 */ /* 0x000fe2000000001e */
[----:B------:R-:W-:Y:S02]  /*1ac10*/  FSEL R30, -R25, -0.026868773624300956726, P4 ;  /* 0xbcdc1be7191e7808 */ /* 0x000fe40002000100 */
[----:B------:R-:W-:-:S03]  /*1ac20*/  FSETP.GE.AND P5, PT, |R23|, 1.0029599666595458984, PT ;  /* 0x3f8060fe1700780b */ /* 0x000fc60003fa6200 */
[----:B------:R-:W-:Y:S01]  /*1ac30*/  FFMA R21, R22, R21, R30 ;  /* 0x0000001516157223 */ /* 0x000fe2000000001e */
[----:B------:R-:W-:Y:S02]  /*1ac40*/  FSEL R30, R24, 0.11284004896879196167, P4 ;  /* 0x3de718af181e7808 */ /* 0x000fe40002000000 */
[----:B------:R-:W-:Y:S02]  /*1ac50*/  FSEL R32, -R27, -0.00082130916416645050049, P5 ;  /* 0xba574d201b207808 */ /* 0x000fe40002800100 */
[----:B------:R-:W-:Y:S01]  /*1ac60*/  FSEL R31, R26, 0.0052134888246655464172, P5 ;  /* 0x3baad5ea1a1f7808 */ /* 0x000fe20002800000 */
[----:B------:R-:W-:Y:S01]  /*1ac70*/  FFMA R21, R22, R21, R30 ;  /* 0x0000001516157223 */ /* 0x000fe2000000001e */
[----:B------:R-:W-:Y:S02]  /*1ac80*/  FSEL R30, R20, -0.37612664699554443359, P4 ;  /* 0xbec093ac141e7808 */ /* 0x000fe40002000000 */
[----:B------:R-:W-:-:S03]  /*1ac90*/  FSEL R33, -R25, -0.026868773624300956726, P5 ;  /* 0xbcdc1be719217808 */ /* 0x000fc60002800100 */
[----:B------:R-:W-:Y:S01]  /*1aca0*/  FFMA R21, R22, R21, R30 ;  /* 0x0000001516157223 */ /* 0x000fe2000000001e */
[----:B------:R-:W-:-:S05]  /*1acb0*/  FSEL R30, R15, 0.12837915122509002686, P4 ;  /* 0x3e0375d30f1e7808 */ /* 0x000fca0002000000 */
[----:B------:R-:W-:Y:S01]  /*1acc0*/  FFMA R22, R22, R21, R30 ;  /* 0x0000001516167223 */ /* 0x000fe2000000001e */
[----:B------:R-:W-:-:S05]  /*1acd0*/  FMUL R30, R23, R23 ;  /* 0x00000017171e7220 */ /* 0x000fca0000400000 */
[----:B------:R-:W-:Y:S02]  /*1ace0*/  FSEL R21, |R23|, R30, P5 ;  /* 0x0000001e17157208 */ /* 0x000fe40002800200 */
[----:B------:R-:W-:-:S05]  /*1acf0*/  FSEL R30, R28, 8.4834944573231041431e-05, P5 ;  /* 0x38b1e96a1c1e7808 */ /* 0x000fca0002800000 */
[----:B------:R-:W-:-:S04]  /*1ad00*/  FFMA R30, R21, R30, R32 ;  /* 0x0000001e151e7223 */ /* 0x000fc80000000020 */
[----:B------:R-:W-:Y:S01]  /*1ad10*/  FFMA R30, R21, R30, R31 ;  /* 0x0000001e151e7223 */ /* 0x000fe2000000001f */
[----:B------:R-:W-:-:S03]  /*1ad20*/  FSEL R31, -|R14|, R14, P1 ;  /* 0x0000000e0e1f7208 */ /* 0x000fc60000800300 */
[----:B------:R-:W-:Y:S02]  /*1ad30*/  FFMA R30, R21, R30, R33 ;  /* 0x0000001e151e7223 */ /* 0x000fe40000000021 */
[----:B------:R-:W-:Y:S01]  /*1ad40*/  FFMA R12, R12, R31, R31 ;  /* 0x0000001f0c0c7223 */ /* 0x000fe2000000001f */
[----:B------:R-:W-:-:S05]  /*1ad50*/  FSEL R31, R24, 0.11284004896879196167, P5 ;  /* 0x3de718af181f7808 */ /* 0x000fca0002800000 */
[C---:B------:R-:W-:Y:S01]  /*1ad60*/  FFMA R32, R21.reuse, R30, R31 ;  /* 0x0000001e15207223 */ /* 0x040fe2000000001f */
[----:B------:R-:W-:Y:S01]  /*1ad70*/  FSEL R31, R20, -0.37612664699554443359, P5 ;  /* 0xbec093ac141f7808 */ /* 0x000fe20002800000 */
[----:B------:R-:W1:Y:S04]  /*1ad80*/  @P1 MUFU.EX2 R30, R12 ;  /* 0x0000000c001e1308 */ /* 0x000e680000000800 */
[----:B------:R-:W-:Y:S01]  /*1ad90*/  FFMA R32, R21, R32, R31 ;  /* 0x0000002015207223 */ /* 0x000fe2000000001f */
[----:B------:R-:W-:-:S05]  /*1ada0*/  FSEL R31, R15, 0.12837915122509002686, P5 ;  /* 0x3e0375d30f1f7808 */ /* 0x000fca0002800000 */
[----:B------:R-:W-:Y:S01]  /*1adb0*/  FFMA R21, R21, R32, R31 ;  /* 0x0000002015157223 */ /* 0x000fe2000000001f */
[----:B------:R-:W-:Y:S02]  /*1adc0*/  HADD2.F32 R31, -RZ, R13.H1_H1 ;  /* 0x3000000dff1f7230 */ /* 0x000fe40000004100 */
[----:B------:R-:W-:-:S04]  /*1add0*/  FMUL R13, R16, R187 ;  /* 0x000000bb100d7220 */ /* 0x000fc80000400000 */
[----:B------:R-:W-:Y:S01]  /*1ade0*/  FFMA R13, R2, R31, R13 ;  /* 0x0000001f020d7223 */ /* 0x000fe2000000000d */
[----:B-1----:R-:W-:-:S03]  /*1adf0*/  @P1 FADD R31, -R30, 1 ;  /* 0x3f8000001e1f1421 */ /* 0x002fc60000000100 */
[C---:B------:R-:W-:Y:S01]  /*1ae00*/  FMUL R30, R13.reuse, 0.70710676908493041992 ;  /* 0x3f3504f30d1e7820 */ /* 0x040fe20000400000 */
[----:B------:R-:W-:Y:S01]  /*1ae10*/  FMUL R13, R13, 0.5 ;  /* 0x3f0000000d0d7820 */ /* 0x000fe20000400000 */
[----:B------:R-:W-:Y:S02]  /*1ae20*/  @P1 LOP3.LUT R12, R31, 0x80000000, R14, 0xb8, !PT ;  /* 0x800000001f0c1812 */ /* 0x000fe400078eb80e */
[C---:B------:R-:W-:Y:S01]  /*1ae30*/  FMUL R31, R30.reuse, R30 ;  /* 0x0000001e1e1f7220 */ /* 0x040fe20000400000 */
[----:B------:R-:W-:Y:S02]  /*1ae40*/  FSETP.GE.AND P1, PT, |R30|, 1.0029599666595458984, PT ;  /* 0x3f8060fe1e00780b */ /* 0x000fe40003f26200 */
[----:B------:R-:W-:Y:S02]  /*1ae50*/  FADD R12, R12, 1 ;  /* 0x3f8000000c0c7421 */ /* 0x000fe40000000000 */
[----:B------:R-:W-:Y:S02]  /*1ae60*/  FSEL R31, |R30|, R31, P1 ;  /* 0x0000001f1e1f7208 */ /* 0x000fe40000800200 */
[----:B------:R-:W-:Y:S01]  /*1ae70*/  FSEL R14, R28, 8.4834944573231041431e-05, P1 ;  /* 0x38b1e96a1c0e7808 */ /* 0x000fe20000800000 */
[----:B------:R-:W-:Y:S01]  /*1ae80*/  FMUL R12, R12, R9 ;  /* 0x000000090c0c7220 */ /* 0x000fe20000400000 */
[----:B------:R-:W-:-:S02]  /*1ae90*/  FSEL R32, -R27, -0.00082130916416645050049, P1 ;  /* 0xba574d201b207808 */ /* 0x000fc40000800100 */
[----:B------:R-:W-:Y:S02]  /*1aea0*/  FSEL R33, R26, 0.0052134888246655464172, P1 ;  /* 0x3baad5ea1a217808 */ /* 0x000fe40000800000 */
[----:B------:R-:W-:Y:S01]  /*1aeb0*/  FSEL R35, R20, -0.37612664699554443359, P1 ;  /* 0xbec093ac14237808 */ /* 0x000fe20000800000 */
[----:B------:R-:W-:-:S04]  /*1aec0*/  FFMA R14, R31, R14, R32 ;  /* 0x0000000e1f0e7223 */ /* 0x000fc80000000020 */
[----:B------:R-:W-:Y:S01]  /*1aed0*/  FFMA R14, R31, R14, R33 ;  /* 0x0000000e1f0e7223 */ /* 0x000fe20000000021 */
[----:B------:R-:W-:-:S05]  /*1aee0*/  FSEL R33, -R25, -0.026868773624300956726, P1 ;  /* 0xbcdc1be719217808 */ /* 0x000fca0000800100 */
[----:B------:R-:W-:Y:S01]  /*1aef0*/  FFMA R14, R31, R14, R33 ;  /* 0x0000000e1f0e7223 */ /* 0x000fe20000000021 */
[----:B------:R-:W-:-:S05]  /*1af00*/  FSEL R33, R24, 0.11284004896879196167, P1 ;  /* 0x3de718af18217808 */ /* 0x000fca0000800000 */
[----:B------:R-:W-:Y:S01]  /*1af10*/  FFMA R14, R31, R14, R33 ;  /* 0x0000000e1f0e7223 */ /* 0x000fe20000000021 */
[----:B------:R-:W-:-:S03]  /*1af20*/  FSEL R33, -|R29|, R29, P4 ;  /* 0x0000001d1d217208 */ /* 0x000fc60002000300 */
[----:B------:R-:W-:Y:S02]  /*1af30*/  FFMA R32, R31, R14, R35 ;  /* 0x0000000e1f207223 */ /* 0x000fe40000000023 */
[----:B------:R-:W-:Y:S01]  /*1af40*/  FFMA R14, R22, R33, R33 ;  /* 0x00000021160e7223 */ /* 0x000fe20000000021 */
[----:B------:R-:W-:Y:S01]  /*1af50*/  FSEL R33, R15, 0.12837915122509002686, P1 ;  /* 0x3e0375d30f217808 */ /* 0x000fe20000800000 */
[--C-:B------:R-:W-:Y:S02]  /*1af60*/  HADD2.F32 R22, -RZ, R34.reuse.H0_H0 ;  /* 0x20000022ff167230 */ /* 0x100fe40000004100 */
[----:B------:R-:W-:Y:S02]  /*1af70*/  HADD2.F32 R34, -RZ, R34.H1_H1 ;  /* 0x30000022ff227230 */ /* 0x000fe40000004100 */
[----:B------:R-:W-:Y:S01]  /*1af80*/  FFMA R31, R31, R32, R33 ;  /* 0x000000201f1f7223 */ /* 0x000fe20000000021 */
[----:B------:R-:W-:Y:S01]  /*1af90*/  FMUL R33, R16, R188 ;  /* 0x000000bc10217220 */ /* 0x000fe20000400000 */
[----:B------:R-:W1:Y:S03]  /*1afa0*/  @P4 MUFU.EX2 R32, R14 ;  /* 0x0000000e00204308 */ /* 0x000e660000000800 */
[----:B------:R-:W-:Y:S01]  /*1afb0*/  FFMA R22, R2, R22, R33 ;  /* 0x0000001602167223 */ /* 0x000fe20000000021 */
[----:B-1----:R-:W-:-:S05]  /*1afc0*/  @P4 FADD R32, -R32, 1 ;  /* 0x3f80000020204421 */ /* 0x002fca0000000100 */
[----:B------:R-:W-:Y:S01]  /*1afd0*/  @P4 LOP3.LUT R14, R32, 0x80000000, R29, 0xb8, !PT ;  /* 0x80000000200e4812 */ /* 0x000fe200078eb81d */
        /* <DEDUP_REMOVED lines=9> */
[----:B------:R-:W-:Y:S02]  /*1b070*/  FSEL R29, -R25, -0.026868773624300956726, P4 ;  /* 0xbcdc1be7191d7808 */ /* 0x000fe40002000100 */
[----:B------:R-:W-:-:S03]  /*1b080*/  FSEL R36, -|R23|, R23, P5 ;  /* 0x0000001717247208 */ /* 0x000fc60002800300 */
[----:B------:R-:W-:Y:S01]  /*1b090*/  FFMA R38, R33, R38, R29 ;  /* 0x0000002621267223 */ /* 0x000fe2000000001d */
[----:B------:R-:W-:Y:S01]  /*1b0a0*/  FSEL R29, R24, 0.11284004896879196167, P4 ;  /* 0x3de718af181d7808 */ /* 0x000fe20002000000 */
[----:B------:R-:W-:-:S04]  /*1b0b0*/  FFMA R21, R21, R36, R36 ;  /* 0x0000002415157223 */ /* 0x000fc80000000024 */
[C---:B------:R-:W-:Y:S01]  /*1b0c0*/  FFMA R38, R33.reuse, R38, R29 ;  /* 0x0000002621267223 */ /* 0x040fe2000000001d */
[----:B------:R-:W-:Y:S01]  /*1b0d0*/  FSEL R29, R20, -0.37612664699554443359, P4 ;  /* 0xbec093ac141d7808 */ /* 0x000fe20002000000 */
[----:B------:R-:W1:Y:S04]  /*1b0e0*/  @P5 MUFU.EX2 R35, R21 ;  /* 0x0000001500235308 */ /* 0x000e680000000800 */
[----:B------:R-:W-:Y:S01]  /*1b0f0*/  FFMA R38, R33, R38, R29 ;  /* 0x0000002621267223 */ /* 0x000fe2000000001d */
[----:B------:R-:W-:-:S05]  /*1b100*/  FSEL R29, R15, 0.12837915122509002686, P4 ;  /* 0x3e0375d30f1d7808 */ /* 0x000fca0002000000 */
[----:B------:R-:W-:Y:S01]  /*1b110*/  FFMA R33, R33, R38, R29 ;  /* 0x0000002621217223 */ /* 0x000fe2000000001d */
[----:B------:R-:W-:-:S04]  /*1b120*/  FMUL R29, R16, R189 ;  /* 0x000000bd101d7220 */ /* 0x000fc80000400000 */
[----:B------:R-:W-:Y:S01]  /*1b130*/  FFMA R29, R2, R34, R29 ;  /* 0x00000022021d7223 */ /* 0x000fe2000000001d */
[----:B-1----:R-:W-:-:S03]  /*1b140*/  @P5 FADD R34, -R35, 1 ;  /* 0x3f80000023225421 */ /* 0x002fc60000000100 */
[----:B------:R-:W-:Y:S02]  /*1b150*/  FMUL R35, R29, 0.70710676908493041992 ;  /* 0x3f3504f31d237820 */ /* 0x000fe40000400000 */
[----:B------:R-:W-:Y:S02]  /*1b160*/  @P5 LOP3.LUT R21, R34, 0x80000000, R23, 0xb8, !PT ;  /* 0x8000000022155812 */ /* 0x000fe400078eb817 */
[C---:B------:R-:W-:Y:S01]  /*1b170*/  FMUL R38, R35.reuse, R35 ;  /* 0x0000002323267220 */ /* 0x040fe20000400000 */
[----:B------:R-:W-:-:S04]  /*1b180*/  FSETP.GE.AND P5, PT, |R35|, 1.0029599666595458984, PT ;  /* 0x3f8060fe2300780b */ /* 0x000fc80003fa6200 */
[----:B------:R-:W-:Y:S02]  /*1b190*/  FSEL R38, |R35|, R38, P5 ;  /* 0x0000002623267208 */ /* 0x000fe40002800200 */
[----:B------:R-:W-:Y:S02]  /*1b1a0*/  FSEL R23, R28, 8.4834944573231041431e-05, P5 ;  /* 0x38b1e96a1c177808 */ /* 0x000fe40002800000 */
[----:B------:R-:W-:Y:S02]  /*1b1b0*/  FSEL R37, -R27, -0.00082130916416645050049, P5 ;  /* 0xba574d201b257808 */ /* 0x000fe40002800100 */
        /* <DEDUP_REMOVED lines=12> */
[----:B------:R-:W-:Y:S02]  /*1b280*/  FMUL R31, R16, R190 ;  /* 0x000000be101f7220 */ /* 0x000fe40000400000 */
[----:B------:R-:W1:Y:S02]  /*1b290*/  @P1 MUFU.EX2 R36, R23 ;  /* 0x0000001700241308 */ /* 0x000e640000000800 */
[----:B------:R-:W-:Y:S01]  /*1b2a0*/  FFMA R38, R38, R37, R34 ;  /* 0x0000002526267223 */ /* 0x000fe20000000022 */
[----:B------:R-:W-:-:S05]  /*1b2b0*/  F2FP.F16.E4M3.UNPACK_B R34, R4 ;  /* 0x00000004ff22723e */ /* 0x000fca00020006ff */
[--C-:B------:R-:W-:Y:S02]  /*1b2c0*/  HADD2.F32 R37, -RZ, R34.reuse.H0_H0 ;  /* 0x20000022ff257230 */ /* 0x100fe40000004100 */
[----:B------:R-:W-:-:S03]  /*1b2d0*/  HADD2.F32 R34, -RZ, R34.H1_H1 ;  /* 0x30000022ff227230 */ /* 0x000fc60000004100 */
[C---:B------:R-:W-:Y:S02]  /*1b2e0*/  FFMA R31, R2.reuse, R37, R31 ;  /* 0x00000025021f7223 */ /* 0x040fe4000000001f */
[----:B------:R-:W-:Y:S01]  /*1b2f0*/  FFMA R34, R2, R34, R191 ;  /* 0x0000002202227223 */ /* 0x000fe200000000bf */
[----:B-1----:R-:W-:Y:S01]  /*1b300*/  @P1 FADD R37, -R36, 1 ;  /* 0x3f80000024251421 */ /* 0x002fe20000000100 */
[----:B------:R-:W-:-:S04]  /*1b310*/  FMUL R36, R31, 0.70710676908493041992 ;  /* 0x3f3504f31f247820 */ /* 0x000fc80000400000 */
[----:B------:R-:W-:Y:S01]  /*1b320*/  @P1 LOP3.LUT R23, R37, 0x80000000, R30, 0xb8, !PT ;  /* 0x8000000025171812 */ /* 0x000fe200078eb81e */
        /* <DEDUP_REMOVED lines=8> */
[----:B------:R-:W-:Y:S02]  /*1b3b0*/  FSEL R30, -|R32|, R32, P4 ;  /* 0x00000020201e7208 */ /* 0x000fe40002000300 */
[----:B------:R-:W-:-:S03]  /*1b3c0*/  FSEL R37, -R25, -0.026868773624300956726, P1 ;  /* 0xbcdc1be719257808 */ /* 0x000fc60000800100 */
[----:B------:R-:W-:Y:S01]  /*1b3d0*/  FFMA R30, R33, R30, R30 ;  /* 0x0000001e211e7223 */ /* 0x000fe2000000001e */
[----:B------:R-:W-:Y:S01]  /*1b3e0*/  FSEL R33, R24, 0.11284004896879196167, P1 ;  /* 0x3de718af18217808 */ /* 0x000fe20000800000 */
[----:B------:R-:W-:Y:S01]  /*1b3f0*/  FFMA R40, R39, R40, R37 ;  /* 0x0000002827287223 */ /* 0x000fe20000000025 */
[----:B------:R-:W-:-:S03]  /*1b400*/  FSEL R37, R20, -0.37612664699554443359, P1 ;  /* 0xbec093ac14257808 */ /* 0x000fc60000800000 */
[C---:B------:R-:W-:Y:S02]  /*1b410*/  FFMA R40, R39.reuse, R40, R33 ;  /* 0x0000002827287223 */ /* 0x040fe40000000021 */
[----:B------:R-:W1:Y:S02]  /*1b420*/  @P4 MUFU.EX2 R33, R30 ;  /* 0x0000001e00214308 */ /* 0x000e640000000800 */
[----:B------:R-:W-:Y:S01]  /*1b430*/  FFMA R40, R39, R40, R37 ;  /* 0x0000002827287223 */ /* 0x000fe20000000025 */
[----:B------:R-:W-:-:S05]  /*1b440*/  FSEL R37, R15, 0.12837915122509002686, P1 ;  /* 0x3e0375d30f257808 */ /* 0x000fca0000800000 */
[----:B------:R-:W-:Y:S01]  /*1b450*/  FFMA R39, R39, R40, R37 ;  /* 0x0000002827277223 */ /* 0x000fe20000000025 */
[----:B------:R-:W-:Y:S01]  /*1b460*/  FMUL R37, R34, 0.70710676908493041992 ;  /* 0x3f3504f322257820 */ /* 0x000fe20000400000 */
[----:B-1----:R-:W-:-:S05]  /*1b470*/  @P4 FADD R33, -R33, 1 ;  /* 0x3f80000021214421 */ /* 0x002fca0000000100 */
        /* <DEDUP_REMOVED lines=13> */
[C---:B------:R-:W-:Y:S02]  /*1b550*/  FFMA R41, R32.reuse, R41, R40 ;  /* 0x0000002920297223 */ /* 0x040fe40000000028 */
[----:B------:R-:W1:Y:S02]  /*1b560*/  @P5 MUFU.EX2 R40, R33 ;  /* 0x0000002100285308 */ /* 0x000e640000000800 */
[----:B------:R-:W-:Y:S01]  /*1b570*/  FFMA R41, R32, R41, R38 ;  /* 0x0000002920297223 */ /* 0x000fe20000000026 */
[----:B------:R-:W-:-:S05]  /*1b580*/  FSEL R38, R20, -0.37612664699554443359, P4 ;  /* 0xbec093ac14267808 */ /* 0x000fca0002000000 */
[----:B------:R-:W-:Y:S01]  /*1b590*/  FFMA R41, R32, R41, R38 ;  /* 0x0000002920297223 */ /* 0x000fe20000000026 */
[----:B------:R-:W-:-:S05]  /*1b5a0*/  FSEL R38, R15, 0.12837915122509002686, P4 ;  /* 0x3e0375d30f267808 */ /* 0x000fca0002000000 */
[----:B------:R-:W-:Y:S01]  /*1b5b0*/  FFMA R38, R32, R41, R38 ;  /* 0x0000002920267223 */ /* 0x000fe20000000026 */
[----:B------:R-:W-:Y:S01]  /*1b5c0*/  FSEL R32, -|R36|, R36, P1 ;  /* 0x0000002424207208 */ /* 0x000fe20000800300 */
[----:B-1----:R-:W-:-:S04]  /*1b5d0*/  @P5 FADD R40, -R40, 1 ;  /* 0x3f80000028285421 */ /* 0x002fc80000000100 */
[----:B------:R-:W-:Y:S01]  /*1b5e0*/  FFMA R32, R39, R32, R32 ;  /* 0x0000002027207223 */ /* 0x000fe20000000020 */
[----:B------:R-:W-:Y:S02]  /*1b5f0*/  F2FP.F16.E4M3.UNPACK_B R39, R4.H1 ;  /* 0x00000004ff27723e */ /* 0x000fe400030006ff */
[----:B------:R-:W-:Y:S01]  /*1b600*/  @P5 LOP3.LUT R33, R40, 0x80000000, R35, 0xb8, !PT ;  /* 0x8000000028215812 */ /* 0x000fe200078eb823 */
[----:B------:R-:W-:Y:S01]  /*1b610*/  FMUL R35, R16, R192 ;  /* 0x000000c010237220 */ /* 0x000fe20000400000 */
[----:B------:R-:W1:Y:S01]  /*1b620*/  @P1 MUFU.EX2 R40, R32 ;  /* 0x0000002000281308 */ /* 0x000e620000000800 */
[----:B------:R-:W-:Y:S02]  /*1b630*/  HADD2.F32 R41, -RZ, R39.H0_H0 ;  /* 0x20000027ff297230 */ /* 0x000fe40000004100 */
[----:B------:R-:W-:-:S03]  /*1b640*/  FADD R33, R33, 1 ;  /* 0x3f80000021217421 */ /* 0x000fc60000000000 */
        /* <DEDUP_REMOVED lines=10> */
[----:B------:R-:W-:Y:S01]  /*1b6f0*/  FSEL R45, -R25, -0.026868773624300956726, P1 ;  /* 0xbcdc1be7192d7808 */ /* 0x000fe20000800100 */
        /* <DEDUP_REMOVED lines=12> */
[----:B------:R-:W-:-:S05]  /*1b7c0*/  HADD2.F32 R38, -RZ, R39.H1_H1 ;  /* 0x30000027ff267230 */ /* 0x000fca0000004100 */
[----:B------:R-:W-:Y:S01]  /*1b7d0*/  FFMA R38, R2, R38, R193 ;  /* 0x0000002602267223 */ /* 0x000fe200000000c1 */
[----:B-1----:R-:W-:-:S05]  /*1b7e0*/  @P4 FADD R42, -R42, 1 ;  /* 0x3f8000002a2a4421 */ /* 0x002fca0000000100 */
[----:B------:R-:W-:Y:S01]  /*1b7f0*/  @P4 LOP3.LUT R36, R42, 0x80000000, R37, 0xb8, !PT ;  /* 0x800000002a244812 */ /* 0x000fe200078eb825 */
[C---:B------:R-:W-:Y:S01]  /*1b800*/  FMUL R42, R38.reuse, 0.70710676908493041992 ;  /* 0x3f3504f3262a7820 */ /* 0x040fe20000400000 */
[----:B------:R-:W-:-:S03]  /*1b810*/  FMUL R38, R38, 0.5 ;  /* 0x3f00000026267820 */ /* 0x000fc60000400000 */
[C---:B------:R-:W-:Y:S01]  /*1b820*/  FMUL R39, R42.reuse, R42 ;  /* 0x0000002a2a277220 */ /* 0x040fe20000400000 */
[----:B------:R-:W-:Y:S01]  /*1b830*/  FSETP.GE.AND P4, PT, |R42|, 1.0029599666595458984, PT ;  /* 0x3f8060fe2a00780b */ /* 0x000fe20003f86200 */
[----:B------:R-:W-:-:S03]  /*1b840*/  FADD R36, R36, 1 ;  /* 0x3f80000024247421 */ /* 0x000fc60000000000 */
[----:B------:R-:W-:Y:S02]  /*1b850*/  FSEL R39, |R42|, R39, P4 ;  /* 0x000000272a277208 */ /* 0x000fe40002000200 */
[----:B------:R-:W-:Y:S02]  /*1b860*/  FSEL R44, R28, 8.4834944573231041431e-05, P4 ;  /* 0x38b1e96a1c2c7808 */ /* 0x000fe40002000000 */
[----:B------:R-:W-:Y:S02]  /*1b870*/  FSEL R46, -R27, -0.00082130916416645050049, P4 ;  /* 0xba574d201b2e7808 */ /* 0x000fe40002000100 */
[----:B------:R-:W-:Y:S02]  /*1b880*/  FSEL R37, R26, 0.0052134888246655464172, P4 ;  /* 0x3baad5ea1a257808 */ /* 0x000fe40002000000 */
[----:B------:R-:W-:Y:S01]  /*1b890*/  FSEL R43, R20, -0.37612664699554443359, P4 ;  /* 0xbec093ac142b7808 */ /* 0x000fe20002000000 */
[----:B------:R-:W-:-:S04]  /*1b8a0*/  FFMA R44, R39, R44, R46 ;  /* 0x0000002c272c7223 */ /* 0x000fc8000000002e */
[----:B------:R-:W-:Y:S01]  /*1b8b0*/  FFMA R46, R39, R44, R37 ;  /* 0x0000002c272e7223 */ /* 0x000fe20000000025 */
[----:B------:R-:W-:Y:S02]  /*1b8c0*/  FSEL R37, -R25, -0.026868773624300956726, P4 ;  /* 0xbcdc1be719257808 */ /* 0x000fe40002000100 */
[----:B------:R-:W-:-:S03]  /*1b8d0*/  FSEL R44, -|R40|, R40, P1 ;  /* 0x00000028282c7208 */ /* 0x000fc60000800300 */
[----:B------:R-:W-:Y:S02]  /*1b8e0*/  FFMA R46, R39, R46, R37 ;  /* 0x0000002e272e7223 */ /* 0x000fe40000000025 */
[----:B------:R-:W-:Y:S01]  /*1b8f0*/  FFMA R37, R41, R44, R44 ;  /* 0x0000002c29257223 */ /* 0x000fe2000000002c */
[----:B------:R-:W-:Y:S02]  /*1b900*/  FSEL R41, R24, 0.11284004896879196167, P4 ;  /* 0x3de718af18297808 */ /* 0x000fe40002000000 */
[----:B------:R-:W-:-:S03]  /*1b910*/  FSEL R44, -|R42|, R42, P4 ;  /* 0x0000002a2a2c7208 */ /* 0x000fc60002000300 */
[C---:B------:R-:W-:Y:S02]  /*1b920*/  FFMA R46, R39.reuse, R46, R41 ;  /* 0x0000002e272e7223 */ /* 0x040fe40000000029 */
[----:B------:R-:W1:Y:S02]  /*1b930*/  @P1 MUFU.EX2 R41, R37 ;  /* 0x0000002500291308 */ /* 0x000e640000000800 */
[----:B------:R-:W-:Y:S01]  /*1b940*/  FFMA R46, R39, R46, R43 ;  /* 0x0000002e272e7223 */ /* 0x000fe2000000002b */
[----:B------:R-:W-:-:S05]  /*1b950*/  FSEL R43, R15, 0.12837915122509002686, P4 ;  /* 0x3e0375d30f2b7808 */ /* 0x000fca0002000000 */
[----:B------:R-:W-:Y:S01]  /*1b960*/  FFMA R39, R39, R46, R43 ;  /* 0x0000002e27277223 */ /* 0x000fe2000000002b */
[----:B------:R-:W-:-:S03]  /*1b970*/  F2FP.F16.E4M3.UNPACK_B R43, R5 ;  /* 0x00000005ff2b723e */ /* 0x000fc600020006ff */
[----:B------:R-:W-:Y:S02]  /*1b980*/  FFMA R39, R39, R44, R44 ;  /* 0x0000002c27277223 */ /* 0x000fe4000000002c */
[----:B------:R-:W-:Y:S02]  /*1b990*/  HADD2.F32 R44, -RZ, R43.H0_H0 ;  /* 0x2000002bff2c7230 */ /* 0x000fe40000004100 */
[----:B-1----:R-:W-:-:S05]  /*1b9a0*/  @P1 FADD R41, -R41, 1 ;  /* 0x3f80000029291421 */ /* 0x002fca0000000100 */
[----:B------:R-:W-:Y:S01]  /*1b9b0*/  @P1 LOP3.LUT R37, R41, 0x80000000, R40, 0xb8, !PT ;  /* 0x8000000029251812 */ /* 0x000fe200078eb828 */
[----:B------:R-:W-:Y:S01]  /*1b9c0*/  FMUL R41, R16, R194 ;  /* 0x000000c210297220 */ /* 0x000fe20000400000 */
[----:B------:R-:W1:Y:S03]  /*1b9d0*/  @P4 MUFU.EX2 R40, R39 ;  /* 0x0000002700284308 */ /* 0x000e660000000800 */
[----:B------:R-:W-:-:S04]  /*1b9e0*/  FFMA R41, R2, R44, R41 ;  /* 0x0000002c02297223 */ /* 0x000fc80000000029 */
[----:B------:R-:W-:-:S05]  /*1b9f0*/  FMUL R44, R41, 0.70710676908493041992 ;  /* 0x3f3504f3292c7820 */ /* 0x000fca0000400000 */
[----:B------:R-:W-:-:S04]  /*1ba00*/  FSETP.GE.AND P1, PT, |R44|, 1.0029599666595458984, PT ;  /* 0x3f8060fe2c00780b */ /* 0x000fc80003f26200 */
[----:B------:R-:W-:Y:S01]  /*1ba10*/  FSEL R47, -R27, -0.00082130916416645050049, P1 ;  /* 0xba574d201b2f7808 */ /* 0x000fe20000800100 */
[----:B-1----:R-:W-:-:S05]  /*1ba20*/  @P4 FADD R45, -R40, 1 ;  /* 0x3f800000282d4421 */ /* 0x002fca0000000100 */
[----:B------:R-:W-:Y:S01]  /*1ba30*/  @P4 LOP3.LUT R39, R45, 0x80000000, R42, 0xb8, !PT ;  /* 0x800000002d274812 */ /* 0x000fe200078eb82a */
[----:B------:R-:W-:Y:S01]  /*1ba40*/  FMUL R45, R44, R44 ;  /* 0x0000002c2c2d7220 */ /* 0x000fe20000400000 */
[----:B------:R-:W-:-:S03]  /*1ba50*/  FSEL R42, R26, 0.0052134888246655464172, P1 ;  /* 0x3baad5ea1a2a7808 */ /* 0x000fc60000800000 */
[----:B------:R-:W-:Y:S01]  /*1ba60*/  FADD R39, R39, 1 ;  /* 0x3f80000027277421 */ /* 0x000fe20000000000 */
[----:B------:R-:W-:Y:S02]  /*1ba70*/  FSEL R40, |R44|, R45, P1 ;  /* 0x0000002d2c287208 */ /* 0x000fe40000800200 */
[----:B------:R-:W-:-:S05]  /*1ba80*/  FSEL R45, R28, 8.4834944573231041431e-05, P1 ;  /* 0x38b1e96a1c2d7808 */ /* 0x000fca0000800000 */
        /* <DEDUP_REMOVED lines=11> */
[----:B------:R-:W-:-:S04]  /*1bb40*/  HADD2.F32 R42, -RZ, R43.H1_H1 ;  /* 0x3000002bff2a7230 */ /* 0x000fc80000004100 */
[----:B------:R-:W-:Y:S01]  /*1bb50*/  FFMA R40, R40, R45, R45 ;  /* 0x0000002d28287223 */ /* 0x000fe2000000002d */
[----:B------:R-:W-:-:S03]  /*1bb60*/  FFMA R42, R2, R42, R195 ;  /* 0x0000002a022a7223 */ /* 0x000fc600000000c3 */
[----:B------:R-:W1:Y:S02]  /*1bb70*/  @P1 MUFU.EX2 R45, R40 ;  /* 0x00000028002d1308 */ /* 0x000e640000000800 */
[----:B-1----:R-:W-:-:S05]  /*1bb80*/  @P1 FADD R45, -R45, 1 ;  /* 0x3f8000002d2d1421 */ /* 0x002fca0000000100 */
[----:B------:R-:W-:Y:S01]  /*1bb90*/  @P1 LOP3.LUT R40, R45, 0x80000000, R44, 0xb8, !PT ;  /* 0x800000002d281812 */ /* 0x000fe200078eb82c */
[C---:B------:R-:W-:Y:S01]  /*1bba0*/  FMUL R44, R42.reuse, 0.70710676908493041992 ;  /* 0x3f3504f32a2c7820 */ /* 0x040fe20000400000 */
[----:B------:R-:W-:-:S03]  /*1bbb0*/  FMUL R42, R42, 0.5 ;  /* 0x3f0000002a2a7820 */ /* 0x000fc60000400000 */
        /* <DEDUP_REMOVED lines=17> */
[----:B------:R-:W-:Y:S01]  /*1bcd0*/  FFMA R43, R43, R46, R46 ;  /* 0x0000002e2b2b7223 */ /* 0x000fe2000000002e */
[----:B------:R-:W-:-:S03]  /*1bce0*/  F2FP.F16.E4M3.UNPACK_B R46, R5.H1 ;  /* 0x00000005ff2e723e */ /* 0x000fc600030006ff */
[----:B------:R-:W1:Y:S02]  /*1bcf0*/  @P1 MUFU.EX2 R45, R43 ;  /* 0x0000002b002d1308 */ /* 0x000e640000000800 */
[----:B-1----:R-:W-:-:S05]  /*1bd00*/  @P1 FADD R45, -R45, 1 ;  /* 0x3f8000002d2d1421 */ /* 0x002fca0000000100 */
[----:B------:R-:W-:Y:S01]  /*1bd10*/  @P1 LOP3.LUT R43, R45, 0x80000000, R44, 0xb8, !PT ;  /* 0x800000002d2b1812 */ /* 0x000fe200078eb82c */
[--C-:B------:R-:W-:Y:S02]  /*1bd20*/  HADD2.F32 R44, -RZ, R46.reuse.H0_H0 ;  /* 0x2000002eff2c7230 */ /* 0x100fe40000004100 */
[----:B------:R-:W-:Y:S01]  /*1bd30*/  FMUL R45, R16, R196 ;  /* 0x000000c4102d7220 */ /* 0x000fe20000400000 */
[----:B------:R-:W-:Y:S02]  /*1bd40*/  HADD2.F32 R46, -RZ, R46.H1_H1 ;  /* 0x3000002eff2e7230 */ /* 0x000fe40000004100 */
[----:B------:R-:W-:Y:S01]  /*1bd50*/  FADD R43, R43, 1 ;  /* 0x3f8000002b2b7421 */ /* 0x000fe20000000000 */
        /* <DEDUP_REMOVED lines=26> */
[----:B------:R-:W-:Y:S01]  /*1bf00*/  FADD R47, R14, 1 ;  /* 0x3f8000000e2f7421 */ /* 0x000fe20000000000 */
[C---:B------:R-:W-:Y:S01]  /*1bf10*/  FMUL R14, R45.reuse, 0.70710676908493041992 ;  /* 0x3f3504f32d0e7820 */ /* 0x040fe20000400000 */
[----:B------:R-:W-:Y:S02]  /*1bf20*/  FMUL R45, R45, 0.5 ;  /* 0x3f0000002d2d7820 */ /* 0x000fe40000400000 */
[----:B------:R-:W-:Y:S01]  /*1bf30*/  FMUL R47, R47, R10 ;  /* 0x0000000a2f2f7220 */ /* 0x000fe20000400000 */
[C---:B------:R-:W-:Y:S01]  /*1bf40*/  FMUL R49, R14.reuse, R14 ;  /* 0x0000000e0e317220 */ /* 0x040fe20000400000 */
[----:B------:R-:W-:Y:S01]  /*1bf50*/  FSETP.GE.AND P1, PT, |R14|, 1.0029599666595458984, PT ;  /* 0x3f8060fe0e00780b */ /* 0x000fe20003f26200 */
[----:B------:R-:W-:Y:S02]  /*1bf60*/  FADD R9, R9, 1 ;  /* 0x3f80000009097421 */ /* 0x000fe40000000000 */
[----:B------:R-:W-:-:S02]  /*1bf70*/  F2FP.SATFINITE.E4M3.F32.PACK_AB_MERGE_C R12, R47, R12, RZ ;  /* 0x0000000c2f0c723e */ /* 0x000fc400048070ff */
[----:B------:R-:W-:Y:S01]  /*1bf80*/  FSEL R10, |R14|, R49, P1 ;  /* 0x000000310e0a7208 */ /* 0x000fe20000800200 */
[----:B------:R-:W-:Y:S01]  /*1bf90*/  FMUL R44, R9, R44 ;  /* 0x0000002c092c7220 */ /* 0x000fe20000400000 */
        /* <DEDUP_REMOVED lines=23> */
[----:B------:R-:W-:Y:S01]  /*1c110*/  FADD R11, R21, 1 ;  /* 0x3f800000150b7421 */ /* 0x000fe20000000000 */
[----:B------:R-:W-:Y:S01]  /*1c120*/  FFMA R14, R2, R14, R49 ;  /* 0x0000000e020e7223 */ /* 0x000fe20000000031 */
[----:B------:R-:W-:Y:S01]  /*1c130*/  FADD R10, R10, 1 ;  /* 0x3f8000000a0a7421 */ /* 0x000fe20000000000 */
[----:B------:R-:W-:Y:S01]  /*1c140*/  FFMA R21, R2, R48, R183 ;  /* 0x0000003002157223 */ /* 0x000fe200000000b7 */
[----:B------:R-:W-:Y:S01]  /*1c150*/  FMUL R11, R11, R46 ;  /* 0x0000002e0b0b7220 */ /* 0x000fe20000400000 */
[----:B------:R-:W-:Y:S01]  /*1c160*/  FMUL R48, R14, 0.70710676908493041992 ;  /* 0x3f3504f30e307820 */ /* 0x000fe20000400000 */
[----:B------:R-:W-:Y:S01]  /*1c170*/  FMUL R45, R10, R45 ;  /* 0x0000002d0a2d7220 */ /* 0x000fe20000400000 */
[----:B------:R-:W-:Y:S01]  /*1c180*/  FMUL R9, R14, 0.5 ;  /* 0x3f0000000e097820 */ /* 0x000fe20000400000 */
[----:B------:R-:W-:Y:S01]  /*1c190*/  FMUL R10, R21, 0.5 ;  /* 0x3f000000150a7820 */ /* 0x000fe20000400000 */
[C---:B------:R-:W-:Y:S01]  /*1c1a0*/  FMUL R49, R48.reuse, R48 ;  /* 0x0000003030317220 */ /* 0x040fe20000400000 */
[----:B------:R-:W-:-:S02]  /*1c1b0*/  FSETP.GE.AND P1, PT, |R48|, 1.0029599666595458984, PT ;  /* 0x3f8060fe3000780b */ /* 0x000fc40003f26200 */
[----:B------:R-:W-:Y:S02]  /*1c1c0*/  F2FP.SATFINITE.E4M3.F32.PACK_AB_MERGE_C R45, R45, R44, RZ ;  /* 0x0000002c2d2d723e */ /* 0x000fe400048070ff */
        /* <DEDUP_REMOVED lines=20> */
[----:B------:R-:W-:-:S03]  /*1c310*/  FMUL R23, R21, 0.70710676908493041992 ;  /* 0x3f3504f315177820 */ /* 0x000fc60000400000 */
[----:B------:R-:W-:Y:S01]  /*1c320*/  FMUL R48, R48, R13 ;  /* 0x0000000d30307220 */ /* 0x000fe20000400000 */
[C---:B------:R-:W-:Y:S01]  /*1c330*/  FMUL R50, R23.reuse, R23 ;  /* 0x0000001717327220 */ /* 0x040fe20000400000 */
[C---:B------:R-:W-:Y:S01]  /*1c340*/  FSETP.GE.AND P1, PT, |R23|.reuse, 1.0029599666595458984, PT ;  /* 0x3f8060fe1700780b */ /* 0x040fe20003f26200 */
[----:B------:R-:W-:Y:S02]  /*1c350*/  FADD R46, R46, 1 ;  /* 0x3f8000002e2e7421 */ /* 0x000fe40000000000 */
[----:B------:R-:W-:Y:S02]  /*1c360*/  F2FP.SATFINITE.E4M3.F32.PACK_AB_MERGE_C R48, R48, R11, RZ ;  /* 0x0000000b3030723e */ /* 0x000fe400048070ff */
[----:B------:R-:W-:Y:S01]  /*1c370*/  FSEL R13, |R23|, R50, P1 ;  /* 0x00000032170d7208 */ /* 0x000fe20000800200 */
[----:B------:R-:W-:Y:S01]  /*1c380*/  FMUL R9, R46, R9 ;  /* 0x000000092e097220 */ /* 0x000fe20000400000 */
[----:B------:R-:W-:Y:S02]  /*1c390*/  FSEL R50, R28, 8.4834944573231041431e-05, P1 ;  /* 0x38b1e96a1c327808 */ /* 0x000fe40000800000 */
[----:B------:R-:W-:-:S02]  /*1c3a0*/  FSEL R52, -R27, -0.00082130916416645050049, P1 ;  /* 0xba574d201b347808 */ /* 0x000fc40000800100 */
        /* <DEDUP_REMOVED lines=17> */
[----:B------:R-:W-:Y:S01]  /*1c4c0*/  FMUL R50, R29, 0.5 ;  /* 0x3f0000001d327820 */ /* 0x000fe20000400000 */
[----:B------:R-:W-:Y:S01]  /*1c4d0*/  FADD R22, R30, 1 ;  /* 0x3f8000001e167421 */ /* 0x000fe20000000000 */
[----:B------:R-:W-:Y:S01]  /*1c4e0*/  FMUL R30, R31, 0.5 ;  /* 0x3f0000001f1e7820 */ /* 0x000fe20000400000 */
[----:B------:R-:W-:Y:S01]  /*1c4f0*/  FADD R29, R32, 1 ;  /* 0x3f800000201d7421 */ /* 0x000fe20000000000 */
[----:B------:R-:W-:Y:S01]  /*1c500*/  FMUL R31, R34, 0.5 ;  /* 0x3f000000221f7820 */ /* 0x000fe20000400000 */
[----:B------:R-:W-:Y:S01]  /*1c510*/  FMUL R22, R22, R23 ;  /* 0x0000001716167220 */ /* 0x000fe20000400000 */
[----:B------:R-:W-:Y:S01]  /*1c520*/  FMUL R23, R33, R50 ;  /* 0x0000003221177220 */ /* 0x000fe20000400000 */
[----:B------:R-:W-:Y:S01]  /*1c530*/  FMUL R29, R29, R30 ;  /* 0x0000001e1d1d7220 */ /* 0x000fe20000400000 */
[----:B------:R-:W-:Y:S01]  /*1c540*/  FMUL R30, R36, R31 ;  /* 0x0000001f241e7220 */ /* 0x000fe20000400000 */
[----:B------:R-:W-:Y:S01]  /*1c550*/  FMUL R32, R35, 0.5 ;  /* 0x3f00000023207820 */ /* 0x000fe20000400000 */
[----:B------:R-:W-:Y:S01]  /*1c560*/  FADD R31, R37, 1 ;  /* 0x3f800000251f7421 */ /* 0x000fe20000000000 */
[----:B------:R-:W-:Y:S01]  /*1c570*/  FMUL R34, R41, 0.5 ;  /* 0x3f00000029227820 */ /* 0x000fe20000400000 */
[----:B------:R-:W-:Y:S01]  /*1c580*/  FADD R33, R40, 1 ;  /* 0x3f80000028217421 */ /* 0x000fe20000000000 */
[----:B------:R-:W-:Y:S01]  /*1c590*/  FADD R13, R13, 1 ;  /* 0x3f8000000d0d7421 */ /* 0x000fe20000000000 */
[----:B------:R-:W-:Y:S01]  /*1c5a0*/  FMUL R31, R31, R32 ;  /* 0x000000201f1f7220 */ /* 0x000fe20000400000 */
[----:B------:R-:W-:Y:S01]  /*1c5b0*/  FMUL R32, R39, R38 ;  /* 0x0000002627207220 */ /* 0x000fe20000400000 */
[----:B------:R-:W-:Y:S01]  /*1c5c0*/  FMUL R33, R33, R34 ;  /* 0x0000002221217220 */ /* 0x000fe20000400000 */
[----:B------:R-:W-:Y:S01]  /*1c5d0*/  FMUL R34, R43, R42 ;  /* 0x0000002a2b227220 */ /* 0x000fe20000400000 */
[----:B------:R-:W-:Y:S01]  /*1c5e0*/  FMUL R10, R13, R10 ;  /* 0x0000000a0d0a7220 */ /* 0x000fe20000400000 */
[----:B------:R-:W-:-:S02]  /*1c5f0*/  F2FP.SATFINITE.E4M3.F32.PACK_AB_MERGE_C R22, R23, R22, RZ ;  /* 0x000000161716723e */ /* 0x000fc400048070ff */
[----:B------:R-:W-:Y:S02]  /*1c600*/  F2FP.SATFINITE.E4M3.F32.PACK_AB_MERGE_C R29, R30, R29, RZ ;  /* 0x0000001d1e1d723e */ /* 0x000fe400048070ff */
[----:B------:R-:W-:Y:S02]  /*1c610*/  F2FP.SATFINITE.E4M3.F32.PACK_AB_MERGE_C R31, R32, R31, RZ ;  /* 0x0000001f201f723e */ /* 0x000fe400048070ff */
[----:B------:R-:W-:Y:S02]  /*1c620*/  F2FP.SATFINITE.E4M3.F32.PACK_AB_MERGE_C R33, R34, R33, RZ ;  /* 0x000000212221723e */ /* 0x000fe400048070ff */
[----:B------:R-:W-:Y:S01]  /*1c630*/  F2FP.SATFINITE.E4M3.F32.PACK_AB_MERGE_C R10, R10, R9, RZ ;  /* 0x000000090a0a723e */ /* 0x000fe200048070ff */
[----:B------:R-:W-:Y:S06]  /*1c640*/  @P0 BRA `(.L_x_98) ;  /* 0x0000000000040947 */ /* 0x000fec0003800000 */
[----:B------:R-:W-:-:S04]  /*1c650*/  DEPBAR.LE SB0, 0x1 ;  /* 0x000080400000791a */ /* 0x000fc80000000000 */
.L_x_98:
        /* <DEDUP_REMOVED lines=27> */
.L_x_100:
[----:B------:R-:W-:Y:S05]  /*1c810*/  BSYNC B0 ;  /* 0x0000000000007941 */ /* 0x000fea0003800000 */
.L_x_99:
[----:B------:R-:W-:Y:S04]  /*1c820*/  BSSY B0, `(.L_x_101) ;  /* 0x000003a000007945 */ /* 0x000fe80003800000 */
[----:B------:R-:W-:Y:S05]  /*1c830*/  @P2 BRA `(.L_x_102) ;  /* 0x0000000000e02947 */ /* 0x000fea0003800000 */
[----:B------:R-:W2:Y:S02]  /*1c840*/  LDL R9, [R1+0x4a8] ;  /* 0x0004a80001097983 */ /* 0x000ea40000100800 */
[----:B--2---:R-:W-:-:S13]  /*1c850*/  ISETP.NE.AND P4, PT, R9, 0x3, PT ;  /* 0x000000030900780c */ /* 0x004fda0003f85270 */
[----:B------:R-:W-:Y:S05]  /*1c860*/  @!P4 BRA `(.L_x_103) ;  /* 0x000000000004c947 */ /* 0x000fea0003800000 */
[----:B------:R-:W-:Y:S01]  /*1c870*/  BPT.TRAP 0x1 ;  /* 0x000000040000795c */ /* 0x000fe20000300000 */
.L_x_103:
[----:B------:R-:W-:Y:S01]  /*1c880*/  LEA R9, R18, UR42, 0x3 ;  /* 0x0000002a12097c11 */ /* 0x000fe2000f8e18ff */
[----:B------:R-:W-:Y:S01]  /*1c890*/  BSSY B1, `(.L_x_104) ;  /* 0x0000004000017945 */ /* 0x000fe20003800000 */
[----:B------:R-:W-:-:S04]  /*1c8a0*/  SHF.L.U32 R10, R19, 0x1f, RZ ;  /* 0x0000001f130a7819 */ /* 0x000fc800000006ff */
[----:B------:R-:W1:Y:S02]  /*1c8b0*/  SYNCS.PHASECHK.TRANS64.TRYWAIT P1, [R9+URZ+0x60], R10 ;  /* 0x0000600a090075a7 */ /* 0x000e64000802017f */
[----:B-1----:R-:W-:Y:S05]  /*1c8c0*/  @!P1 BRA `(.L_x_105) ;  /* 0x000001c800589947 */ /* 0x002fea0003800000 */
.L_x_377:
[----:B------:R-:W-:Y:S05]  /*1c8d0*/  BSYNC B1 ;  /* 0x0000000000017941 */ /* 0x000fea0003800000 */
.L_x_104:
        /* <DEDUP_REMOVED lines=22> */
.L_x_107:
[----:B------:R-:W-:Y:S05]  /*1ca40*/  BSYNC B1 ;  /* 0x0000000000017941 */ /* 0x000fea0003800000 */
.L_x_106:
        /* <DEDUP_REMOVED lines=8> */
.L_x_108:
        /* <DEDUP_REMOVED lines=15> */
.L_x_102:
[----:B------:R-:W-:Y:S05]  /*1cbc0*/  BSYNC B0 ;  /* 0x0000000000007941 */ /* 0x000fea0003800000 */
.L_x_101:
[----:B------:R-:W2:Y:S04]  /*1cbd0*/  LDL.LU R9, [R1+0x328] ;  /* 0x0003280001097983 */ /* 0x000ea80000300800 */
[----:B------:R-:W3:Y:S04]  /*1cbe0*/  LDL.LU R22, [R1+0x32c] ;  /* 0x00032c0001167983 */ /* 0x000ee80000300800 */
[----:B------:R-:W4:Y:S01]  /*1cbf0*/  LDL.LU R29, [R1+0x330] ;  /* 0x00033000011d7983 */ /* 0x000f220000300800 */
[----:B------:R-:W-:-:S03]  /*1cc00*/  F2FP.F16.E4M3.UNPACK_B R11, R0.H1 ;  /* 0x00000000ff0b723e */ /* 0x000fc600030006ff */
[----:B------:R-:W5:Y:S02]  /*1cc10*/  LDL.LU R34, [R1+0x334] ;  /* 0x0003340001227983 */ /* 0x000f640000300800 */
[--C-:B------:R-:W-:Y:S02]  /*1cc20*/  HADD2.F32 R10, -RZ, R11.reuse.H0_H0 ;  /* 0x2000000bff0a7230 */ /* 0x100fe40000004100 */
[----:B------:R-:W5:Y:S01]  /*1cc30*/  LDL.LU R36, [R1+0x338] ;  /* 0x0003380001247983 */ /* 0x000f620000300800 */
[----:B------:R-:W-:-:S03]  /*1cc40*/  HADD2.F32 R14, -RZ, R11.H1_H1 ;  /* 0x3000000bff0e7230 */ /* 0x000fc60000004100 */
[----:B------:R-:W5:Y:S04]  /*1cc50*/  LDL.LU R42, [R1+0x33c] ;  /* 0x00033c00012a7983 */ /* 0x000f680000300800 */
[----:B------:R-:W5:Y:S01]  /*1cc60*/  LDL.LU R41, [R1+0x340] ;  /* 0x0003400001297983 */ /* 0x000f620000300800 */
[----:B------:R-:W-:-:S03]  /*1cc70*/  F2FP.F16.E4M3.UNPACK_B R33, R3 ;  /* 0x00000003ff21723e */ /* 0x000fc600020006ff */
[----:B------:R-:W5:Y:S02]  /*1cc80*/  LDL.LU R44, [R1+0x344] ;  /* 0x00034400012c7983 */ /* 0x000f640000300800 */
[----:B------:R-:W-:Y:S02]  /*1cc90*/  HADD2.F32 R32, -RZ, R33.H0_H0 ;  /* 0x20000021ff207230 */ /* 0x000fe40000004100 */
[----:B--2---:R-:W-:-:S04]  /*1cca0*/  FMUL R9, R16, R9 ;  /* 0x0000000910097220 */ /* 0x004fc80000400000 */
[----:B------:R-:W-:Y:S01]  /*1ccb0*/  FFMA R9, R2, R10, R9 ;  /* 0x0000000a02097223 */ /* 0x000fe20000000009 */
[----:B---3--:R-:W-:-:S03]  /*1ccc0*/  FMUL R11, R16, R22 ;  /* 0x00000016100b7220 */ /* 0x008fc60000400000 */
[----:B------:R-:W-:-:S04]  /*1ccd0*/  FMUL R21, R9, 0.70710676908493041992 ;  /* 0x3f3504f309157820 */ /* 0x000fc80000400000 */
[C---:B------:R-:W-:Y:S01]  /*1cce0*/  FMUL R10, R21.reuse, R21 ;  /* 0x00000015150a7220 */ /* 0x040fe20000400000 */
[----:B------:R-:W-:-:S04]  /*1ccf0*/  FSETP.GE.AND P5, PT, |R21|, 1.0029599666595458984, PT ;  /* 0x3f8060fe1500780b */ /* 0x000fc80003fa6200 */
[----:B------:R-:W-:Y:S02]  /*1cd00*/  FSEL R13, |R21|, R10, P5 ;  /* 0x0000000a150d7208 */ /* 0x000fe40002800200 */
[----:B------:R-:W-:Y:S02]  /*1cd10*/  FSEL R10, R28, 8.4834944573231041431e-05, P5 ;  /* 0x38b1e96a1c0a7808 */ /* 0x000fe40002800000 */
[----:B------:R-:W-:Y:S02]  /*1cd20*/  FSEL R12, -R27, -0.00082130916416645050049, P5 ;  /* 0xba574d201b0c7808 */ /* 0x000fe40002800100 */
[----:B------:R-:W-:-:S03]  /*1cd30*/  FSEL R23, R26, 0.0052134888246655464172, P5 ;  /* 0x3baad5ea1a177808 */ /* 0x000fc60002800000 */
[----:B------:R-:W-:Y:S01]  /*1cd40*/  FFMA R12, R13, R10, R12 ;  /* 0x0000000a0d0c7223 */ /* 0x000fe2000000000c */
[----:B------:R-:W-:Y:S01]  /*1cd50*/  FFMA R10, R2, R14, R11 ;  /* 0x0000000e020a7223 */ /* 0x000fe2000000000b */
[----:B------:R-:W-:Y:S02]  /*1cd60*/  FSEL R11, -R25, -0.026868773624300956726, P5 ;  /* 0xbcdc1be7190b7808 */ /* 0x000fe40002800100 */
[C---:B------:R-:W-:Y:S01]  /*1cd70*/  FFMA R12, R13.reuse, R12, R23 ;  /* 0x0000000c0d0c7223 */ /* 0x040fe20000000017 */
[----:B------:R-:W-:Y:S01]  /*1cd80*/  FMUL R23, R10, 0.70710676908493041992 ;  /* 0x3f3504f30a177820 */ /* 0x000fe20000400000 */
[----:B------:R-:W-:Y:S02]  /*1cd90*/  FSEL R14, R24, 0.11284004896879196167, P5 ;  /* 0x3de718af180e7808 */ /* 0x000fe40002800000 */
[----:B------:R-:W-:Y:S01]  /*1cda0*/  FFMA R12, R13, R12, R11 ;  /* 0x0000000c0d0c7223 */ /* 0x000fe2000000000b */
[C---:B------:R-:W-:Y:S01]  /*1cdb0*/  FMUL R22, R23.reuse, R23 ;  /* 0x0000001717167220 */ /* 0x040fe20000400000 */
[----:B------:R-:W-:-:S02]  /*1cdc0*/  FSETP.GE.AND P1, PT, |R23|, 1.0029599666595458984, PT ;  /* 0x3f8060fe1700780b */ /* 0x000fc40003f26200 */
[----:B------:R-:W-:Y:S01]  /*1cdd0*/  FFMA R12, R13, R12, R14 ;  /* 0x0000000c0d0c7223 */ /* 0x000fe2000000000e */
[----:B----4-:R-:W-:Y:S01]  /*1cde0*/  FMUL R11, R16, R29 ;  /* 0x0000001d100b7220 */ /* 0x010fe20000400000 */
[----:B------:R-:W-:Y:S02]  /*1cdf0*/  FSEL R14, |R23|, R22, P1 ;  /* 0x00000016170e7208 */ /* 0x000fe40000800200 */
[----:B------:R-:W-:Y:S02]  /*1ce00*/  FSEL R22, R20, -0.37612664699554443359, P5 ;  /* 0xbec093ac14167808 */ /* 0x000fe40002800000 */
[----:B------:R-:W-:Y:S02]  /*1ce10*/  FSEL R29, R28, 8.4834944573231041431e-05, P1 ;  /* 0x38b1e96a1c1d7808 */ /* 0x000fe40000800000 */
[----:B------:R-:W-:Y:S01]  /*1ce20*/  FSEL R31, -R27, -0.00082130916416645050049, P1 ;  /* 0xba574d201b1f7808 */ /* 0x000fe20000800100 */
[----:B------:R-:W-:Y:S01]  /*1ce30*/  FFMA R22, R13, R12, R22 ;  /* 0x0000000c0d167223 */ /* 0x000fe20000000016 */
[----:B------:R-:W-:Y:S01]  /*1ce40*/  FSEL R30, R15, 0.12837915122509002686, P5 ;  /* 0x3e0375d30f1e7808 */ /* 0x000fe20002800000 */
[----:B------:R-:W-:-:S02]  /*1ce50*/  FFMA R12, R2, R32, R11 ;  /* 0x00000020020c7223 */ /* 0x000fc4000000000b */
[----:B------:R-:W-:Y:S01]  /*1ce60*/  FFMA R29, R14, R29, R31 ;  /* 0x0000001d0e1d7223 */ /* 0x000fe2000000001f */
[----:B------:R-:W-:Y:S01]  /*1ce70*/  FSEL R31, R26, 0.0052134888246655464172, P1 ;  /* 0x3baad5ea1a1f7808 */ /* 0x000fe20000800000 */
[----:B------:R-:W-:Y:S01]  /*1ce80*/  FFMA R22, R13, R22, R30 ;  /* 0x000000160d167223 */ /* 0x000fe2000000001e */
[----:B------:R-:W-:Y:S01]  /*1ce90*/  FMUL R30, R12, 0.70710676908493041992 ;  /* 0x3f3504f30c1e7820 */ /* 0x000fe20000400000 */
[----:B------:R-:W-:Y:S02]  /*1cea0*/  FSEL R13, -R25, -0.026868773624300956726, P1 ;  /* 0xbcdc1be7190d7808 */ /* 0x000fe40000800100 */
[----:B------:R-:W-:Y:S01]  /*1ceb0*/  FFMA R29, R14, R29, R31 ;  /* 0x0000001d0e1d7223 */ /* 0x000fe2000000001f */
[----:B------:R-:W-:Y:S01]  /*1cec0*/  FSEL R11, -|R21|, R21, P5 ;  /* 0x00000015150b7208 */ /* 0x000fe20002800300 */
[C---:B------:R-:W-:Y:S01]  /*1ced0*/  FMUL R31, R30.reuse, R30 ;  /* 0x0000001e1e1f7220 */ /* 0x040fe20000400000 */
[----:B------:R-:W-:Y:S01]  /*1cee0*/  FSETP.GE.AND P4, PT, |R30|, 1.0029599666595458984, PT ;  /* 0x3f8060fe1e00780b */ /* 0x000fe20003f86200 */
[----:B------:R-:W-:Y:S01]  /*1cef0*/  FFMA R13, R14, R29, R13 ;  /* 0x0000001d0e0d7223 */ /* 0x000fe2000000000d */
[----:B------:R-:W-:Y:S01]  /*1cf00*/  FSEL R32, R24, 0.11284004896879196167, P1 ;  /* 0x3de718af18207808 */ /* 0x000fe20000800000 */
[----:B------:R-:W-:Y:S01]  /*1cf10*/  FFMA R11, R22, R11, R11 ;  /* 0x0000000b160b7223 */ /* 0x000fe2000000000b */
[----:B------:R-:W-:-:S02]  /*1cf20*/  FSEL R22, |R30|, R31, P4 ;  /* 0x0000001f1e167208 */ /* 0x000fc40002000200 */
[----:B------:R-:W-:Y:S01]  /*1cf30*/  FSEL R35, R28, 8.4834944573231041431e-05, P4 ;  /* 0x38b1e96a1c237808 */ /* 0x000fe20002000000 */
[----:B------:R-:W-:Y:S01]  /*1cf40*/  FFMA R31, R14, R13, R32 ;  /* 0x0000000d0e1f7223 */ /* 0x000fe20000000020 */
[----:B------:R-:W-:Y:S01]  /*1cf50*/  FSEL R37, -R27, -0.00082130916416645050049, P4 ;  /* 0xba574d201b257808 */ /* 0x000fe20002000100 */
[----:B------:R-:W-:Y:S01]  /*1cf60*/  HADD2.F32 R32, -RZ, R33.H1_H1 ;  /* 0x30000021ff207230 */ /* 0x000fe20000004100 */
[----:B------:R-:W1:Y:S01]  /*1cf70*/  @P5 MUFU.EX2 R29, R11 ;  /* 0x0000000b001d5308 */ /* 0x000e620000000800 */
[----:B------:R-:W-:Y:S02]  /*1cf80*/  FSEL R33, R20, -0.37612664699554443359, P1 ;  /* 0xbec093ac14217808 */ /* 0x000fe40000800000 */
[----:B------:R-:W-:Y:S01]  /*1cf90*/  FFMA R37, R22, R35, R37 ;  /* 0x0000002316257223 */ /* 0x000fe20000000025 */
[----:B------:R-:W-:Y:S02]  /*1cfa0*/  FSEL R35, R15, 0.12837915122509002686, P1 ;  /* 0x3e0375d30f237808 */ /* 0x000fe40000800000 */
[----:B------:R-:W-:Y:S01]  /*1cfb0*/  FFMA R31, R14, R31, R33 ;  /* 0x0000001f0e1f7223 */ /* 0x000fe20000000021 */
[----:B------:R-:W-:Y:S01]  /*1cfc0*/  FSEL R33, -|R23|, R23, P1 ;  /* 0x0000001717217208 */ /* 0x000fe20000800300 */
[----:B-----5:R-:W-:-:S02]  /*1cfd0*/  FMUL R13, R16, R34 ;  /* 0x00000022100d7220 */ /* 0x020fc40000400000 */
[----:B------:R-:W-:Y:S02]  /*1cfe0*/  FFMA R14, R14, R31, R35 ;  /* 0x0000001f0e0e7223 */ /* 0x000fe40000000023 */
[----:B------:R-:W-:Y:S02]  /*1cff0*/  FFMA R13, R2, R32, R13 ;  /* 0x00000020020d7223 */ /* 0x000fe4000000000d */
[----:B------:R-:W-:Y:S02]  /*1d000*/  FFMA R14, R14, R33, R33 ;  /* 0x000000210e0e7223 */ /* 0x000fe40000000021 */
[----:B------:R-:W-:Y:S01]  /*1d010*/  FMUL R31, R13, 0.70710676908493041992 ;  /* 0x3f3504f30d1f7820 */ /* 0x000fe20000400000 */
[----:B-1----:R-:W-:Y:S01]  /*1d020*/  @P5 FADD R32, -R29, 1 ;  /* 0x3f8000001d205421 */ /* 0x002fe20000000100 */
[----:B------:R-:W1:Y:S02]  /*1d030*/  @P1 MUFU.EX2 R33, R14 ;  /* 0x0000000e00211308 */ /* 0x000e640000000800 */
[----:B------:R-:W-:-:S02]  /*1d040*/  FMUL R34, R31, R31 ;  /* 0x0000001f1f227220 */ /* 0x000fc40000400000 */
[----:B------:R-:W-:Y:S02]  /*1d050*/  @P5 LOP3.LUT R11, R32, 0x80000000, R21, 0xb8, !PT ;  /* 0x80000000200b5812 */ /* 0x000fe400078eb815 */
[----:B------:R-:W-:Y:S01]  /*1d060*/  FSETP.GE.AND P5, PT, |R31|, 1.0029599666595458984, PT ;  /* 0x3f8060fe1f00780b */ /* 0x000fe20003fa6200 */
[----:B------:R-:W-:-:S03]  /*1d070*/  FMUL R21, R16, R36 ;  /* 0x0000002410157220 */ /* 0x000fc60000400000 */
[----:B------:R-:W-:Y:S02]  /*1d080*/  FSEL R29, |R31|, R34, P5 ;  /* 0x000000221f1d7208 */ /* 0x000fe40002800200 */
[----:B------:R-:W-:Y:S02]  /*1d090*/  FSEL R34, R28, 8.4834944573231041431e-05, P5 ;  /* 0x38b1e96a1c227808 */ /* 0x000fe40002800000 */
[----:B------:R-:W-:Y:S02]  /*1d0a0*/  FSEL R36, -R27, -0.00082130916416645050049, P5 ;  /* 0xba574d201b247808 */ /* 0x000fe40002800100 */
[----:B------:R-:W-:-:S03]  /*1d0b0*/  FSEL R39, R26, 0.0052134888246655464172, P4 ;  /* 0x3baad5ea1a277808 */ /* 0x000fc60002000000 */
[----:B------:R-:W-:Y:S01]  /*1d0c0*/  FFMA R34, R29, R34, R36 ;  /* 0x000000221d227223 */ /* 0x000fe20000000024 */
[----:B-1----:R-:W-:Y:S01]  /*1d0d0*/  @P1 FADD R36, -R33, 1 ;  /* 0x3f80000021241421 */ /* 0x002fe20000000100 */
[----:B------:R-:W-:Y:S01]  /*1d0e0*/  FFMA R37, R22, R37, R39 ;  /* 0x0000002516257223 */ /* 0x000fe20000000027 */
[----:B------:R-:W-:-:S03]  /*1d0f0*/  FSEL R39, -R25, -0.026868773624300956726, P4 ;  /* 0xbcdc1be719277808 */ /* 0x000fc60002000100 */
[----:B------:R-:W-:Y:S01]  /*1d100*/  @P1 LOP3.LUT R14, R36, 0x80000000, R23, 0xb8, !PT ;  /* 0x80000000240e1812 */ /* 0x000fe200078eb817 */
[----:B------:R-:W-:Y:S01]  /*1d110*/  FMUL R23, R16, R42 ;  /* 0x0000002a10177220 */ /* 0x000fe20000400000 */
[----:B------:R-:W-:Y:S01]  /*1d120*/  FSEL R35, R24, 0.11284004896879196167, P4 ;  /* 0x3de718af18237808 */ /* 0x000fe20002000000 */
[----:B------:R-:W2:Y:S01]  /*1d130*/  LDL.LU R42, [R1+0x348] ;  /* 0x00034800012a7983 */ /* 0x000ea20000300800 */
[----:B------:R-:W-:Y:S01]  /*1d140*/  FFMA R37, R22, R37, R39 ;  /* 0x0000002516257223 */ /* 0x000fe20000000027 */
[----:B------:R-:W-:Y:S02]  /*1d150*/  F2FP.F16.E4M3.UNPACK_B R32, R3.H1 ;  /* 0x00000003ff20723e */ /* 0x000fe400030006ff */
[----:B------:R-:W-:Y:S01]  /*1d160*/  FSEL R39, R20, -0.37612664699554443359, P4 ;  /* 0xbec093ac14277808 */ /* 0x000fe20002000000 */
[C---:B------:R-:W-:Y:S01]  /*1d170*/  FFMA R35, R22.reuse, R37, R35 ;  /* 0x0000002516237223 */ /* 0x040fe20000000023 */
[----:B------:R-:W-:Y:S01]  /*1d180*/  FSEL R37, R15, 0.12837915122509002686, P4 ;  /* 0x3e0375d30f257808 */ /* 0x000fe20002000000 */
[----:B------:R-:W-:Y:S01]  /*1d190*/  HADD2.F32 R38, -RZ, R32.H0_H0 ;  /* 0x20000020ff267230 */ /* 0x000fe20000004100 */
[----:B------:R-:W3:Y:S01]  /*1d1a0*/  LDL.LU R48, [R1+0x34c] ;  /* 0x00034c0001307983 */ /* 0x000ee20000300800 */
[----:B------:R-:W-:Y:S01]  /*1d1b0*/  FFMA R35, R22, R35, R39 ;  /* 0x0000002316237223 */ /* 0x000fe20000000027 */
[----:B------:R-:W-:-:S02]  /*1d1c0*/  FSEL R39, -|R30|, R30, P4 ;  /* 0x0000001e1e277208 */ /* 0x000fc40002000300 */
[----:B------:R-:W-:Y:S01]  /*1d1d0*/  FFMA R21, R2, R38, R21 ;  /* 0x0000002602157223 */ /* 0x000fe20000000015 */
[----:B------:R-:W-:Y:S01]  /*1d1e0*/  FFMA R22, R22, R35, R37 ;  /* 0x0000002316167223 */ /* 0x000fe20000000025 */
[----:B------:R-:W-:Y:S02]  /*1d1f0*/  FSEL R38, R26, 0.0052134888246655464172, P5 ;  /* 0x3baad5ea1a267808 */ /* 0x000fe40002800000 */
[----:B------:R-:W-:Y:S01]  /*1d200*/  FSEL R40, -R25, -0.026868773624300956726, P5 ;  /* 0xbcdc1be719287808 */ /* 0x000fe20002800100 */
[----:B------:R-:W-:Y:S02]  /*1d210*/  FFMA R22, R22, R39, R39 ;  /* 0x0000002716167223 */ /* 0x000fe40000000027 */
[C---:B------:R-:W-:Y:S02]  /*1d220*/  FFMA R34, R29.reuse, R34, R38 ;  /* 0x000000221d227223 */ /* 0x040fe40000000026 */
[----:B------:R-:W1:Y:S02]  /*1d230*/  @P4 MUFU.EX2 R33, R22 ;  /* 0x0000001600214308 */ /* 0x000e640000000800 */
[----:B------:R-:W-:Y:S01]  /*1d240*/  FFMA R40, R29, R34, R40 ;  /* 0x000000221d287223 */ /* 0x000fe20000000028 */
[----:B------:R-:W-:Y:S01]  /*1d250*/  FMUL R34, R21, 0.70710676908493041992 ;  /* 0x3f3504f315227820 */ /* 0x000fe20000400000 */
[----:B------:R-:W-:-:S02]  /*1d260*/  FSEL R38, R24, 0.11284004896879196167, P5 ;  /* 0x3de718af18267808 */ /* 0x000fc40002800000 */
[----:B------:R-:W-:Y:S01]  /*1d270*/  FSEL R36, R20, -0.37612664699554443359, P5 ;  /* 0xbec093ac14247808 */ /* 0x000fe20002800000 */
[C---:B------:R-:W-:Y:S01]  /*1d280*/  FMUL R35, R34.reuse, R34 ;  /* 0x0000002222237220 */ /* 0x040fe20000400000 */
[C---:B------:R-:W-:Y:S01]  /*1d290*/  FSETP.GE.AND P1, PT, |R34|.reuse, 1.0029599666595458984, PT ;  /* 0x3f8060fe2200780b */ /* 0x040fe20003f26200 */
[----:B------:R-:W-:Y:S01]  /*1d2a0*/  FFMA R38, R29, R40, R38 ;  /* 0x000000281d267223 */ /* 0x000fe20000000026 */
[----:B------:R-:W-:Y:S01]  /*1d2b0*/  HADD2.F32 R39, -RZ, R32.H1_H1 ;  /* 0x30000020ff277230 */ /* 0x000fe20000004100 */
[----:B------:R-:W-:Y:S02]  /*1d2c0*/  FSEL R40, R15, 0.12837915122509002686, P5 ;  /* 0x3e0375d30f287808 */ /* 0x000fe40002800000 */
[----:B------:R-:W-:Y:S01]  /*1d2d0*/  FSEL R32, |R34|, R35, P1 ;  /* 0x0000002322207208 */ /* 0x000fe20000800200 */
[----:B------:R-:W-:Y:S01]  /*1d2e0*/  FFMA R36, R29, R38, R36 ;  /* 0x000000261d247223 */ /* 0x000fe20000000024 */
[----:B------:R-:W-:Y:S02]  /*1d2f0*/  FSEL R35, R28, 8.4834944573231041431e-05, P1 ;  /* 0x38b1e96a1c237808 */ /* 0x000fe40000800000 */
[----:B------:R-:W-:Y:S01]  /*1d300*/  FSEL R37, -R27, -0.00082130916416645050049, P1 ;  /* 0xba574d201b257808 */ /* 0x000fe20000800100 */
[----:B------:R-:W-:Y:S01]  /*1d310*/  FFMA R29, R29, R36, R40 ;  /* 0x000000241d1d7223 */ /* 0x000fe20000000028 */
[----:B------:R-:W-:Y:S01]  /*1d320*/  FSEL R38, -|R31|, R31, P5 ;  /* 0x0000001f1f267208 */ /* 0x000fe20002800300 */
[----:B-1----:R-:W-:-:S02]  /*1d330*/  @P4 FADD R33, -R33, 1 ;  /* 0x3f80000021214421 */ /* 0x002fc40000000100 */
[----:B------:R-:W-:Y:S01]  /*1d340*/  FFMA R35, R32, R35, R37 ;  /* 0x0000002320237223 */ /* 0x000fe20000000025 */
[----:B------:R-:W-:Y:S01]  /*1d350*/  FSEL R37, R26, 0.0052134888246655464172, P1 ;  /* 0x3baad5ea1a257808 */ /* 0x000fe20000800000 */
[----:B------:R-:W-:Y:S01]  /*1d360*/  FFMA R29, R29, R38, R38 ;  /* 0x000000261d1d7223 */ /* 0x000fe20000000026 */
[----:B------:R-:W-:Y:S01]  /*1d370*/  FFMA R23, R2, R39, R23 ;  /* 0x0000002702177223 */ /* 0x000fe20000000017 */
[----:B------:R-:W-:Y:S02]  /*1d380*/  @P4 LOP3.LUT R22, R33, 0x80000000, R30, 0xb8, !PT ;  /* 0x8000000021164812 */ /* 0x000fe400078eb81e */
[----:B------:R-:W-:Y:S01]  /*1d390*/  FSEL R39, -R25, -0.026868773624300956726, P1 ;  /* 0xbcdc1be719277808 */ /* 0x000fe20000800100 */
[C---:B------:R-:W-:Y:S01]  /*1d3a0*/  FFMA R37, R32.reuse, R35, R37 ;  /* 0x0000002320257223 */ /* 0x040fe20000000025 */
[----:B------:R-:W-:Y:S01]  /*1d3b0*/  F2FP.F16.E4M3.UNPACK_B R33, R4 ;  /* 0x00000004ff21723e */ /* 0x000fe200020006ff */
[----:B------:R-:W1:Y:S02]  /*1d3c0*/  @P5 MUFU.EX2 R38, R29 ;  /* 0x0000001d00265308 */ /* 0x000e640000000800 */
[----:B------:R-:W-:Y:S01]  /*1d3d0*/  FFMA R39, R32, R37, R39 ;  /* 0x0000002520277223 */ /* 0x000fe20000000027 */
[----:B------:R-:W-:Y:S01]  /*1d3e0*/  FMUL R37, R16, R41 ;  /* 0x0000002910257220 */ /* 0x000fe20000400000 */
[----:B------:R-:W-:Y:S01]  /*1d3f0*/  HADD2.F32 R30, -RZ, R33.H0_H0 ;  /* 0x20000021ff1e7230 */ /* 0x000fe20000004100 */
[----:B------:R-:W-:-:S04]  /*1d400*/  FSEL R41, R24, 0.11284004896879196167, P1 ;  /* 0x3de718af18297808 */ /* 0x000fc80000800000 */
[----:B------:R-:W-:Y:S01]  /*1d410*/  FFMA R30, R2, R30, R37 ;  /* 0x0000001e021e7223 */ /* 0x000fe20000000025 */
[----:B------:R-:W-:Y:S01]  /*1d420*/  FSEL R37, R20, -0.37612664699554443359, P1 ;  /* 0xbec093ac14257808 */ /* 0x000fe20000800000 */
[----:B------:R-:W-:Y:S01]  /*1d430*/  FFMA R39, R32, R39, R41 ;  /* 0x0000002720277223 */ /* 0x000fe20000000029 */
[----:B------:R-:W-:-:S03]  /*1d440*/  FSEL R40, R15, 0.12837915122509002686, P1 ;  /* 0x3e0375d30f287808 */ /* 0x000fc60000800000 */
[----:B------:R-:W-:Y:S01]  /*1d450*/  FFMA R37, R32, R39, R37 ;  /* 0x0000002720257223 */ /* 0x000fe20000000025 */
[----:B-1----:R-:W-:-:S03]  /*1d460*/  @P5 FADD R38, -R38, 1 ;  /* 0x3f80000026265421 */ /* 0x002fc60000000100 */
[----:B------:R-:W-:Y:S01]  /*1d470*/  FFMA R40, R32, R37, R40 ;  /* 0x0000002520287223 */ /* 0x000fe20000000028 */
[----:B------:R-:W-:Y:S01]  /*1d480*/  FMUL R37, R30, 0.70710676908493041992 ;  /* 0x3f3504f31e257820 */ /* 0x000fe20000400000 */
[----:B------:R-:W-:-:S03]  /*1d490*/  @P5 LOP3.LUT R29, R38, 0x80000000, R31, 0xb8, !PT ;  /* 0x80000000261d5812 */ /* 0x000fc600078eb81f */
[C---:B------:R-:W-:Y:S01]  /*1d4a0*/  FMUL R38, R37.reuse, R37 ;  /* 0x0000002525267220 */ /* 0x040fe20000400000 */
[----:B------:R-:W-:-:S04]  /*1d4b0*/  FSETP.GE.AND P5, PT, |R37|, 1.0029599666595458984, PT ;  /* 0x3f8060fe2500780b */ /* 0x000fc80003fa6200 */
[----:B------:R-:W-:Y:S02]  /*1d4c0*/  FSEL R38, |R37|, R38, P5 ;  /* 0x0000002625267208 */ /* 0x000fe40002800200 */
[----:B------:R-:W-:Y:S02]  /*1d4d0*/  FSEL R47, R28, 8.4834944573231041431e-05, P5 ;  /* 0x38b1e96a1c2f7808 */ /* 0x000fe40002800000 */
[----:B------:R-:W-:-:S05]  /*1d4e0*/  FSEL R49, -R27, -0.00082130916416645050049, P5 ;  /* 0xba574d201b317808 */ /* 0x000fca0002800100 */
[----:B------:R-:W-:Y:S02]  /*1d4f0*/  FFMA R47, R38, R47, R49 ;  /* 0x0000002f262f7223 */ /* 0x000fe40000000031 */
[----:B------:R-:W4:Y:S01]  /*1d500*/  LDL.LU R49, [R1+0x350] ;  /* 0x0003500001317983 */ /* 0x000f220000300800 */
[----:B------:R-:W-:Y:S01]  /*1d510*/  FMUL R35, R23, 0.70710676908493041992 ;  /* 0x3f3504f317237820 */ /* 0x000fe20000400000 */
[----:B------:R-:W-:Y:S02]  /*1d520*/  FSEL R31, -|R34|, R34, P1 ;  /* 0x00000022221f7208 */ /* 0x000fe40000800300 */
[----:B------:R-:W-:Y:S01]  /*1d530*/  F2FP.F16.E4M3.UNPACK_B R46, R4.H1 ;  /* 0x00000004ff2e723e */ /* 0x000fe200030006ff */
[C---:B------:R-:W-:Y:S01]  /*1d540*/  FMUL R36, R35.reuse, R35 ;  /* 0x0000002323247220 */ /* 0x040fe20000400000 */
[C---:B------:R-:W-:Y:S01]  /*1d550*/  FSETP.GE.AND P4, PT, |R35|.reuse, 1.0029599666595458984, PT ;  /* 0x3f8060fe2300780b */ /* 0x040fe20003f86200 */
[----:B------:R-:W5:Y:S03]  /*1d560*/  LDL.LU R51, [R1+0x354] ;  /* 0x0003540001337983 */ /* 0x000f660000300800 */
[----:B------:R-:W-:-:S02]  /*1d570*/  FSEL R36, |R35|, R36, P4 ;  /* 0x0000002423247208 */ /* 0x000fc40002000200 */
[----:B------:R-:W-:Y:S02]  /*1d580*/  FSEL R43, R28, 8.4834944573231041431e-05, P4 ;  /* 0x38b1e96a1c2b7808 */ /* 0x000fe40002000000 */
[----:B------:R-:W-:Y:S02]  /*1d590*/  FSEL R45, -R27, -0.00082130916416645050049, P4 ;  /* 0xba574d201b2d7808 */ /* 0x000fe40002000100 */
[----:B------:R-:W-:-:S03]  /*1d5a0*/  FSEL R41, R26, 0.0052134888246655464172, P4 ;  /* 0x3baad5ea1a297808 */ /* 0x000fc60002000000 */
[----:B------:R-:W-:Y:S01]  /*1d5b0*/  FFMA R43, R36, R43, R45 ;  /* 0x0000002b242b7223 */ /* 0x000fe2000000002d */
[----:B------:R-:W-:-:S03]  /*1d5c0*/  FSEL R39, -R25, -0.026868773624300956726, P4 ;  /* 0xbcdc1be719277808 */ /* 0x000fc60002000100 */
[----:B------:R-:W-:Y:S01]  /*1d5d0*/  FFMA R41, R36, R43, R41 ;  /* 0x0000002b24297223 */ /* 0x000fe20000000029 */
[----:B------:R-:W-:-:S03]  /*1d5e0*/  FSEL R43, R24, 0.11284004896879196167, P4 ;  /* 0x3de718af182b7808 */ /* 0x000fc60002000000 */
[----:B------:R-:W-:Y:S01]  /*1d5f0*/  FFMA R41, R36, R41, R39 ;  /* 0x0000002924297223 */ /* 0x000fe20000000027 */
[----:B------:R-:W-:-:S03]  /*1d600*/  FSEL R45, R20, -0.37612664699554443359, P4 ;  /* 0xbec093ac142d7808 */ /* 0x000fc60002000000 */
[----:B------:R-:W-:Y:S01]  /*1d610*/  FFMA R41, R36, R41, R43 ;  /* 0x0000002924297223 */ /* 0x000fe2000000002b */
[----:B------:R-:W-:Y:S01]  /*1d620*/  FSEL R32, R15, 0.12837915122509002686, P4 ;  /* 0x3e0375d30f207808 */ /* 0x000fe20002000000 */
[----:B------:R-:W-:Y:S02]  /*1d630*/  FFMA R31, R40, R31, R31 ;  /* 0x0000001f281f7223 */ /* 0x000fe4000000001f */
[C---:B------:R-:W-:Y:S02]  /*1d640*/  FFMA R41, R36.reuse, R41, R45 ;  /* 0x0000002924297223 */ /* 0x040fe4000000002d */
[----:B------:R-:W1:Y:S02]  /*1d650*/  @P1 MUFU.EX2 R39, R31 ;  /* 0x0000001f00271308 */ /* 0x000e640000000800 */
[----:B------:R-:W-:Y:S01]  /*1d660*/  FFMA R32, R36, R41, R32 ;  /* 0x0000002924207223 */ /* 0x000fe20000000020 */
[----:B------:R-:W-:Y:S01]  /*1d670*/  FSEL R41, -|R35|, R35, P4 ;  /* 0x0000002323297208 */ /* 0x000fe20002000300 */
[----:B------:R-:W-:-:S02]  /*1d680*/  HADD2.F32 R36, -RZ, R33.H1_H1 ;  /* 0x30000021ff247230 */ /* 0x000fc40000004100 */
[----:B------:R-:W-:Y:S02]  /*1d690*/  FMUL R33, R16, R44 ;  /* 0x0000002c10217220 */ /* 0x000fe40000400000 */
[----:B------:R-:W-:Y:S01]  /*1d6a0*/  FFMA R32, R32, R41, R41 ;  /* 0x0000002920207223 */ /* 0x000fe20000000029 */
[----:B------:R-:W-:Y:S01]  /*1d6b0*/  FSEL R43, R26, 0.0052134888246655464172, P5 ;  /* 0x3baad5ea1a2b7808 */ /* 0x000fe20002800000 */
[----:B------:R-:W-:Y:S02]  /*1d6c0*/  FFMA R33, R2, R36, R33 ;  /* 0x0000002402217223 */ /* 0x000fe40000000021 */
[----:B------:R-:W1:Y:S01]  /*1d6d0*/  @P4 MUFU.EX2 R36, R32 ;  /* 0x0000002000244308 */ /* 0x000e620000000800 */
[----:B------:R-:W-:Y:S01]  /*1d6e0*/  FSEL R40, -R25, -0.026868773624300956726, P5 ;  /* 0xbcdc1be719287808 */ /* 0x000fe20002800100 */
[----:B------:R-:W-:Y:S01]  /*1d6f0*/  FFMA R43, R38, R47, R43 ;  /* 0x0000002f262b7223 */ /* 0x000fe2000000002b */
[----:B------:R-:W-:Y:S01]  /*1d700*/  FSEL R41, R24, 0.11284004896879196167, P5 ;  /* 0x3de718af18297808 */ /* 0x000fe20002800000 */
[----:B-1----:R-:W-:-:S02]  /*1d710*/  @P1 FADD R39, -R39, 1 ;  /* 0x3f80000027271421 */ /* 0x002fc40000000100 */
[----:B------:R-:W-:Y:S01]  /*1d720*/  FFMA R43, R38, R43, R40 ;  /* 0x0000002b262b7223 */ /* 0x000fe20000000028 */
[----:B------:R-:W-:-:S03]  /*1d730*/  FMUL R40, R33, 0.70710676908493041992 ;  /* 0x3f3504f321287820 */ /* 0x000fc60000400000 */
[----:B------:R-:W-:Y:S01]  /*1d740*/  FFMA R41, R38, R43, R41 ;  /* 0x0000002b26297223 */ /* 0x000fe20000000029 */
[----:B------:R-:W-:Y:S01]  /*1d750*/  @P1 LOP3.LUT R31, R39, 0x80000000, R34, 0xb8, !PT ;  /* 0x80000000271f1812 */ /* 0x000fe200078eb822 */
[----:B------:R-:W-:Y:S01]  /*1d760*/  HADD2.F32 R34, -RZ, R46.H0_H0 ;  /* 0x2000002eff227230 */ /* 0x000fe20000004100 */
[----:B------:R-:W-:Y:S01]  /*1d770*/  FSEL R43, R20, -0.37612664699554443359, P5 ;  /* 0xbec093ac142b7808 */ /* 0x000fe20002800000 */
[C---:B------:R-:W-:Y:S01]  /*1d780*/  FMUL R45, R40.reuse, R40 ;  /* 0x00000028282d7220 */ /* 0x040fe20000400000 */
[----:B------:R-:W-:Y:S01]  /*1d790*/  FSETP.GE.AND P1, PT, |R40|, 1.0029599666595458984, PT ;  /* 0x3f8060fe2800780b */ /* 0x000fe20003f26200 */
[----:B------:R-:W-:Y:S02]  /*1d7a0*/  @P4 FADD R36, -R36, 1 ;  /* 0x3f80000024244421 */ /* 0x000fe40000000100 */
[----:B------:R-:W-:Y:S01]  /*1d7b0*/  FFMA R41, R38, R41, R43 ;  /* 0x0000002926297223 */ /* 0x000fe2000000002b */
[----:B------:R-:W-:Y:S02]  /*1d7c0*/  FSEL R44, -R27, -0.00082130916416645050049, P1 ;  /* 0xba574d201b2c7808 */ /* 0x000fe40000800100 */
[----:B------:R-:W-:-:S02]  /*1d7d0*/  FSEL R43, R15, 0.12837915122509002686, P5 ;  /* 0x3e0375d30f2b7808 */ /* 0x000fc40002800000 */
[----:B------:R-:W-:Y:S02]  /*1d7e0*/  @P4 LOP3.LUT R32, R36, 0x80000000, R35, 0xb8, !PT ;  /* 0x8000000024204812 */ /* 0x000fe400078eb823 */
[----:B------:R-:W-:Y:S01]  /*1d7f0*/  FSEL R36, -|R37|, R37, P5 ;  /* 0x0000002525247208 */ /* 0x000fe20002800300 */
[----:B------:R-:W-:Y:S01]  /*1d800*/  FFMA R43, R38, R41, R43 ;  /* 0x00000029262b7223 */ /* 0x000fe2000000002b */
[----:B------:R-:W-:-:S03]  /*1d810*/  FSEL R38, R26, 0.0052134888246655464172, P1 ;  /* 0x3baad5ea1a267808 */ /* 0x000fc60000800000 */
[----:B------:R-:W-:Y:S01]  /*1d820*/  FFMA R36, R43, R36, R36 ;  /* 0x000000242b247223 */ /* 0x000fe20000000024 */
[----:B------:R-:W-:Y:S01]  /*1d830*/  F2FP.F16.E4M3.UNPACK_B R50, R5 ;  /* 0x00000005ff32723e */ /* 0x000fe200020006ff */
[----:B--2---:R-:W-:Y:S01]  /*1d840*/  FMUL R39, R16, R42 ;  /* 0x0000002a10277220 */ /* 0x004fe20000400000 */
[----:B------:R-:W-:-:S03]  /*1d850*/  FSEL R42, R28, 8.4834944573231041431e-05, P1 ;  /* 0x38b1e96a1c2a7808 */ /* 0x000fc60000800000 */
[----:B------:R-:W-:Y:S01]  /*1d860*/  FFMA R34, R2, R34, R39 ;  /* 0x0000002202227223 */ /* 0x000fe20000000027 */
[----:B------:R-:W-:-:S03]  /*1d870*/  FSEL R39, |R40|, R45, P1 ;  /* 0x0000002d28277208 */ /* 0x000fc60000800200 */
[----:B------:R-:W-:Y:S02]  /*1d880*/  FMUL R41, R34, 0.70710676908493041992 ;  /* 0x3f3504f322297820 */ /* 0x000fe40000400000 */
[----:B------:R-:W-:Y:S01]  /*1d890*/  FFMA R42, R39, R42, R44 ;  /* 0x0000002a272a7223 */ /* 0x000fe2000000002c */
[----:B------:R-:W-:Y:S02]  /*1d8a0*/  HADD2.F32 R44, -RZ, R46.H1_H1 ;  /* 0x3000002eff2c7230 */ /* 0x000fe40000004100 */
[----:B---3--:R-:W-:Y:S01]  /*1d8b0*/  FMUL R35, R16, R48 ;  /* 0x0000003010237220 */ /* 0x008fe20000400000 */
[C---:B------:R-:W-:Y:S01]  /*1d8c0*/  FMUL R46, R41.reuse, R41 ;  /* 0x00000029292e7220 */ /* 0x040fe20000400000 */
[----:B------:R-:W-:Y:S02]  /*1d8d0*/  FSETP.GE.AND P4, PT, |R41|, 1.0029599666595458984, PT ;  /* 0x3f8060fe2900780b */ /* 0x000fe40003f86200 */
[----:B------:R-:W-:Y:S01]  /*1d8e0*/  FFMA R35, R2, R44, R35 ;  /* 0x0000002c02237223 */ /* 0x000fe20000000023 */
[----:B------:R-:W-:-:S02]  /*1d8f0*/  FFMA R44, R39, R42, R38 ;  /* 0x0000002a272c7223 */ /* 0x000fc40000000026 */
[----:B------:R-:W1:Y:S01]  /*1d900*/  @P5 MUFU.EX2 R42, R36 ;  /* 0x00000024002a5308 */ /* 0x000e620000000800 */
[----:B------:R-:W-:Y:S02]  /*1d910*/  FSEL R38, |R41|, R46, P4 ;  /* 0x0000002e29267208 */ /* 0x000fe40002000200 */
[----:B------:R-:W-:Y:S02]  /*1d920*/  FSEL R43, R28, 8.4834944573231041431e-05, P4 ;  /* 0x38b1e96a1c2b7808 */ /* 0x000fe40002000000 */
[----:B------:R-:W-:Y:S02]  /*1d930*/  FSEL R45, -R27, -0.00082130916416645050049, P4 ;  /* 0xba574d201b2d7808 */ /* 0x000fe40002000100 */
[----:B------:R-:W-:-:S03]  /*1d940*/  FSEL R46, -R25, -0.026868773624300956726, P1 ;  /* 0xbcdc1be7192e7808 */ /* 0x000fc60000800100 */
[----:B------:R-:W-:Y:S01]  /*1d950*/  FFMA R43, R38, R43, R45 ;  /* 0x0000002b262b7223 */ /* 0x000fe2000000002d */
[----:B------:R-:W-:Y:S01]  /*1d960*/  FSEL R45, R26, 0.0052134888246655464172, P4 ;  /* 0x3baad5ea1a2d7808 */ /* 0x000fe20002000000 */
[----:B------:R-:W-:Y:S01]  /*1d970*/  FFMA R44, R39, R44, R46 ;  /* 0x0000002c272c7223 */ /* 0x000fe2000000002e */
[----:B------:R-:W-:-:S03]  /*1d980*/  FSEL R46, R24, 0.11284004896879196167, P1 ;  /* 0x3de718af182e7808 */ /* 0x000fc60000800000 */
[----:B------:R-:W-:Y:S01]  /*1d990*/  FFMA R43, R38, R43, R45 ;  /* 0x0000002b262b7223 */ /* 0x000fe2000000002d */
[----:B------:R-:W-:Y:S01]  /*1d9a0*/  FSEL R45, -R25, -0.026868773624300956726, P4 ;  /* 0xbcdc1be7192d7808 */ /* 0x000fe20002000100 */
[----:B-1----:R-:W-:Y:S01]  /*1d9b0*/  @P5 FADD R42, -R42, 1 ;  /* 0x3f8000002a2a5421 */ /* 0x002fe20000000100 */
[----:B------:R-:W-:Y:S01]  /*1d9c0*/  FFMA R44, R39, R44, R46 ;  /* 0x0000002c272c7223 */ /* 0x000fe2000000002e */
[----:B------:R-:W-:Y:S02]  /*1d9d0*/  FSEL R46, R20, -0.37612664699554443359, P1 ;  /* 0xbec093ac142e7808 */ /* 0x000fe40000800000 */
[----:B------:R-:W-:Y:S01]  /*1d9e0*/  FFMA R45, R38, R43, R45 ;  /* 0x0000002b262d7223 */ /* 0x000fe2000000002d */
[----:B------:R-:W-:Y:S01]  /*1d9f0*/  FMUL R43, R35, 0.70710676908493041992 ;  /* 0x3f3504f3232b7820 */ /* 0x000fe20000400000 */
[----:B------:R-:W-:Y:S01]  /*1da00*/  @P5 LOP3.LUT R36, R42, 0x80000000, R37, 0xb8, !PT ;  /* 0x800000002a245812 */ /* 0x000fe200078eb825 */
[----:B------:R-:W-:Y:S01]  /*1da10*/  FFMA R44, R39, R44, R46 ;  /* 0x0000002c272c7223 */ /* 0x000fe2000000002e */
[----:B------:R-:W-:Y:S01]  /*1da20*/  FSEL R37, R24, 0.11284004896879196167, P4 ;  /* 0x3de718af18257808 */ /* 0x000fe20002000000 */
[----:B------:R-:W-:Y:S01]  /*1da30*/  FMUL R46, R43, R43 ;  /* 0x0000002b2b2e7220 */ /* 0x000fe20000400000 */
[----:B------:R-:W-:-:S02]  /*1da40*/  FSEL R42, R15, 0.12837915122509002686, P1 ;  /* 0x3e0375d30f2a7808 */ /* 0x000fc40000800000 */
[----:B------:R-:W-:Y:S01]  /*1da50*/  FSETP.GE.AND P5, PT, |R43|, 1.0029599666595458984, PT ;  /* 0x3f8060fe2b00780b */ /* 0x000fe20003fa6200 */
[----:B------:R-:W-:Y:S01]  /*1da60*/  FFMA R37, R38, R45, R37 ;  /* 0x0000002d26257223 */ /* 0x000fe20000000025 */
[----:B------:R-:W-:Y:S01]  /*1da70*/  FSEL R45, R20, -0.37612664699554443359, P4 ;  /* 0xbec093ac142d7808 */ /* 0x000fe20002000000 */
[----:B------:R-:W-:Y:S01]  /*1da80*/  FFMA R42, R39, R44, R42 ;  /* 0x0000002c272a7223 */ /* 0x000fe2000000002a */
[----:B------:R-:W-:Y:S02]  /*1da90*/  FSEL R39, |R43|, R46, P5 ;  /* 0x0000002e2b277208 */ /* 0x000fe40002800200 */
[----:B------:R-:W-:Y:S02]  /*1daa0*/  FSEL R44, R28, 8.4834944573231041431e-05, P5 ;  /* 0x38b1e96a1c2c7808 */ /* 0x000fe40002800000 */
[----:B------:R-:W-:Y:S01]  /*1dab0*/  FSEL R46, -R27, -0.00082130916416645050049, P5 ;  /* 0xba574d201b2e7808 */ /* 0x000fe20002800100 */
[----:B------:R-:W-:Y:S01]  /*1dac0*/  FFMA R37, R38, R37, R45 ;  /* 0x0000002526257223 */ /* 0x000fe2000000002d */
[----:B------:R-:W-:-:S03]  /*1dad0*/  FSEL R45, R15, 0.12837915122509002686, P4 ;  /* 0x3e0375d30f2d7808 */ /* 0x000fc60002000000 */
[----:B------:R-:W-:Y:S01]  /*1dae0*/  FFMA R44, R39, R44, R46 ;  /* 0x0000002c272c7223 */ /* 0x000fe2000000002e */
[----:B------:R-:W-:Y:S01]  /*1daf0*/  FSEL R46, R26, 0.0052134888246655464172, P5 ;  /* 0x3baad5ea1a2e7808 */ /* 0x000fe20002800000 */
[----:B------:R-:W-:Y:S01]  /*1db00*/  FFMA R45, R38, R37, R45 ;  /* 0x00000025262d7223 */ /* 0x000fe2000000002d */
[----:B------:R-:W-:Y:S02]  /*1db10*/  FSEL R38, -R25, -0.026868773624300956726, P5 ;  /* 0xbcdc1be719267808 */ /* 0x000fe40002800100 */
[----:B------:R-:W-:Y:S01]  /*1db20*/  FSEL R37, -|R40|, R40, P1 ;  /* 0x0000002828257208 */ /* 0x000fe20000800300 */
[----:B------:R-:W-:Y:S01]  /*1db30*/  FFMA R44, R39, R44, R46 ;  /* 0x0000002c272c7223 */ /* 0x000fe2000000002e */
[----:B------:R-:W-:-:S03]  /*1db40*/  FSEL R46, R24, 0.11284004896879196167, P5 ;  /* 0x3de718af182e7808 */ /* 0x000fc60002800000 */
[----:B------:R-:W-:Y:S01]  /*1db50*/  FFMA R44, R39, R44, R38 ;  /* 0x0000002c272c7223 */ /* 0x000fe20000000026 */
[----:B------:R-:W-:Y:S01]  /*1db60*/  FFMA R38, R42, R37, R37 ;  /* 0x000000252a267223 */ /* 0x000fe20000000025 */
[----:B------:R-:W-:Y:S02]  /*1db70*/  FSEL R42, -|R41|, R41, P4 ;  /* 0x00000029292a7208 */ /* 0x000fe40002000300 */
[----:B------:R-:W-:Y:S01]  /*1db80*/  FSEL R47, R20, -0.37612664699554443359, P5 ;  /* 0xbec093ac142f7808 */ /* 0x000fe20002800000 */
[----:B------:R-:W-:Y:S02]  /*1db90*/  FFMA R46, R39, R44, R46 ;  /* 0x0000002c272e7223 */ /* 0x000fe4000000002e */
[----:B------:R-:W1:Y:S01]  /*1dba0*/  @P1 MUFU.EX2 R44, R38 ;  /* 0x00000026002c1308 */ /* 0x000e620000000800 */
[----:B------:R-:W-:Y:S01]  /*1dbb0*/  FFMA R37, R45, R42, R42 ;  /* 0x0000002a2d257223 */ /* 0x000fe2000000002a */
[----:B------:R-:W-:Y:S01]  /*1dbc0*/  FFMA R42, R39, R46, R47 ;  /* 0x0000002e272a7223 */ /* 0x000fe2000000002f */
[----:B------:R-:W-:-:S05]  /*1dbd0*/  FSEL R48, R15, 0.12837915122509002686, P5 ;  /* 0x3e0375d30f307808 */ /* 0x000fca0002800000 */
[----:B------:R-:W2:Y:S01]  /*1dbe0*/  @P4 MUFU.EX2 R46, R37 ;  /* 0x00000025002e4308 */ /* 0x000ea20000000800 */
[----:B------:R-:W-:Y:S01]  /*1dbf0*/  FFMA R42, R39, R42, R48 ;  /* 0x0000002a272a7223 */ /* 0x000fe20000000030 */
[----:B------:R-:W-:Y:S02]  /*1dc00*/  HADD2.F32 R45, -RZ, R50.H0_H0 ;  /* 0x20000032ff2d7230 */ /* 0x000fe40000004100 */
[----:B----4-:R-:W-:-:S04]  /*1dc10*/  FMUL R39, R16, R49 ;  /* 0x0000003110277220 */ /* 0x010fc80000400000 */
[----:B------:R-:W-:Y:S01]  /*1dc20*/  FFMA R39, R2, R45, R39 ;  /* 0x0000002d02277223 */ /* 0x000fe20000000027 */
[----:B-1----:R-:W-:-:S03]  /*1dc30*/  @P1 FADD R47, -R44, 1 ;  /* 0x3f8000002c2f1421 */ /* 0x002fc60000000100 */
[----:B------:R-:W-:Y:S02]  /*1dc40*/  FMUL R45, R39, 0.70710676908493041992 ;  /* 0x3f3504f3272d7820 */ /* 0x000fe40000400000 */
[----:B------:R-:W-:Y:S01]  /*1dc50*/  @P1 LOP3.LUT R38, R47, 0x80000000, R40, 0xb8, !PT ;  /* 0x800000002f261812 */ /* 0x000fe200078eb828 */
[----:B--2---:R-:W-:Y:S01]  /*1dc60*/  @P4 FADD R46, -R46, 1 ;  /* 0x3f8000002e2e4421 */ /* 0x004fe20000000100 */
[C---:B------:R-:W-:Y:S01]  /*1dc70*/  FMUL R40, R45.reuse, R45 ;  /* 0x0000002d2d287220 */ /* 0x040fe20000400000 */
[----:B------:R-:W-:-:S03]  /*1dc80*/  FSETP.GE.AND P1, PT, |R45|, 1.0029599666595458984, PT ;  /* 0x3f8060fe2d00780b */ /* 0x000fc60003f26200 */
[----:B------:R-:W-:Y:S02]  /*1dc90*/  @P4 LOP3.LUT R37, R46, 0x80000000, R41, 0xb8, !PT ;  /* 0x800000002e254812 */ /* 0x000fe400078eb829 */
[----:B------:R-:W-:Y:S02]  /*1dca0*/  FSEL R44, |R45|, R40, P1 ;  /* 0x000000282d2c7208 */ /* 0x000fe40000800200 */
[----:B------:R-:W-:Y:S02]  /*1dcb0*/  FSEL R41, R28, 8.4834944573231041431e-05, P1 ;  /* 0x38b1e96a1c297808 */ /* 0x000fe40000800000 */
[----:B------:R-:W-:Y:S02]  /*1dcc0*/  FSEL R47, -R27, -0.00082130916416645050049, P1 ;  /* 0xba574d201b2f7808 */ /* 0x000fe40000800100 */
[----:B------:R-:W-:-:S03]  /*1dcd0*/  FSEL R40, R26, 0.0052134888246655464172, P1 ;  /* 0x3baad5ea1a287808 */ /* 0x000fc60000800000 */
[----:B------:R-:W-:-:S04]  /*1dce0*/  FFMA R41, R44, R41, R47 ;  /* 0x000000292c297223 */ /* 0x000fc8000000002f */
[----:B------:R-:W-:Y:S01]  /*1dcf0*/  FFMA R47, R44, R41, R40 ;  /* 0x000000292c2f7223 */ /* 0x000fe20000000028 */
[----:B------:R-:W-:Y:S02]  /*1dd00*/  HADD2.F32 R40, -RZ, R50.H1_H1 ;  /* 0x30000032ff287230 */ /* 0x000fe40000004100 */
[----:B------:R-:W2:Y:S04]  /*1dd10*/  LDL.LU R50, [R1+0x358] ;  /* 0x0003580001327983 */ /* 0x000ea80000300800 */
[----:B------:R-:W3:Y:S04]  /*1dd20*/  LDL.LU R54, [R1+0x35c] ;  /* 0x00035c0001367983 */ /* 0x000ee80000300800 */
[----:B------:R-:W4:Y:S04]  /*1dd30*/  LDL.LU R55, [R1+0x320] ;  /* 0x0003200001377983 */ /* 0x000f280000300800 */
[----:B------:R-:W4:Y:S01]  /*1dd40*/  LDL.LU R57, [R1+0x324] ;  /* 0x0003240001397983 */ /* 0x000f220000300800 */
[----:B------:R-:W-:Y:S01]  /*1dd50*/  FSEL R49, -R25, -0.026868773624300956726, P1 ;  /* 0xbcdc1be719317808 */ /* 0x000fe20000800100 */
[----:B-----5:R-:W-:Y:S01]  /*1dd60*/  FMUL R41, R16, R51 ;  /* 0x0000003310297220 */ /* 0x020fe20000400000 */
[----:B------:R-:W-:-:S03]  /*1dd70*/  FSEL R46, R24, 0.11284004896879196167, P1 ;  /* 0x3de718af182e7808 */ /* 0x000fc60000800000 */
[----:B------:R-:W-:Y:S01]  /*1dd80*/  FFMA R47, R44, R47, R49 ;  /* 0x0000002f2c2f7223 */ /* 0x000fe20000000031 */
[----:B------:R-:W-:Y:S01]  /*1dd90*/  FFMA R40, R2, R40, R41 ;  /* 0x0000002802287223 */ /* 0x000fe20000000029 */
[----:B------:R-:W-:Y:S02]  /*1dda0*/  FSEL R48, R20, -0.37612664699554443359, P1 ;  /* 0xbec093ac14307808 */ /* 0x000fe40000800000 */
[----:B------:R-:W-:Y:S01]  /*1ddb0*/  FFMA R47, R44, R47, R46 ;  /* 0x0000002f2c2f7223 */ /* 0x000fe2000000002e */
[----:B------:R-:W-:Y:S01]  /*1ddc0*/  FMUL R51, R40, 0.70710676908493041992 ;  /* 0x3f3504f328337820 */ /* 0x000fe20000400000 */
[----:B------:R-:W-:Y:S02]  /*1ddd0*/  FSEL R41, R15, 0.12837915122509002686, P1 ;  /* 0x3e0375d30f297808 */ /* 0x000fe40000800000 */
[----:B------:R-:W-:Y:S01]  /*1dde0*/  FFMA R47, R44, R47, R48 ;  /* 0x0000002f2c2f7223 */ /* 0x000fe20000000030 */
[C---:B------:R-:W-:Y:S01]  /*1ddf0*/  FMUL R46, R51.reuse, R51 ;  /* 0x00000033332e7220 */ /* 0x040fe20000400000 */
[----:B------:R-:W-:-:S02]  /*1de00*/  FSETP.GE.AND P4, PT, |R51|, 1.0029599666595458984, PT ;  /* 0x3f8060fe3300780b */ /* 0x000fc40003f86200 */
[----:B------:R-:W-:Y:S02]  /*1de10*/  FFMA R44, R44, R47, R41 ;  /* 0x0000002f2c2c7223 */ /* 0x000fe40000000029 */
        /* <DEDUP_REMOVED lines=10> */
[----:B------:R-:W-:-:S05]  /*1dec0*/  FSEL R41, -|R43|, R43, P5 ;  /* 0x0000002b2b297208 */ /* 0x000fca0002800300 */
[----:B------:R-:W-:Y:S01]  /*1ded0*/  FFMA R41, R42, R41, R41 ;  /* 0x000000292a297223 */ /* 0x000fe20000000029 */
[----:B------:R-:W-:-:S03]  /*1dee0*/  FSEL R49, R20, -0.37612664699554443359, P4 ;  /* 0xbec093ac14317808 */ /* 0x000fc60002000000 */
[----:B------:R-:W1:Y:S01]  /*1def0*/  @P5 MUFU.EX2 R48, R41 ;  /* 0x0000002900305308 */ /* 0x000e620000000800 */
[----:B------:R-:W-:Y:S01]  /*1df00*/  FSEL R42, R15, 0.12837915122509002686, P4 ;  /* 0x3e0375d30f2a7808 */ /* 0x000fe20002000000 */
[----:B------:R-:W-:Y:S01]  /*1df10*/  FFMA R47, R46, R47, R49 ;  /* 0x0000002f2e2f7223 */ /* 0x000fe20000000031 */
[----:B------:R-:W-:-:S03]  /*1df20*/  F2FP.F16.E4M3.UNPACK_B R49, R5.H1 ;  /* 0x00000005ff31723e */ /* 0x000fc600030006ff */
[----:B------:R-:W-:Y:S02]  /*1df30*/  FFMA R46, R46, R47, R42 ;  /* 0x0000002f2e2e7223 */ /* 0x000fe4000000002a */
[----:B------:R-:W-:Y:S02]  /*1df40*/  HADD2.F32 R42, -RZ, R49.H0_H0 ;  /* 0x20000031ff2a7230 */ /* 0x000fe40000004100 */
[----:B-1----:R-:W-:-:S05]  /*1df50*/  @P5 FADD R48, -R48, 1 ;  /* 0x3f80000030305421 */ /* 0x002fca0000000100 */
[----:B------:R-:W-:Y:S01]  /*1df60*/  @P5 LOP3.LUT R41, R48, 0x80000000, R43, 0xb8, !PT ;  /* 0x8000000030295812 */ /* 0x000fe200078eb82b */
[----:B--2---:R-:W-:-:S04]  /*1df70*/  FMUL R47, R16, R50 ;  /* 0x00000032102f7220 */ /* 0x004fc80000400000 */
[----:B------:R-:W-:-:S04]  /*1df80*/  FFMA R42, R2, R42, R47 ;  /* 0x0000002a022a7223 */ /* 0x000fc8000000002f */
        /* <DEDUP_REMOVED lines=8> */
[----:B------:R-:W-:-:S03]  /*1e010*/  FSEL R53, -R25, -0.026868773624300956726, P5 ;  /* 0xbcdc1be719357808 */ /* 0x000fc60002800100 */
[----:B------:R-:W-:Y:S01]  /*1e020*/  FFMA R50, R47, R50, R43 ;  /* 0x000000322f327223 */ /* 0x000fe2000000002b */
        /* <DEDUP_REMOVED lines=10> */
[----:B------:R-:W-:Y:S02]  /*1e0d0*/  HADD2.F32 R44, -RZ, R49.H1_H1 ;  /* 0x30000031ff2c7230 */ /* 0x000fe40000004100 */
[----:B---3--:R-:W-:-:S04]  /*1e0e0*/  FMUL R49, R16, R54 ;  /* 0x0000003610317220 */ /* 0x008fc80000400000 */
        /* <DEDUP_REMOVED lines=22> */
[----:B------:R-:W-:-:S03]  /*1e250*/  F2FP.F16.E4M3.UNPACK_B R52, R0 ;  /* 0x00000000ff34723e */ /* 0x000fc600020006ff */
[----:B------:R-:W-:Y:S01]  /*1e260*/  FFMA R50, R50, R53, R46 ;  /* 0x0000003532327223 */ /* 0x000fe2000000002e */
[----:B----4-:R-:W-:Y:S01]  /*1e270*/  FMUL R53, R16, R55 ;  /* 0x0000003710357220 */ /* 0x010fe20000400000 */
[----:B------:R-:W-:-:S05]  /*1e280*/  HADD2.F32 R46, -RZ, R52.H0_H0 ;  /* 0x20000034ff2e7230 */ /* 0x000fca0000004100 */
        /* <DEDUP_REMOVED lines=21> */
[----:B------:R-:W-:Y:S01]  /*1e3e0*/  FSEL R55, R15, 0.12837915122509002686, P4 ;  /* 0x3e0375d30f377808 */ /* 0x000fe20002000000 */
[----:B------:R-:W-:-:S04]  /*1e3f0*/  HADD2.F32 R52, -RZ, R52.H1_H1 ;  /* 0x30000034ff347230 */ /* 0x000fc80000004100 */
[----:B------:R-:W-:Y:S01]  /*1e400*/  FFMA R53, R53, R54, R55 ;  /* 0x0000003635357223 */ /* 0x000fe20000000037 */
[----:B------:R-:W-:-:S04]  /*1e410*/  FMUL R55, R16, R57 ;  /* 0x0000003910377220 */ /* 0x000fc80000400000 */
        /* <DEDUP_REMOVED lines=21> */
[----:B------:R-:W-:-:S03]  /*1e570*/  FSEL R55, -|R49|, R49, P1 ;  /* 0x0000003131377208 */ /* 0x000fc60000800300 */
[----:B------:R-:W-:Y:S01]  /*1e580*/  FFMA R53, R53, R54, R54 ;  /* 0x0000003635357223 */ /* 0x000fe20000000036 */
[----:B------:R-:W-:Y:S01]  /*1e590*/  FSEL R54, -|R48|, R48, P5 ;  /* 0x0000003030367208 */ /* 0x000fe20002800300 */
[----:B------:R-:W-:-:S04]  /*1e5a0*/  FFMA R50, R50, R55, R55 ;  /* 0x0000003732327223 */ /* 0x000fc80000000037 */
[----:B------:R-:W1:Y:S01]  /*1e5b0*/  @P1 MUFU.EX2 R56, R50 ;  /* 0x0000003200381308 */ /* 0x000e620000000800 */
[----:B------:R-:W-:-:S07]  /*1e5c0*/  FFMA R54, R57, R54, R54 ;  /* 0x0000003639367223 */ /* 0x000fce0000000036 */
[----:B------:R-:W2:Y:S08]  /*1e5d0*/  @P5 MUFU.EX2 R57, R54 ;  /* 0x0000003600395308 */ /* 0x000eb00000000800 */
[----:B------:R-:W3:Y:S01]  /*1e5e0*/  @P4 MUFU.EX2 R55, R53 ;  /* 0x0000003500374308 */ /* 0x000ee20000000800 */
[----:B-1----:R-:W-:-:S05]  /*1e5f0*/  @P1 FADD R56, -R56, 1 ;  /* 0x3f80000038381421 */ /* 0x002fca0000000100 */
[----:B------:R-:W-:Y:S01]  /*1e600*/  @P1 LOP3.LUT R50, R56, 0x80000000, R49, 0xb8, !PT ;  /* 0x8000000038321812 */ /* 0x000fe200078eb831 */
[----:B--2---:R-:W-:Y:S01]  /*1e610*/  @P5 FADD R57, -R57, 1 ;  /* 0x3f80000039395421 */ /* 0x004fe20000000100 */
[----:B------:R-:W-:Y:S01]  /*1e620*/  FMUL R49, R10, 0.5 ;  /* 0x3f0000000a317820 */ /* 0x000fe20000400000 */
[----:B------:R-:W-:Y:S01]  /*1e630*/  FADD R10, R14, 1 ;  /* 0x3f8000000e0a7421 */ /* 0x000fe20000000000 */
[----:B---3--:R-:W-:Y:S02]  /*1e640*/  @P4 FADD R56, -R55, 1 ;  /* 0x3f80000037384421 */ /* 0x008fe40000000100 */
[----:B------:R-:W-:Y:S01]  /*1e650*/  @P5 LOP3.LUT R54, R57, 0x80000000, R48, 0xb8, !PT ;  /* 0x8000000039365812 */ /* 0x000fe200078eb830 */
[----:B------:R-:W-:Y:S01]  /*1e660*/  FMUL R48, R9, 0.5 ;  /* 0x3f00000009307820 */ /* 0x000fe20000400000 */
[----:B------:R-:W-:Y:S01]  /*1e670*/  FADD R9, R11, 1 ;  /* 0x3f8000000b097421 */ /* 0x000fe20000000000 */
[----:B------:R-:W-:Y:S01]  /*1e680*/  @P4 LOP3.LUT R53, R56, 0x80000000, R51, 0xb8, !PT ;  /* 0x8000000038354812 */ /* 0x000fe200078eb833 */
[----:B------:R-:W-:Y:S01]  /*1e690*/  FMUL R56, R13, 0.5 ;  /* 0x3f0000000d387820 */ /* 0x000fe20000400000 */
[----:B------:R-:W-:Y:S01]  /*1e6a0*/  FMUL R12, R12, 0.5 ;  /* 0x3f0000000c0c7820 */ /* 0x000fe20000400000 */
[----:B------:R-:W-:Y:S01]  /*1e6b0*/  FADD R11, R22, 1 ;  /* 0x3f800000160b7421 */ /* 0x000fe20000000000 */
[----:B------:R-:W-:Y:S01]  /*1e6c0*/  FMUL R14, R21, 0.5 ;  /* 0x3f000000150e7820 */ /* 0x000fe20000400000 */
[----:B------:R-:W-:Y:S01]  /*1e6d0*/  FADD R13, R31, 1 ;  /* 0x3f8000001f0d7421 */ /* 0x000fe20000000000 */
[----:B------:R-:W-:Y:S01]  /*1e6e0*/  FADD R29, R29, 1 ;  /* 0x3f8000001d1d7421 */ /* 0x000fe20000000000 */
[----:B------:R-:W-:Y:S01]  /*1e6f0*/  FMUL R23, R23, 0.5 ;  /* 0x3f00000017177820 */ /* 0x000fe20000400000 */
        /* <DEDUP_REMOVED lines=8> */
[----:B------:R-:W-:Y:S01]  /*1e780*/  FMUL R33, R33, 0.5 ;  /* 0x3f00000021217820 */ /* 0x000fe20000400000 */
[----:B------:R-:W-:Y:S01]  /*1e790*/  FADD R22, R38, 1 ;  /* 0x3f80000026167421 */ /* 0x000fe20000000000 */
[----:B------:R-:W-:Y:S01]  /*1e7a0*/  FMUL R34, R34, 0.5 ;  /* 0x3f00000022227820 */ /* 0x000fe20000400000 */
[----:B------:R-:W-:Y:S01]  /*1e7b0*/  FMUL R30, R35, 0.5 ;  /* 0x3f000000231e7820 */ /* 0x000fe20000400000 */
[----:B------:R-:W-:Y:S01]  /*1e7c0*/  FMUL R32, R39, 0.5 ;  /* 0x3f00000027207820 */ /* 0x000fe20000400000 */
[----:B------:R-:W-:Y:S01]  /*1e7d0*/  FMUL R40, R40, 0.5 ;  /* 0x3f00000028287820 */ /* 0x000fe20000400000 */
[----:B------:R-:W-:Y:S01]  /*1e7e0*/  FADD R37, R37, 1 ;  /* 0x3f80000025257421 */ /* 0x000fe20000000000 */
[----:B------:R-:W-:Y:S01]  /*1e7f0*/  FADD R41, R41, 1 ;  /* 0x3f80000029297421 */ /* 0x000fe20000000000 */
[----:B------:R-:W-:Y:S01]  /*1e800*/  FADD R43, R43, 1 ;  /* 0x3f8000002b2b7421 */ /* 0x000fe20000000000 */
        /* <DEDUP_REMOVED lines=9> */
[----:B------:R-:W-:Y:S01]  /*1e8a0*/  FMUL R9, R9, R48 ;  /* 0x0000003009097220 */ /* 0x000fe20000400000 */
        /* <DEDUP_REMOVED lines=14> */
[----:B------:R-:W-:Y:S02]  /*1e990*/  F2FP.SATFINITE.E4M3.F32.PACK_AB_MERGE_C R41, R41, R34, RZ ;  /* 0x000000222929723e */ /* 0x000fe400048070ff */
[----:B------:R-:W-:Y:S02]  /*1e9a0*/  F2FP.SATFINITE.E4M3.F32.PACK_AB_MERGE_C R45, R45, R32, RZ ;  /* 0x000000202d2d723e */ /* 0x000fe400048070ff */
[----:B------:R-:W-:-:S02]  /*1e9b0*/  F2FP.SATFINITE.E4M3.F32.PACK_AB_MERGE_C R29, R29, R42, RZ ;  /* 0x0000002a1d1d723e */ /* 0x000fc400048070ff */
[----:B------:R-:W-:Y:S01]  /*1e9c0*/  F2FP.SATFINITE.E4M3.F32.PACK_AB_MERGE_C R46, R23, R46, RZ ;  /* 0x0000002e172e723e */ /* 0x000fe200048070ff */
[----:B------:R-:W-:Y:S06]  /*1e9d0*/  @P0 BRA `(.L_x_109) ;  /* 0x0000000000040947 */ /* 0x000fec0003800000 */
[----:B------:R-:W-:-:S04]  /*1e9e0*/  DEPBAR.LE SB0, 0x1 ;  /* 0x000080400000791a */ /* 0x000fc80000000000 */
.L_x_109:
        /* <DEDUP_REMOVED lines=27> */
.L_x_111:
[----:B------:R-:W-:Y:S05]  /*1eba0*/  BSYNC B0 ;  /* 0x0000000000007941 */ /* 0x000fea0003800000 */
.L_x_110:
[----:B------:R-:W-:Y:S04]  /*1ebb0*/  BSSY B0, `(.L_x_112) ;  /* 0x000003a000007945 */ /* 0x000fe80003800000 */
[----:B------:R-:W-:Y:S05]  /*1ebc0*/  @P2 BRA `(.L_x_113) ;  /* 0x0000000000e02947 */ /* 0x000fea0003800000 */
[----:B------:R-:W2:Y:S02]  /*1ebd0*/  LDL R9, [R1+0x4a8] ;  /* 0x0004a80001097983 */ /* 0x000ea40000100800 */
[----:B--2---:R-:W-:-:S13]  /*1ebe0*/  ISETP.NE.AND P4, PT, R9, 0x3, PT ;  /* 0x000000030900780c */ /* 0x004fda0003f85270 */
[----:B------:R-:W-:Y:S05]  /*1ebf0*/  @!P4 BRA `(.L_x_114) ;  /* 0x000000000004c947 */ /* 0x000fea0003800000 */
[----:B------:R-:W-:Y:S01]  /*1ec00*/  BPT.TRAP 0x1 ;  /* 0x000000040000795c */ /* 0x000fe20000300000 */
.L_x_114:
[----:B------:R-:W-:Y:S01]  /*1ec10*/  LEA R9, R18, UR42, 0x3 ;  /* 0x0000002a12097c11 */ /* 0x000fe2000f8e18ff */
[----:B------:R-:W-:Y:S01]  /*1ec20*/  BSSY B1, `(.L_x_115) ;  /* 0x0000004000017945 */ /* 0x000fe20003800000 */
[----:B------:R-:W-:-:S04]  /*1ec30*/  SHF.L.U32 R10, R19, 0x1f, RZ ;  /* 0x0000001f130a7819 */ /* 0x000fc800000006ff */
[----:B------:R-:W1:Y:S02]  /*1ec40*/  SYNCS.PHASECHK.TRANS64.TRYWAIT P1, [R9+URZ+0x60], R10 ;  /* 0x0000600a090075a7 */ /* 0x000e64000802017f */
[----:B-1----:R-:W-:Y:S05]  /*1ec50*/  @!P1 BRA `(.L_x_116) ;  /* 0x000001a400889947 */ /* 0x002fea0003800000 */
.L_x_378:
[----:B------:R-:W-:Y:S05]  /*1ec60*/  BSYNC B1 ;  /* 0x0000000000017941 */ /* 0x000fea0003800000 */
.L_x_115:
        /* <DEDUP_REMOVED lines=22> */
.L_x_118:
[----:B------:R-:W-:Y:S05]  /*1edd0*/  BSYNC B1 ;  /* 0x0000000000017941 */ /* 0x000fea0003800000 */
.L_x_117:
        /* <DEDUP_REMOVED lines=8> */
.L_x_119:
        /* <DEDUP_REMOVED lines=15> */
.L_x_113:
[----:B------:R-:W-:Y:S05]  /*1ef50*/  BSYNC B0 ;  /* 0x0000000000007941 */ /* 0x000fea0003800000 */
.L_x_112:
        /* <DEDUP_REMOVED lines=10> */
[----:B------:R-:W-:Y:S01]  /*1f000*/  FFMA R10, R2, R10, R9 ;  /* 0x0000000a020a7223 */ /* 0x000fe20000000009 */
[----:B------:R-:W-:-:S03]  /*1f010*/  FMUL R199, R16, R199 ;  /* 0x000000c710c77220 */ /* 0x000fc60000400000 */
[C---:B------:R-:W-:Y:S01]  /*1f020*/  FMUL R21, R10.reuse, 0.70710676908493041992 ;  /* 0x3f3504f30a157820 */ /* 0x040fe20000400000 */
[----:B------:R-:W-:-:S03]  /*1f030*/  FMUL R10, R10, 0.5 ;  /* 0x3f0000000a0a7820 */ /* 0x000fc60000400000 */
[C---:B------:R-:W-:Y:S01]  /*1f040*/  FMUL R9, R21.reuse, R21 ;  /* 0x0000001515097220 */ /* 0x040fe20000400000 */
[----:B------:R-:W-:-:S04]  /*1f050*/  FSETP.GE.AND P1, PT, |R21|, 1.0029599666595458984, PT ;  /* 0x3f8060fe1500780b */ /* 0x000fc80003f26200 */
[----:B------:R-:W-:Y:S02]  /*1f060*/  FSEL R9, |R21|, R9, P1 ;  /* 0x0000000915097208 */ /* 0x000fe40000800200 */
[----:B------:R-:W-:Y:S02]  /*1f070*/  FSEL R12, R28, 8.4834944573231041431e-05, P1 ;  /* 0x38b1e96a1c0c7808 */ /* 0x000fe40000800000 */
[----:B------:R-:W-:Y:S02]  /*1f080*/  FSEL R14, -R27, -0.00082130916416645050049, P1 ;  /* 0xba574d201b0e7808 */ /* 0x000fe40000800100 */
[----:B------:R-:W-:Y:S02]  /*1f090*/  FSEL R11, R26, 0.0052134888246655464172, P1 ;  /* 0x3baad5ea1a0b7808 */ /* 0x000fe40000800000 */
[----:B------:R-:W-:Y:S01]  /*1f0a0*/  FSEL R13, -R25, -0.026868773624300956726, P1 ;  /* 0xbcdc1be7190d7808 */ /* 0x000fe20000800100 */
[----:B------:R-:W-:Y:S01]  /*1f0b0*/  FFMA R12, R9, R12, R14 ;  /* 0x0000000c090c7223 */ /* 0x000fe2000000000e */
[----:B------:R-:W-:-:S03]  /*1f0c0*/  FSEL R14, -|R21|, R21, P1 ;  /* 0x00000015150e7208 */ /* 0x000fc60000800300 */
[----:B------:R-:W-:Y:S01]  /*1f0d0*/  FFMA R12, R9, R12, R11 ;  /* 0x0000000c090c7223 */ /* 0x000fe2000000000b */
[----:B------:R-:W-:-:S03]  /*1f0e0*/  FSEL R11, R24, 0.11284004896879196167, P1 ;  /* 0x3de718af180b7808 */ /* 0x000fc60000800000 */
[----:B------:R-:W-:Y:S01]  /*1f0f0*/  FFMA R12, R9, R12, R13 ;  /* 0x0000000c090c7223 */ /* 0x000fe2000000000d */
[----:B------:R-:W-:-:S03]  /*1f100*/  FSEL R13, R20, -0.37612664699554443359, P1 ;  /* 0xbec093ac140d7808 */ /* 0x000fc60000800000 */
[----:B------:R-:W-:Y:S01]  /*1f110*/  FFMA R12, R9, R12, R11 ;  /* 0x0000000c090c7223 */ /* 0x000fe2000000000b */
[----:B------:R-:W-:-:S03]  /*1f120*/  FSEL R11, R15, 0.12837915122509002686, P1 ;  /* 0x3e0375d30f0b7808 */ /* 0x000fc60000800000 */
[----:B------:R-:W-:Y:S01]  /*1f130*/  FFMA R12, R9, R12, R13 ;  /* 0x0000000c090c7223 */ /* 0x000fe2000000000d */
[----:B------:R-:W-:-:S03]  /*1f140*/  FMUL R13, R16, R201 ;  /* 0x000000c9100d7220 */ /* 0x000fc60000400000 */
[----:B------:R-:W-:Y:S01]  /*1f150*/  FFMA R9, R9, R12, R11 ;  /* 0x0000000c09097223 */ /* 0x000fe2000000000b */
[----:B------:R-:W-:Y:S01]  /*1f160*/  F2FP.F16.E4M3.UNPACK_B R11, R3 ;  /* 0x00000003ff0b723e */ /* 0x000fe200020006ff */
[----:B------:R-:W-:Y:S02]  /*1f170*/  FFMA R13, R2, R22, R13 ;  /* 0x00000016020d7223 */ /* 0x000fe4000000000d */
[----:B------:R-:W-:Y:S02]  /*1f180*/  FFMA R9, R9, R14, R14 ;  /* 0x0000000e09097223 */ /* 0x000fe4000000000e */
[--C-:B------:R-:W-:Y:S02]  /*1f190*/  HADD2.F32 R12, -RZ, R11.reuse.H0_H0 ;  /* 0x2000000bff0c7230 */ /* 0x100fe40000004100 */
[----:B------:R-:W-:Y:S01]  /*1f1a0*/  FMUL R32, R13, 0.70710676908493041992 ;  /* 0x3f3504f30d207820 */ /* 0x000fe20000400000 */
[----:B------:R-:W1:Y:S01]  /*1f1b0*/  @P1 MUFU.EX2 R14, R9 ;  /* 0x00000009000e1308 */ /* 0x000e620000000800 */
[----:B------:R-:W-:-:S02]  /*1f1c0*/  HADD2.F32 R30, -RZ, R11.H1_H1 ;  /* 0x3000000bff1e7230 */ /* 0x000fc40000004100 */
[----:B------:R-:W-:Y:S01]  /*1f1d0*/  FMUL R11, R16, R202 ;  /* 0x000000ca100b7220 */ /* 0x000fe20000400000 */
[----:B------:R-:W-:-:S03]  /*1f1e0*/  FMUL R13, R13, 0.5 ;  /* 0x3f0000000d0d7820 */ /* 0x000fc60000400000 */
[C---:B------:R-:W-:Y:S01]  /*1f1f0*/  FFMA R11, R2.reuse, R12, R11 ;  /* 0x0000000c020b7223 */ /* 0x040fe2000000000b */
[----:B------:R-:W-:-:S03]  /*1f200*/  FFMA R12, R2, R30, R203 ;  /* 0x0000001e020c7223 */ /* 0x000fc600000000cb */
[----:B------:R-:W-:Y:S01]  /*1f210*/  FMUL R33, R11, 0.70710676908493041992 ;  /* 0x3f3504f30b217820 */ /* 0x000fe20000400000 */
[----:B------:R-:W-:-:S03]  /*1f220*/  FMUL R31, R12, 0.70710676908493041992 ;  /* 0x3f3504f30c1f7820 */ /* 0x000fc60000400000 */
[C---:B------:R-:W-:Y:S01]  /*1f230*/  FMUL R30, R33.reuse, R33 ;  /* 0x00000021211e7220 */ /* 0x040fe20000400000 */
[----:B------:R-:W-:Y:S01]  /*1f240*/  FSETP.GE.AND P4, PT, |R33|, 1.0029599666595458984, PT ;  /* 0x3f8060fe2100780b */ /* 0x000fe20003f86200 */
[C---:B------:R-:W-:Y:S01]  /*1f250*/  FMUL R36, R31.reuse, R31 ;  /* 0x0000001f1f247220 */ /* 0x040fe20000400000 */
[----:B-1----:R-:W-:Y:S01]  /*1f260*/  @P1 FADD R14, -R14, 1 ;  /* 0x3f8000000e0e1421 */ /* 0x002fe20000000100 */
[----:B------:R-:W-:Y:S02]  /*1f270*/  FSETP.GE.AND P5, PT, |R31|, 1.0029599666595458984, PT ;  /* 0x3f8060fe1f00780b */ /* 0x000fe40003fa6200 */
[----:B------:R-:W-:Y:S02]  /*1f280*/  FSEL R29, |R33|, R30, P4 ;  /* 0x0000001e211d7208 */ /* 0x000fe40002000200 */
[----:B------:R-:W-:Y:S01]  /*1f290*/  @P1 LOP3.LUT R9, R14, 0x80000000, R21, 0xb8, !PT ;  /* 0x800000000e091812 */ /* 0x000fe200078eb815 */
[C---:B------:R-:W-:Y:S01]  /*1f2a0*/  FMUL R21, R32.reuse, R32 ;  /* 0x0000002020157220 */ /* 0x040fe20000400000 */
[----:B------:R-:W-:-:S02]  /*1f2b0*/  FSETP.GE.AND P1, PT, |R32|, 1.0029599666595458984, PT ;  /* 0x3f8060fe2000780b */ /* 0x000fc40003f26200 */
[----:B------:R-:W-:Y:S01]  /*1f2c0*/  FSEL R30, R28, 8.4834944573231041431e-05, P4 ;  /* 0x38b1e96a1c1e7808 */ /* 0x000fe20002000000 */
[----:B------:R-:W-:Y:S01]  /*1f2d0*/  FADD R9, R9, 1 ;  /* 0x3f80000009097421 */ /* 0x000fe20000000000 */
[----:B------:R-:W-:Y:S02]  /*1f2e0*/  FSEL R21, |R32|, R21, P1 ;  /* 0x0000001520157208 */ /* 0x000fe40000800200 */
[----:B------:R-:W-:Y:S01]  /*1f2f0*/  FSEL R14, R28, 8.4834944573231041431e-05, P1 ;  /* 0x38b1e96a1c0e7808 */ /* 0x000fe20000800000 */
[----:B------:R-:W-:Y:S01]  /*1f300*/  FMUL R9, R9, R10 ;  /* 0x0000000a09097220 */ /* 0x000fe20000400000 */
[C---:B------:R-:W-:Y:S02]  /*1f310*/  FSEL R22, -R27.reuse, -0.00082130916416645050049, P1 ;  /* 0xba574d201b167808 */ /* 0x040fe40000800100 */
[----:B------:R-:W-:Y:S02]  /*1f320*/  FSEL R34, -R27, -0.00082130916416645050049, P4 ;  /* 0xba574d201b227808 */ /* 0x000fe40002000100 */
[----:B------:R-:W-:Y:S01]  /*1f330*/  FSEL R35, |R31|, R36, P5 ;  /* 0x000000241f237208 */ /* 0x000fe20002800200 */
[----:B------:R-:W-:Y:S01]  /*1f340*/  FFMA R14, R21, R14, R22 ;  /* 0x0000000e150e7223 */ /* 0x000fe20000000016 */
[----:B------:R-:W-:Y:S01]  /*1f350*/  FSEL R22, R26, 0.0052134888246655464172, P1 ;  /* 0x3baad5ea1a167808 */ /* 0x000fe20000800000 */
[----:B------:R-:W-:Y:S01]  /*1f360*/  FFMA R34, R29, R30, R34 ;  /* 0x0000001e1d227223 */ /* 0x000fe20000000022 */
[----:B------:R-:W-:-:S02]  /*1f370*/  FSEL R38, R28, 8.4834944573231041431e-05, P5 ;  /* 0x38b1e96a1c267808 */ /* 0x000fc40002800000 */
[----:B------:R-:W-:Y:S01]  /*1f380*/  FSEL R40, -R27, -0.00082130916416645050049, P5 ;  /* 0xba574d201b287808 */ /* 0x000fe20002800100 */
[----:B------:R-:W-:Y:S01]  /*1f390*/  FFMA R14, R21, R14, R22 ;  /* 0x0000000e150e7223 */ /* 0x000fe20000000016 */
[C---:B------:R-:W-:Y:S02]  /*1f3a0*/  FSEL R36, R26.reuse, 0.0052134888246655464172, P4 ;  /* 0x3baad5ea1a247808 */ /* 0x040fe40002000000 */
[----:B------:R-:W-:Y:S01]  /*1f3b0*/  FSEL R30, -R25, -0.026868773624300956726, P1 ;  /* 0xbcdc1be7191e7808 */ /* 0x000fe20000800100 */
[----:B------:R-:W-:Y:S01]  /*1f3c0*/  FFMA R38, R35, R38, R40 ;  /* 0x0000002623267223 */ /* 0x000fe20000000028 */
[----:B------:R-:W-:Y:S01]  /*1f3d0*/  FSEL R42, R26, 0.0052134888246655464172, P5 ;  /* 0x3baad5ea1a2a7808 */ /* 0x000fe20002800000 */
[----:B------:R-:W-:Y:S01]  /*1f3e0*/  FFMA R34, R29, R34, R36 ;  /* 0x000000221d227223 */ /* 0x000fe20000000024 */
[----:B------:R-:W-:Y:S01]  /*1f3f0*/  FSEL R22, R24, 0.11284004896879196167, P1 ;  /* 0x3de718af18167808 */ /* 0x000fe20000800000 */
[----:B------:R-:W-:Y:S01]  /*1f400*/  FFMA R14, R21, R14, R30 ;  /* 0x0000000e150e7223 */ /* 0x000fe2000000001e */
[----:B------:R-:W-:Y:S01]  /*1f410*/  FSEL R36, -R25, -0.026868773624300956726, P4 ;  /* 0xbcdc1be719247808 */ /* 0x000fe20002000100 */
[----:B------:R-:W-:Y:S01]  /*1f420*/  FFMA R42, R35, R38, R42 ;  /* 0x00000026232a7223 */ /* 0x000fe2000000002a */
[----:B------:R-:W-:Y:S01]  /*1f430*/  FSEL R30, R20, -0.37612664699554443359, P1 ;  /* 0xbec093ac141e7808 */ /* 0x000fe20000800000 */
[----:B------:R-:W-:Y:S01]  /*1f440*/  FFMA R14, R21, R14, R22 ;  /* 0x0000000e150e7223 */ /* 0x000fe20000000016 */
[----:B------:R-:W-:Y:S01]  /*1f450*/  FSEL R38, R24, 0.11284004896879196167, P4 ;  /* 0x3de718af18267808 */ /* 0x000fe20002000000 */
[----:B------:R-:W-:Y:S01]  /*1f460*/  FFMA R34, R29, R34, R36 ;  /* 0x000000221d227223 */ /* 0x000fe20000000024 */
[----:B------:R-:W-:Y:S01]  /*1f470*/  FSEL R40, -R25, -0.026868773624300956726, P5 ;  /* 0xbcdc1be719287808 */ /* 0x000fe20002800100 */
[----:B------:R-:W-:Y:S01]  /*1f480*/  FFMA R14, R21, R14, R30 ;  /* 0x0000000e150e7223 */ /* 0x000fe2000000001e */
[----:B------:R-:W-:Y:S01]  /*1f490*/  FSEL R22, R15, 0.12837915122509002686, P1 ;  /* 0x3e0375d30f167808 */ /* 0x000fe20000800000 */
[----:B------:R-:W-:Y:S01]  /*1f4a0*/  FFMA R34, R29, R34, R38 ;  /* 0x000000221d227223 */ /* 0x000fe20000000026 */
[----:B------:R-:W-:Y:S01]  /*1f4b0*/  FSEL R30, R20, -0.37612664699554443359, P4 ;  /* 0xbec093ac141e7808 */ /* 0x000fe20002000000 */
[----:B------:R-:W-:Y:S01]  /*1f4c0*/  FFMA R40, R35, R42, R40 ;  /* 0x0000002a23287223 */ /* 0x000fe20000000028 */
[----:B------:R-:W-:Y:S01]  /*1f4d0*/  FSEL R36, R24, 0.11284004896879196167, P5 ;  /* 0x3de718af18247808 */ /* 0x000fe20002800000 */
[----:B------:R-:W-:Y:S01]  /*1f4e0*/  FFMA R22, R21, R14, R22 ;  /* 0x0000000e15167223 */ /* 0x000fe20000000016 */
[----:B------:R-:W-:Y:S01]  /*1f4f0*/  FSEL R23, -|R32|, R32, P1 ;  /* 0x0000002020177208 */ /* 0x000fe20000800300 */
[----:B------:R-:W-:Y:S01]  /*1f500*/  FFMA R30, R29, R34, R30 ;  /* 0x000000221d1e7223 */ /* 0x000fe2000000001e */
[----:B------:R-:W-:Y:S01]  /*1f510*/  FSEL R14, R15, 0.12837915122509002686, P4 ;  /* 0x3e0375d30f0e7808 */ /* 0x000fe20002000000 */
[----:B------:R-:W-:Y:S01]  /*1f520*/  FFMA R36, R35, R40, R36 ;  /* 0x0000002823247223 */ /* 0x000fe20000000024 */
[----:B------:R-:W-:Y:S01]  /*1f530*/  FSEL R34, R20, -0.37612664699554443359, P5 ;  /* 0xbec093ac14227808 */ /* 0x000fe20002800000 */
[----:B------:R-:W-:Y:S01]  /*1f540*/  FFMA R22, R22, R23, R23 ;  /* 0x0000001716167223 */ /* 0x000fe20000000017 */
[----:B------:R-:W-:Y:S01]  /*1f550*/  FSEL R21, -|R33|, R33, P4 ;  /* 0x0000002121157208 */ /* 0x000fe20002000300 */
[----:B------:R-:W-:Y:S01]  /*1f560*/  FFMA R14, R29, R30, R14 ;  /* 0x0000001e1d0e7223 */ /* 0x000fe2000000000e */
[----:B------:R-:W-:Y:S01]  /*1f570*/  FSEL R23, R15, 0.12837915122509002686, P5 ;  /* 0x3e0375d30f177808 */ /* 0x000fe20002800000 */
[----:B------:R-:W-:Y:S01]  /*1f580*/  FFMA R34, R35, R36, R34 ;  /* 0x0000002423227223 */ /* 0x000fe20000000022 */
[----:B------:R-:W1:Y:S01]  /*1f590*/  @P1 MUFU.EX2 R30, R22 ;  /* 0x00000016001e1308 */ /* 0x000e620000000800 */
[----:B------:R-:W-:Y:S01]  /*1f5a0*/  FFMA R21, R14, R21, R21 ;  /* 0x000000150e157223 */ /* 0x000fe20000000015 */
[----:B------:R-:W-:Y:S01]  /*1f5b0*/  FSEL R14, -|R31|, R31, P5 ;  /* 0x0000001f1f0e7208 */ /* 0x000fe20002800300 */
[----:B------:R-:W-:Y:S01]  /*1f5c0*/  FFMA R23, R35, R34, R23 ;  /* 0x0000002223177223 */ /* 0x000fe20000000017 */
[----:B------:R-:W-:Y:S01]  /*1f5d0*/  FMUL R29, R16, R204 ;  /* 0x000000cc101d7220 */ /* 0x000fe20000400000 */
[----:B------:R-:W-:-:S02]  /*1f5e0*/  F2FP.F16.E4M3.UNPACK_B R34, R4 ;  /* 0x00000004ff22723e */ /* 0x000fc400020006ff */
[----:B------:R-:W-:Y:S01]  /*1f5f0*/  FFMA R14, R23, R14, R14 ;  /* 0x0000000e170e7223 */ /* 0x000fe2000000000e */
[----:B------:R-:W2:Y:S01]  /*1f600*/  @P4 MUFU.EX2 R36, R21 ;  /* 0x0000001500244308 */ /* 0x000ea20000000800 */
[----:B------:R-:W-:Y:S01]  /*1f610*/  F2FP.F16.E4M3.UNPACK_B R23, R3.H1 ;  /* 0x00000003ff17723e */ /* 0x000fe200030006ff */
[--C-:B------:R-:W-:Y:S02]  /*1f620*/  HADD2.F32 R42, -RZ, R34.reuse.H0_H0 ;  /* 0x20000022ff2a7230 */ /* 0x100fe40000004100 */
[----:B------:R-:W-:Y:S02]  /*1f630*/  HADD2.F32 R34, -RZ, R34.H1_H1 ;  /* 0x30000022ff227230 */ /* 0x000fe40000004100 */
[--C-:B------:R-:W-:Y:S02]  /*1f640*/  HADD2.F32 R40, -RZ, R23.reuse.H1_H1 ;  /* 0x30000017ff287230 */ /* 0x100fe40000004100 */
[----:B------:R-:W3:Y:S01]  /*1f650*/  @P5 MUFU.EX2 R37, R14 ;  /* 0x0000000e00255308 */ /* 0x000ee20000000800 */
[----:B------:R-:W-:-:S02]  /*1f660*/  HADD2.F32 R38, -RZ, R23.H0_H0 ;  /* 0x20000017ff267230 */ /* 0x000fc40000004100 */
[----:B-1----:R-:W-:Y:S01]  /*1f670*/  @P1 FADD R35, -R30, 1 ;  /* 0x3f8000001e231421 */ /* 0x002fe20000000100 */
[----:B------:R-:W-:Y:S01]  /*1f680*/  FFMA R30, R2, R40, R205 ;  /* 0x00000028021e7223 */ /* 0x000fe200000000cd */
[----:B------:R-:W-:Y:S01]  /*1f690*/  FMUL R23, R16, R206 ;  /* 0x000000ce10177220 */ /* 0x000fe20000400000 */
[C---:B------:R-:W-:Y:S01]  /*1f6a0*/  FFMA R34, R2.reuse, R34, R207 ;  /* 0x0000002202227223 */ /* 0x040fe200000000cf */
[----:B------:R-:W-:Y:S01]  /*1f6b0*/  FFMA R29, R2, R38, R29 ;  /* 0x00000026021d7223 */ /* 0x000fe2000000001d */
[----:B------:R-:W-:Y:S01]  /*1f6c0*/  @P1 LOP3.LUT R22, R35, 0x80000000, R32, 0xb8, !PT ;  /* 0x8000000023161812 */ /* 0x000fe200078eb820 */
[----:B------:R-:W-:Y:S01]  /*1f6d0*/  FMUL R38, R30, 0.70710676908493041992 ;  /* 0x3f3504f31e267820 */ /* 0x000fe20000400000 */
[----:B--2---:R-:W-:Y:S01]  /*1f6e0*/  @P4 FADD R36, -R36, 1 ;  /* 0x3f80000024244421 */ /* 0x004fe20000000100 */
[----:B------:R-:W-:Y:S01]  /*1f6f0*/  FMUL R39, R29, 0.70710676908493041992 ;  /* 0x3f3504f31d277820 */ /* 0x000fe20000400000 */
[----:B------:R-:W-:Y:S01]  /*1f700*/  FFMA R23, R2, R42, R23 ;  /* 0x0000002a02177223 */ /* 0x000fe20000000017 */
[----:B------:R-:W-:Y:S01]  /*1f710*/  FMUL R35, R38, R38 ;  /* 0x0000002626237220 */ /* 0x000fe20000400000 */
[----:B------:R-:W-:Y:S01]  /*1f720*/  FADD R22, R22, 1 ;  /* 0x3f80000016167421 */ /* 0x000fe20000000000 */
[----:B------:R-:W-:-:S02]  /*1f730*/  @P4 LOP3.LUT R21, R36, 0x80000000, R33, 0xb8, !PT ;  /* 0x8000000024154812 */ /* 0x000fc400078eb821 */
[C---:B------:R-:W-:Y:S01]  /*1f740*/  FSETP.GE.AND P4, PT, |R38|.reuse, 1.0029599666595458984, PT ;  /* 0x3f8060fe2600780b */ /* 0x040fe20003f86200 */
[----:B---3--:R-:W-:Y:S01]  /*1f750*/  @P5 FADD R32, -R37, 1 ;  /* 0x3f80000025205421 */ /* 0x008fe20000000100 */
[----:B------:R-:W-:Y:S01]  /*1f760*/  FSETP.GE.AND P1, PT, |R39|, 1.0029599666595458984, PT ;  /* 0x3f8060fe2700780b */ /* 0x000fe20003f26200 */
[----:B------:R-:W-:Y:S01]  /*1f770*/  FMUL R37, R23, 0.70710676908493041992 ;  /* 0x3f3504f317257820 */ /* 0x000fe20000400000 */
[----:B------:R-:W-:Y:S01]  /*1f780*/  FSEL R40, |R38|, R35, P4 ;  /* 0x0000002326287208 */ /* 0x000fe20002000200 */
[----:B------:R-:W-:Y:S01]  /*1f790*/  FMUL R10, R22, R13 ;  /* 0x0000000d160a7220 */ /* 0x000fe20000400000 */
[----:B------:R-:W-:Y:S01]  /*1f7a0*/  @P5 LOP3.LUT R14, R32, 0x80000000, R31, 0xb8, !PT ;  /* 0x80000000200e5812 */ /* 0x000fe200078eb81f */
[----:B------:R-:W-:Y:S01]  /*1f7b0*/  FMUL R32, R39, R39 ;  /* 0x0000002727207220 */ /* 0x000fe20000400000 */
[----:B------:R-:W-:Y:S01]  /*1f7c0*/  FSEL R35, R28, 8.4834944573231041431e-05, P4 ;  /* 0x38b1e96a1c237808 */ /* 0x000fe20002000000 */
[----:B------:R-:W-:Y:S01]  /*1f7d0*/  FMUL R36, R37, R37 ;  /* 0x0000002525247220 */ /* 0x000fe20000400000 */
[----:B------:R-:W-:Y:S01]  /*1f7e0*/  FSEL R41, -R27, -0.00082130916416645050049, P4 ;  /* 0xba574d201b297808 */ /* 0x000fe20002000100 */
[----:B------:R-:W-:Y:S01]  /*1f7f0*/  FADD R14, R14, 1 ;  /* 0x3f8000000e0e7421 */ /* 0x000fe20000000000 */
[----:B------:R-:W-:Y:S01]  /*1f800*/  FSEL R32, |R39|, R32, P1 ;  /* 0x0000002027207208 */ /* 0x000fe20000800200 */
[----:B------:R-:W-:Y:S01]  /*1f810*/  FMUL R13, R30, 0.5 ;  /* 0x3f0000001e0d7820 */ /* 0x000fe20000400000 */
[----:B------:R-:W-:Y:S01]  /*1f820*/  FSEL R31, R28, 8.4834944573231041431e-05, P1 ;  /* 0x38b1e96a1c1f7808 */ /* 0x000fe20000800000 */
[----:B------:R-:W-:Y:S01]  /*1f830*/  FFMA R43, R40, R35, R41 ;  /* 0x00000023282b7223 */ /* 0x000fe20000000029 */
[----:B------:R-:W-:-:S02]  /*1f840*/  FSEL R33, -R27, -0.00082130916416645050049, P1 ;  /* 0xba574d201b217808 */ /* 0x000fc40000800100 */
[----:B------:R-:W-:Y:S02]  /*1f850*/  FSEL R35, R26, 0.0052134888246655464172, P1 ;  /* 0x3baad5ea1a237808 */ /* 0x000fe40000800000 */
[----:B------:R-:W-:Y:S01]  /*1f860*/  FSETP.GE.AND P5, PT, |R37|, 1.0029599666595458984, PT ;  /* 0x3f8060fe2500780b */ /* 0x000fe20003fa6200 */
[----:B------:R-:W-:Y:S01]  /*1f870*/  FFMA R31, R32, R31, R33 ;  /* 0x0000001f201f7223 */ /* 0x000fe20000000021 */
[----:B------:R-:W-:Y:S02]  /*1f880*/  FSEL R45, R26, 0.0052134888246655464172, P4 ;  /* 0x3baad5ea1a2d7808 */ /* 0x000fe40002000000 */
[----:B------:R-:W-:Y:S01]  /*1f890*/  FSEL R41, -R25, -0.026868773624300956726, P1 ;  /* 0xbcdc1be719297808 */ /* 0x000fe20000800100 */
[----:B------:R-:W-:Y:S01]  /*1f8a0*/  FFMA R31, R32, R31, R35 ;  /* 0x0000001f201f7223 */ /* 0x000fe20000000023 */
[----:B------:R-:W-:Y:S01]  /*1f8b0*/  FSEL R33, |R37|, R36, P5 ;  /* 0x0000002425217208 */ /* 0x000fe20002800200 */
[----:B------:R-:W-:Y:S01]  /*1f8c0*/  FFMA R43, R40, R43, R45 ;  /* 0x0000002b282b7223 */ /* 0x000fe2000000002d */
[----:B------:R-:W-:Y:S01]  /*1f8d0*/  FSEL R36, R28, 8.4834944573231041431e-05, P5 ;  /* 0x38b1e96a1c247808 */ /* 0x000fe20002800000 */
[----:B------:R-:W-:Y:S01]  /*1f8e0*/  FFMA R31, R32, R31, R41 ;  /* 0x0000001f201f7223 */ /* 0x000fe20000000029 */
[----:B------:R-:W-:-:S02]  /*1f8f0*/  FSEL R42, -R27, -0.00082130916416645050049, P5 ;  /* 0xba574d201b2a7808 */ /* 0x000fc40002800100 */
[----:B------:R-:W-:Y:S02]  /*1f900*/  FSEL R35, R24, 0.11284004896879196167, P1 ;  /* 0x3de718af18237808 */ /* 0x000fe40000800000 */
[----:B------:R-:W-:Y:S01]  /*1f910*/  FSEL R44, R26, 0.0052134888246655464172, P5 ;  /* 0x3baad5ea1a2c7808 */ /* 0x000fe20002800000 */
[----:B------:R-:W-:Y:S01]  /*1f920*/  FFMA R36, R33, R36, R42 ;  /* 0x0000002421247223 */ /* 0x000fe2000000002a */
[----:B------:R-:W-:Y:S01]  /*1f930*/  FSEL R45, -R25, -0.026868773624300956726, P4 ;  /* 0xbcdc1be7192d7808 */ /* 0x000fe20002000100 */
[----:B------:R-:W-:Y:S01]  /*1f940*/  FFMA R31, R32, R31, R35 ;  /* 0x0000001f201f7223 */ /* 0x000fe20000000023 */
[----:B------:R-:W-:Y:S01]  /*1f950*/  FSEL R41, R20, -0.37612664699554443359, P1 ;  /* 0xbec093ac14297808 */ /* 0x000fe20000800000 */
[----:B------:R-:W-:Y:S01]  /*1f960*/  FFMA R36, R33, R36, R44 ;  /* 0x0000002421247223 */ /* 0x000fe2000000002c */
[----:B------:R-:W-:Y:S01]  /*1f970*/  FSEL R42, -R25, -0.026868773624300956726, P5 ;  /* 0xbcdc1be7192a7808 */ /* 0x000fe20002800100 */
[----:B------:R-:W-:Y:S01]  /*1f980*/  FFMA R43, R40, R43, R45 ;  /* 0x0000002b282b7223 */ /* 0x000fe2000000002d */
[----:B------:R-:W-:Y:S01]  /*1f990*/  FSEL R47, R24, 0.11284004896879196167, P4 ;  /* 0x3de718af182f7808 */ /* 0x000fe20002000000 */
[----:B------:R-:W-:Y:S01]  /*1f9a0*/  FFMA R31, R32, R31, R41 ;  /* 0x0000001f201f7223 */ /* 0x000fe20000000029 */
[----:B------:R-:W-:Y:S01]  /*1f9b0*/  FSEL R35, R15, 0.12837915122509002686, P1 ;  /* 0x3e0375d30f237808 */ /* 0x000fe20000800000 */
[----:B------:R-:W-:Y:S01]  /*1f9c0*/  FFMA R42, R33, R36, R42 ;  /* 0x00000024212a7223 */ /* 0x000fe2000000002a */
[----:B------:R-:W-:Y:S01]  /*1f9d0*/  FSEL R41, R20, -0.37612664699554443359, P4 ;  /* 0xbec093ac14297808 */ /* 0x000fe20002000000 */
[----:B------:R-:W-:Y:S01]  /*1f9e0*/  FFMA R43, R40, R43, R47 ;  /* 0x0000002b282b7223 */ /* 0x000fe2000000002f */
[----:B------:R-:W-:Y:S01]  /*1f9f0*/  FSEL R44, R24, 0.11284004896879196167, P5 ;  /* 0x3de718af182c7808 */ /* 0x000fe20002800000 */
[----:B------:R-:W-:Y:S01]  /*1fa00*/  FFMA R31, R32, R31, R35 ;  /* 0x0000001f201f7223 */ /* 0x000fe20000000023 */
[----:B------:R-:W-:Y:S01]  /*1fa10*/  FSEL R35, R15, 0.12837915122509002686, P4 ;  /* 0x3e0375d30f237808 */ /* 0x000fe20002000000 */
[----:B------:R-:W-:Y:S01]  /*1fa20*/  FFMA R41, R40, R43, R41 ;  /* 0x0000002b28297223 */ /* 0x000fe20000000029 */
[----:B------:R-:W-:Y:S01]  /*1fa30*/  FSEL R36, -|R39|, R39, P1 ;  /* 0x0000002727247208 */ /* 0x000fe20000800300 */
[----:B------:R-:W-:Y:S01]  /*1fa40*/  FFMA R42, R33, R42, R44 ;  /* 0x0000002a212a7223 */ /* 0x000fe2000000002c */
[----:B------:R-:W-:Y:S01]  /*1fa50*/  FSEL R44, R20, -0.37612664699554443359, P5 ;  /* 0xbec093ac142c7808 */ /* 0x000fe20002800000 */
[----:B------:R-:W-:Y:S01]  /*1fa60*/  FFMA R35, R40, R41, R35 ;  /* 0x0000002928237223 */ /* 0x000fe20000000023 */
[----:B------:R-:W-:Y:S01]  /*1fa70*/  FSEL R41, R15, 0.12837915122509002686, P5 ;  /* 0x3e0375d30f297808 */ /* 0x000fe20002800000 */
[----:B------:R-:W-:Y:S01]  /*1fa80*/  FFMA R31, R31, R36, R36 ;  /* 0x000000241f1f7223 */ /* 0x000fe20000000024 */
[----:B------:R-:W-:Y:S01]  /*1fa90*/  FSEL R40, -|R37|, R37, P5 ;  /* 0x0000002525287208 */ /* 0x000fe20002800300 */
[C---:B------:R-:W-:Y:S01]  /*1faa0*/  FFMA R42, R33.reuse, R42, R44 ;  /* 0x0000002a212a7223 */ /* 0x040fe2000000002c */
[----:B------:R-:W-:Y:S01]  /*1fab0*/  FSEL R32, -|R38|, R38, P4 ;  /* 0x0000002626207208 */ /* 0x000fe20002000300 */
[----:B------:R-:W1:Y:S01]  /*1fac0*/  @P1 MUFU.EX2 R36, R31 ;  /* 0x0000001f00241308 */ /* 0x000e620000000800 */
[----:B------:R-:W-:Y:S01]  /*1fad0*/  F2FP.SATFINITE.E4M3.F32.PACK_AB_MERGE_C R10, R10, R9, RZ ;  /* 0x000000090a0a723e */ /* 0x000fe200048070ff */
[----:B------:R-:W-:-:S02]  /*1fae0*/  FFMA R33, R33, R42, R41 ;  /* 0x0000002a21217223 */ /* 0x000fc40000000029 */
[----:B------:R-:W-:Y:S01]  /*1faf0*/  FFMA R32, R35, R32, R32 ;  /* 0x0000002023207223 */ /* 0x000fe20000000020 */
[----:B------:R-:W-:Y:S01]  /*1fb00*/  F2FP.F16.E4M3.UNPACK_B R35, R4.H1 ;  /* 0x00000004ff23723e */ /* 0x000fe200030006ff */
[----:B------:R-:W-:Y:S02]  /*1fb10*/  FFMA R33, R33, R40, R40 ;  /* 0x0000002821217223 */ /* 0x000fe40000000028 */
[----:B------:R-:W2:Y:S02]  /*1fb20*/  @P4 MUFU.EX2 R41, R32 ;  /* 0x0000002000294308 */ /* 0x000ea40000000800 */
[--C-:B------:R-:W-:Y:S02]  /*1fb30*/  HADD2.F32 R44, -RZ, R35.reuse.H0_H0 ;  /* 0x20000023ff2c7230 */ /* 0x100fe40000004100 */
[----:B------:R-:W-:Y:S02]  /*1fb40*/  HADD2.F32 R46, -RZ, R35.H1_H1 ;  /* 0x30000023ff2e7230 */ /* 0x000fe40000004100 */
[----:B------:R-:W-:-:S02]  /*1fb50*/  FMUL R35, R16, R208 ;  /* 0x000000d010237220 */ /* 0x000fc40000400000 */
[----:B------:R-:W3:Y:S01]  /*1fb60*/  @P5 MUFU.EX2 R42, R33 ;  /* 0x00000021002a5308 */ /* 0x000ee20000000800 */
[----:B-1----:R-:W-:Y:S01]  /*1fb70*/  @P1 FADD R40, -R36, 1 ;  /* 0x3f80000024281421 */ /* 0x002fe20000000100 */
[C---:B------:R-:W-:Y:S01]  /*1fb80*/  FFMA R35, R2.reuse, R44, R35 ;  /* 0x0000002c02237223 */ /* 0x040fe20000000023 */
[----:B------:R-:W-:Y:S01]  /*1fb90*/  FFMA R36, R2, R46, R209 ;  /* 0x0000002e02247223 */ /* 0x000fe200000000d1 */
[C---:B------:R-:W-:Y:S01]  /*1fba0*/  FMUL R44, R34.reuse, 0.70710676908493041992 ;  /* 0x3f3504f3222c7820 */ /* 0x040fe20000400000 */
[----:B------:R-:W-:Y:S01]  /*1fbb0*/  FMUL R34, R34, 0.5 ;  /* 0x3f00000022227820 */ /* 0x000fe20000400000 */
[----:B------:R-:W-:Y:S01]  /*1fbc0*/  @P1 LOP3.LUT R31, R40, 0x80000000, R39, 0xb8, !PT ;  /* 0x80000000281f1812 */ /* 0x000fe200078eb827 */
[----:B------:R-:W-:Y:S01]  /*1fbd0*/  FMUL R43, R36, 0.70710676908493041992 ;  /* 0x3f3504f3242b7820 */ /* 0x000fe20000400000 */
[----:B------:R-:W-:Y:S01]  /*1fbe0*/  FMUL R45, R35, 0.70710676908493041992 ;  /* 0x3f3504f3232d7820 */ /* 0x000fe20000400000 */
[----:B--2---:R-:W-:Y:S01]  /*1fbf0*/  @P4 FADD R41, -R41, 1 ;  /* 0x3f80000029294421 */ /* 0x004fe20000000100 */
[----:B------:R-:W-:Y:S01]  /*1fc00*/  FSETP.GE.AND P1, PT, |R44|, 1.0029599666595458984, PT ;  /* 0x3f8060fe2c00780b */ /* 0x000fe20003f26200 */
[----:B------:R-:W-:Y:S01]  /*1fc10*/  FMUL R46, R43, R43 ;  /* 0x0000002b2b2e7220 */ /* 0x000fe20000400000 */
[----:B------:R-:W-:Y:S01]  /*1fc20*/  FADD R31, R31, 1 ;  /* 0x3f8000001f1f7421 */ /* 0x000fe20000000000 */
[----:B------:R-:W-:Y:S01]  /*1fc30*/  FMUL R35, R35, 0.5 ;  /* 0x3f00000023237820 */ /* 0x000fe20000400000 */
[----:B------:R-:W-:Y:S01]  /*1fc40*/  @P4 LOP3.LUT R32, R41, 0x80000000, R38, 0xb8, !PT ;  /* 0x8000000029204812 */ /* 0x000fe200078eb826 */
[C---:B------:R-:W-:Y:S01]  /*1fc50*/  FMUL R38, R45.reuse, R45 ;  /* 0x0000002d2d267220 */ /* 0x040fe20000400000 */
[----:B------:R-:W-:Y:S01]  /*1fc60*/  FSEL R40, R28, 8.4834944573231041431e-05, P1 ;  /* 0x38b1e96a1c287808 */ /* 0x000fe20000800000 */
[----:B---3--:R-:W-:Y:S01]  /*1fc70*/  @P5 FADD R42, -R42, 1 ;  /* 0x3f8000002a2a5421 */ /* 0x008fe20000000100 */
[----:B------:R-:W-:Y:S01]  /*1fc80*/  FSETP.GE.AND P4, PT, |R45|, 1.0029599666595458984, PT ;  /* 0x3f8060fe2d00780b */ /* 0x000fe20003f86200 */
[----:B------:R-:W-:Y:S01]  /*1fc90*/  FADD R32, R32, 1 ;  /* 0x3f80000020207421 */ /* 0x000fe20000000000 */
[----:B------:R-:W-:-:S02]  /*1fca0*/  FMUL R36, R36, 0.5 ;  /* 0x3f00000024247820 */ /* 0x000fc40000400000 */
[----:B------:R-:W-:Y:S01]  /*1fcb0*/  @P5 LOP3.LUT R33, R42, 0x80000000, R37, 0xb8, !PT ;  /* 0x800000002a215812 */ /* 0x000fe200078eb825 */
[----:B------:R-:W-:Y:S01]  /*1fcc0*/  FMUL R37, R44, R44 ;  /* 0x0000002c2c257220 */ /* 0x000fe20000400000 */
[----:B------:R-:W-:Y:S01]  /*1fcd0*/  FSETP.GE.AND P5, PT, |R43|, 1.0029599666595458984, PT ;  /* 0x3f8060fe2b00780b */ /* 0x000fe20003fa6200 */
[----:B------:R-:W-:Y:S01]  /*1fce0*/  FMUL R32, R32, R13 ;  /* 0x0000000d20207220 */ /* 0x000fe20000400000 */
[----:B------:R-:W-:Y:S01]  /*1fcf0*/  FSEL R42, -R27, -0.00082130916416645050049, P1 ;  /* 0xba574d201b2a7808 */ /* 0x000fe20000800100 */
[----:B------:R-:W-:Y:S01]  /*1fd00*/  FADD R33, R33, 1 ;  /* 0x3f80000021217421 */ /* 0x000fe20000000000 */
[----:B------:R-:W-:Y:S02]  /*1fd10*/  FSEL R37, |R44|, R37, P1 ;  /* 0x000000252c257208 */ /* 0x000fe40000800200 */
[----:B------:R-:W-:Y:S02]  /*1fd20*/  FSEL R39, |R43|, R46, P5 ;  /* 0x0000002e2b277208 */ /* 0x000fe40002800200 */
[----:B------:R-:W-:Y:S01]  /*1fd30*/  FSEL R46, R28, 8.4834944573231041431e-05, P5 ;  /* 0x38b1e96a1c2e7808 */ /* 0x000fe20002800000 */
[----:B------:R-:W-:Y:S01]  /*1fd40*/  FFMA R40, R37, R40, R42 ;  /* 0x0000002825287223 */ /* 0x000fe2000000002a */
[----:B------:R-:W-:-:S02]  /*1fd50*/  FSEL R48, -R27, -0.00082130916416645050049, P5 ;  /* 0xba574d201b307808 */ /* 0x000fc40002800100 */
[----:B------:R-:W-:Y:S02]  /*1fd60*/  FSEL R38, |R45|, R38, P4 ;  /* 0x000000262d267208 */ /* 0x000fe40002000200 */
[----:B------:R-:W-:Y:S01]  /*1fd70*/  FSEL R41, R28, 8.4834944573231041431e-05, P4 ;  /* 0x38b1e96a1c297808 */ /* 0x000fe20002000000 */
[----:B------:R-:W-:Y:S01]  /*1fd80*/  FFMA R48, R39, R46, R48 ;  /* 0x0000002e27307223 */ /* 0x000fe20000000030 */
[----:B------:R-:W-:Y:S02]  /*1fd90*/  FSEL R47, -R27, -0.00082130916416645050049, P4 ;  /* 0xba574d201b2f7808 */ /* 0x000fe40002000100 */
[----:B------:R-:W-:Y:S02]  /*1fda0*/  FSEL R42, R26, 0.0052134888246655464172, P1 ;  /* 0x3baad5ea1a2a7808 */ /* 0x000fe40000800000 */
[----:B------:R-:W-:Y:S01]  /*1fdb0*/  FSEL R46, -R25, -0.026868773624300956726, P1 ;  /* 0xbcdc1be7192e7808 */ /* 0x000fe20000800100 */
[----:B------:R-:W-:Y:S01]  /*1fdc0*/  FFMA R41, R38, R41, R47 ;  /* 0x0000002926297223 */ /* 0x000fe2000000002f */
[C---:B------:R-:W-:Y:S01]  /*1fdd0*/  FSEL R47, R26.reuse, 0.0052134888246655464172, P4 ;  /* 0x3baad5ea1a2f7808 */ /* 0x040fe20002000000 */
[----:B------:R-:W-:Y:S01]  /*1fde0*/  FFMA R40, R37, R40, R42 ;  /* 0x0000002825287223 */ /* 0x000fe2000000002a */
[----:B------:R-:W-:-:S02]  /*1fdf0*/  FSEL R50, R26, 0.0052134888246655464172, P5 ;  /* 0x3baad5ea1a327808 */ /* 0x000fc40002800000 */
[----:B------:R-:W-:Y:S01]  /*1fe00*/  FSEL R42, R24, 0.11284004896879196167, P1 ;  /* 0x3de718af182a7808 */ /* 0x000fe20000800000 */
[----:B------:R-:W-:Y:S01]  /*1fe10*/  FFMA R40, R37, R40, R46 ;  /* 0x0000002825287223 */ /* 0x000fe2000000002e */
[----:B------:R-:W-:Y:S01]  /*1fe20*/  FFMA R41, R38, R41, R47 ;  /* 0x0000002926297223 */ /* 0x000fe2000000002f */
[----:B------:R-:W-:Y:S01]  /*1fe30*/  FFMA R48, R39, R48, R50 ;  /* 0x0000003027307223 */ /* 0x000fe20000000032 */
[----:B------:R-:W-:Y:S01]  /*1fe40*/  FSEL R47, -R25, -0.026868773624300956726, P4 ;  /* 0xbcdc1be7192f7808 */ /* 0x000fe20002000100 */
[----:B------:R-:W-:Y:S01]  /*1fe50*/  FFMA R40, R37, R40, R42 ;  /* 0x0000002825287223 */ /* 0x000fe2000000002a */
[----:B------:R-:W-:Y:S02]  /*1fe60*/  FSEL R50, -R25, -0.026868773624300956726, P5 ;  /* 0xbcdc1be719327808 */ /* 0x000fe40002800100 */
[----:B------:R-:W-:Y:S01]  /*1fe70*/  FSEL R46, R20, -0.37612664699554443359, P1 ;  /* 0xbec093ac142e7808 */ /* 0x000fe20000800000 */
[----:B------:R-:W-:Y:S01]  /*1fe80*/  FFMA R41, R38, R41, R47 ;  /* 0x0000002926297223 */ /* 0x000fe2000000002f */
[C---:B------:R-:W-:Y:S01]  /*1fe90*/  FSEL R49, R24.reuse, 0.11284004896879196167, P4 ;  /* 0x3de718af18317808 */ /* 0x040fe20002000000 */
[----:B------:R-:W-:Y:S01]  /*1fea0*/  FFMA R48, R39, R48, R50 ;  /* 0x0000003027307223 */ /* 0x000fe20000000032 */
[----:B------:R-:W-:Y:S01]  /*1feb0*/  FSEL R42, R15, 0.12837915122509002686, P1 ;  /* 0x3e0375d30f2a7808 */ /* 0x000fe20000800000 */
[C---:B------:R-:W-:Y:S01]  /*1fec0*/  FFMA R40, R37.reuse, R40, R46 ;  /* 0x0000002825287223 */ /* 0x040fe2000000002e */
[----:B------:R-:W-:Y:S01]  /*1fed0*/  FSEL R50, R24, 0.11284004896879196167, P5 ;  /* 0x3de718af18327808 */ /* 0x000fe20002800000 */
[----:B------:R-:W-:Y:S01]  /*1fee0*/  FFMA R41, R38, R41, R49 ;  /* 0x0000002926297223 */ /* 0x000fe20000000031 */
[C---:B------:R-:W-:Y:S01]  /*1fef0*/  FSEL R47, R20.reuse, -0.37612664699554443359, P4 ;  /* 0xbec093ac142f7808 */ /* 0x040fe20002000000 */
[----:B------:R-:W-:Y:S01]  /*1ff00*/  FFMA R37, R37, R40, R42 ;  /* 0x0000002825257223 */ /* 0x000fe2000000002a */
[----:B------:R-:W-:Y:S01]  /*1ff10*/  FSEL R42, R20, -0.37612664699554443359, P5 ;  /* 0xbec093ac142a7808 */ /* 0x000fe20002800000 */
[----:B------:R-:W-:Y:S01]  /*1ff20*/  FFMA R48, R39, R48, R50 ;  /* 0x0000003027307223 */ /* 0x000fe20000000032 */
[----:B------:R-:W-:Y:S01]  /*1ff30*/  FSEL R46, -|R44|, R44, P1 ;  /* 0x0000002c2c2e7208 */ /* 0x000fe20000800300 */
[C---:B------:R-:W-:Y:S01]  /*1ff40*/  FFMA R41, R38.reuse, R41, R47 ;  /* 0x0000002926297223 */ /* 0x040fe2000000002f */
[----:B------:R-:W-:Y:S01]  /*1ff50*/  FSEL R49, R15, 0.12837915122509002686, P4 ;  /* 0x3e0375d30f317808 */ /* 0x000fe20002000000 */
[----:B------:R-:W-:Y:S01]  /*1ff60*/  FFMA R42, R39, R48, R42 ;  /* 0x00000030272a7223 */ /* 0x000fe2000000002a */
[----:B------:R-:W-:Y:S01]  /*1ff70*/  FSEL R47, R15, 0.12837915122509002686, P5 ;  /* 0x3e0375d30f2f7808 */ /* 0x000fe20002800000 */
[----:B------:R-:W-:Y:S01]  /*1ff80*/  FFMA R37, R37, R46, R46 ;  /* 0x0000002e25257223 */ /* 0x000fe2000000002e */
[----:B------:R-:W-:Y:S01]  /*1ff90*/  FSEL R46, -|R43|, R43, P5 ;  /* 0x0000002b2b2e7208 */ /* 0x000fe20002800300 */
[----:B------:R-:W-:Y:S01]  /*1ffa0*/  FFMA R38, R38, R41, R49 ;  /* 0x0000002926267223 */ /* 0x000fe20000000031 */
[----:B------:R-:W-:Y:S01]  /*1ffb0*/  FSEL R41, -|R45|, R45, P4 ;  /* 0x0000002d2d297208 */ /* 0x000fe20002000300 */
[----:B------:R-:W-:Y:S01]  /*1ffc0*/  FFMA R39, R39, R42, R47 ;  /* 0x0000002a27277223 */ /* 0x000fe2000000002f */
[----:B------:R-:W1:Y:S01]  /*1ffd0*/  @P1 MUFU.EX2 R40, R37 ;  /* 0x0000002500281308 */ /* 0x000e620000000800 */
[----:B------:R-:W-:-:S02]  /*1ffe0*/  FMUL R47, R16, R212 ;  /* 0x000000d4102f7220 */ /* 0x000fc40000400000 */
[----:B------:R-:W-:Y:S01]  /*1fff0*/  FFMA R39, R39, R46, R46 ;  /* 0x0000002e27277223 */ /* 0x000fe2000000002e */
[----:B------:R-:W-:Y:S01]  /*20000*/  FFMA R38, R38, R41, R41 ;  /* 0x0000002926267223 */ /* 0x000fe20000000029 */
[-C--:B------:R-:W-:Y:S02]  /*20010*/  F2FP.F16.E4M3.UNPACK_B R41, R5.reuse ;  /* 0x00000005ff29723e */ /* 0x080fe400020006ff */
[----:B------:R-:W-:Y:S01]  /*20020*/  F2FP.F16.E4M3.UNPACK_B R46, R5.H1 ;  /* 0x00000005ff2e723e */ /* 0x000fe200030006ff */
[----:B------:R-:W2:Y:S02]  /*20030*/  @P5 MUFU.EX2 R50, R39 ;  /* 0x0000002700325308 */ /* 0x000ea40000000800 */
[--C-:B------:R-:W-:Y:S02]  /*20040*/  HADD2.F32 R48, -RZ, R41.reuse.H0_H0 ;  /* 0x20000029ff307230 */ /* 0x100fe40000004100 */
[----:B------:R-:W-:Y:S02]  /*20050*/  HADD2.F32 R52, -RZ, R41.H1_H1 ;  /* 0x30000029ff347230 */ /* 0x000fe40000004100 */
[----:B------:R-:W-:Y:S01]  /*20060*/  FMUL R41, R16, R210 ;  /* 0x000000d210297220 */ /* 0x000fe20000400000 */
[--C-:B------:R-:W-:Y:S01]  /*20070*/  HADD2.F32 R54, -RZ, R46.reuse.H0_H0 ;  /* 0x2000002eff367230 */ /* 0x100fe20000004100 */
[----:B------:R-:W3:Y:S01]  /*20080*/  @P4 MUFU.EX2 R42, R38 ;  /* 0x00000026002a4308 */ /* 0x000ee20000000800 */
[----:B-1----:R-:W-:Y:S01]  /*20090*/  @P1 FADD R49, -R40, 1 ;  /* 0x3f80000028311421 */ /* 0x002fe20000000100 */
[C---:B------:R-:W-:Y:S01]  /*200a0*/  FFMA R40, R2.reuse, R48, R41 ;  /* 0x0000003002287223 */ /* 0x040fe20000000029 */
[----:B------:R-:W-:Y:S01]  /*200b0*/  FFMA R41, R2, R52, R211 ;  /* 0x0000003402297223 */ /* 0x000fe200000000d3 */
[----:B------:R-:W-:-:S02]  /*200c0*/  HADD2.F32 R46, -RZ, R46.H1_H1 ;  /* 0x3000002eff2e7230 */ /* 0x000fc40000004100 */
[----:B------:R-:W-:Y:S01]  /*200d0*/  @P1 LOP3.LUT R37, R49, 0x80000000, R44, 0xb8, !PT ;  /* 0x8000000031251812 */ /* 0x000fe200078eb82c */
[C---:B------:R-:W-:Y:S01]  /*200e0*/  FMUL R49, R40.reuse, 0.70710676908493041992 ;  /* 0x3f3504f328317820 */ /* 0x040fe20000400000 */
[----:B------:R-:W-:Y:S01]  /*200f0*/  FMUL R40, R40, 0.5 ;  /* 0x3f00000028287820 */ /* 0x000fe20000400000 */
[----:B--2---:R-:W-:Y:S01]  /*20100*/  @P5 FADD R44, -R50, 1 ;  /* 0x3f800000322c5421 */ /* 0x004fe20000000100 */
[----:B------:R-:W-:Y:S01]  /*20110*/  FMUL R50, R41, 0.70710676908493041992 ;  /* 0x3f3504f329327820 */ /* 0x000fe20000400000 */
[----:B------:R-:W-:Y:S01]  /*20120*/  FFMA R46, R2, R46, R213 ;  /* 0x0000002e022e7223 */ /* 0x000fe200000000d5 */
[----:B------:R-:W-:Y:S01]  /*20130*/  FSETP.GE.AND P1, PT, |R49|, 1.0029599666595458984, PT ;  /* 0x3f8060fe3100780b */ /* 0x000fe20003f26200 */
[----:B------:R-:W-:Y:S01]  /*20140*/  FADD R37, R37, 1 ;  /* 0x3f80000025257421 */ /* 0x000fe20000000000 */
[----:B------:R-:W-:Y:S01]  /*20150*/  @P5 LOP3.LUT R39, R44, 0x80000000, R43, 0xb8, !PT ;  /* 0x800000002c275812 */ /* 0x000fe200078eb82b */
[----:B------:R-:W-:Y:S01]  /*20160*/  FMUL R44, R49, R49 ;  /* 0x00000031312c7220 */ /* 0x000fe20000400000 */
[----:B------:R-:W-:Y:S01]  /*20170*/  FMUL R41, R41, 0.5 ;  /* 0x3f00000029297820 */ /* 0x000fe20000400000 */
[----:B---3--:R-:W-:Y:S01]  /*20180*/  @P4 FADD R48, -R42, 1 ;  /* 0x3f8000002a304421 */ /* 0x008fe20000000100 */
[----:B------:R-:W-:Y:S01]  /*20190*/  FFMA R42, R2, R54, R47 ;  /* 0x00000036022a7223 */ /* 0x000fe2000000002f */
[----:B------:R-:W-:Y:S01]  /*201a0*/  FSEL R54, -R27, -0.00082130916416645050049, P1 ;  /* 0xba574d201b367808 */ /* 0x000fe20000800100 */
[----:B------:R-:W-:Y:S01]  /*201b0*/  FADD R39, R39, 1 ;  /* 0x3f80000027277421 */ /* 0x000fe20000000000 */
[----:B------:R-:W-:Y:S01]  /*201c0*/  FSEL R43, |R49|, R44, P1 ;  /* 0x0000002c312b7208 */ /* 0x000fe20000800200 */
[----:B------:R-:W-:Y:S01]  /*201d0*/  FMUL R52, R42, 0.70710676908493041992 ;  /* 0x3f3504f32a347820 */ /* 0x000fe20000400000 */
[----:B------:R-:W-:Y:S01]  /*201e0*/  @P4 LOP3.LUT R38, R48, 0x80000000, R45, 0xb8, !PT ;  /* 0x8000000030264812 */ /* 0x000fe200078eb82d */
[C---:B------:R-:W-:Y:S01]  /*201f0*/  FMUL R45, R50.reuse, R50 ;  /* 0x00000032322d7220 */ /* 0x040fe20000400000 */
[----:B------:R-:W-:Y:S01]  /*20200*/  FSETP.GE.AND P4, PT, |R50|, 1.0029599666595458984, PT ;  /* 0x3f8060fe3200780b */ /* 0x000fe20003f86200 */
[C---:B------:R-:W-:Y:S01]  /*20210*/  FMUL R53, R52.reuse, R52 ;  /* 0x0000003434357220 */ /* 0x040fe20000400000 */
[----:B------:R-:W-:Y:S01]  /*20220*/  FSETP.GE.AND P5, PT, |R52|, 1.0029599666595458984, PT ;  /* 0x3f8060fe3400780b */ /* 0x000fe20003fa6200 */
[----:B------:R-:W-:Y:S01]  /*20230*/  FADD R38, R38, 1 ;  /* 0x3f80000026267421 */ /* 0x000fe20000000000 */
[----:B------:R-:W-:Y:S01]  /*20240*/  FSEL R48, R28, 8.4834944573231041431e-05, P1 ;  /* 0x38b1e96a1c307808 */ /* 0x000fe20000800000 */
[----:B------:R-:W-:Y:S01]  /*20250*/  FMUL R42, R42, 0.5 ;  /* 0x3f0000002a2a7820 */ /* 0x000fe20000400000 */
[----:B------:R-:W-:Y:S01]  /*20260*/  FSEL R44, |R50|, R45, P4 ;  /* 0x0000002d322c7208 */ /* 0x000fe20002000200 */
[----:B------:R-:W-:Y:S01]  /*20270*/  FMUL R37, R37, R34 ;  /* 0x0000002225257220 */ /* 0x000fe20000400000 */
[----:B------:R-:W-:Y:S01]  /*20280*/  FSEL R45, |R52|, R53, P5 ;  /* 0x00000035342d7208 */ /* 0x000fe20002800200 */
[----:B------:R-:W-:Y:S01]  /*20290*/  FFMA R48, R43, R48, R54 ;  /* 0x000000302b307223 */ /* 0x000fe20000000036 */
[----:B------:R-:W-:Y:S01]  /*202a0*/  FSEL R56, R28, 8.4834944573231041431e-05, P5 ;  /* 0x38b1e96a1c387808 */ /* 0x000fe20002800000 */
[----:B------:R-:W-:Y:S01]  /*202b0*/  FMUL R35, R38, R35 ;  /* 0x0000002326237220 */ /* 0x000fe20000400000 */
[----:B------:R-:W-:Y:S01]  /*202c0*/  FSEL R58, -R27, -0.00082130916416645050049, P5 ;  /* 0xba574d201b3a7808 */ /* 0x000fe20002800100 */
[----:B------:R-:W-:Y:S01]  /*202d0*/  FMUL R36, R39, R36 ;  /* 0x0000002427247220 */ /* 0x000fe20000400000 */
[----:B------:R-:W-:-:S02]  /*202e0*/  FSEL R47, R28, 8.4834944573231041431e-05, P4 ;  /* 0x38b1e96a1c2f7808 */ /* 0x000fc40002000000 */
[----:B------:R-:W-:Y:S01]  /*202f0*/  FSEL R51, -R27, -0.00082130916416645050049, P4 ;  /* 0xba574d201b337808 */ /* 0x000fe20002000100 */
[----:B------:R-:W-:Y:S01]  /*20300*/  FFMA R58, R45, R56, R58 ;  /* 0x000000382d3a7223 */ /* 0x000fe2000000003a */
[----:B------:R-:W-:Y:S02]  /*20310*/  FSEL R54, R26, 0.0052134888246655464172, P1 ;  /* 0x3baad5ea1a367808 */ /* 0x000fe40000800000 */
[----:B------:R-:W-:Y:S01]  /*20320*/  FSEL R56, -R25, -0.026868773624300956726, P1 ;  /* 0xbcdc1be719387808 */ /* 0x000fe20000800100 */
[----:B------:R-:W-:Y:S01]  /*20330*/  FFMA R47, R44, R47, R51 ;  /* 0x0000002f2c2f7223 */ /* 0x000fe20000000033 */
[C---:B------:R-:W-:Y:S01]  /*20340*/  FSEL R51, R26.reuse, 0.0052134888246655464172, P4 ;  /* 0x3baad5ea1a337808 */ /* 0x040fe20002000000 */
[C---:B------:R-:W-:Y:S01]  /*20350*/  FFMA R48, R43.reuse, R48, R54 ;  /* 0x000000302b307223 */ /* 0x040fe20000000036 */
[----:B------:R-:W-:Y:S02]  /*20360*/  FSEL R60, R26, 0.0052134888246655464172, P5 ;  /* 0x3baad5ea1a3c7808 */ /* 0x000fe40002800000 */
[----:B------:R-:W-:Y:S01]  /*20370*/  FSEL R54, R24, 0.11284004896879196167, P1 ;  /* 0x3de718af18367808 */ /* 0x000fe20000800000 */
[----:B------:R-:W-:Y:S01]  /*20380*/  FFMA R48, R43, R48, R56 ;  /* 0x000000302b307223 */ /* 0x000fe20000000038 */
[----:B------:R-:W-:Y:S01]  /*20390*/  FFMA R47, R44, R47, R51 ;  /* 0x0000002f2c2f7223 */ /* 0x000fe20000000033 */
[----:B------:R-:W-:Y:S01]  /*203a0*/  FFMA R58, R45, R58, R60 ;  /* 0x0000003a2d3a7223 */ /* 0x000fe2000000003c */
[----:B------:R-:W-:Y:S01]  /*203b0*/  FSEL R51, -R25, -0.026868773624300956726, P4 ;  /* 0xbcdc1be719337808 */ /* 0x000fe20002000100 */
[----:B------:R-:W-:Y:S01]  /*203c0*/  FFMA R48, R43, R48, R54 ;  /* 0x000000302b307223 */ /* 0x000fe20000000036 */
[----:B------:R-:W-:-:S02]  /*203d0*/  FSEL R60, -R25, -0.026868773624300956726, P5 ;  /* 0xbcdc1be7193c7808 */ /* 0x000fc40002800100 */
        /* <DEDUP_REMOVED lines=13> */
[----:B------:R-:W-:Y:S01]  /*204b0*/  FFMA R47, R44, R47, R51 ;  /* 0x0000002f2c2f7223 */ /* 0x000fe20000000033 */
        /* <DEDUP_REMOVED lines=9> */
[----:B------:R-:W-:-:S02]  /*20550*/  F2FP.SATFINITE.E4M3.F32.PACK_AB_MERGE_C R35, R36, R35, RZ ;  /* 0x000000232423723e */ /* 0x000fc400048070ff */
[----:B------:R-:W-:Y:S01]  /*20560*/  FFMA R44, R44, R47, R47 ;  /* 0x0000002f2c2c7223 */ /* 0x000fe2000000002f */
[----:B------:R-:W-:Y:S01]  /*20570*/  FFMA R45, R45, R56, R56 ;  /* 0x000000382d2d7223 */ /* 0x000fe20000000038 */
[----:B------:R-:W-:-:S03]  /*20580*/  F2FP.F16.E4M3.UNPACK_B R47, R0 ;  /* 0x00000000ff2f723e */ /* 0x000fc600020006ff */
[----:B------:R-:W2:Y:S02]  /*20590*/  @P4 MUFU.EX2 R51, R44 ;  /* 0x0000002c00334308 */ /* 0x000ea40000000800 */
[--C-:B------:R-:W-:Y:S02]  /*205a0*/  HADD2.F32 R56, -RZ, R47.reuse.H0_H0 ;  /* 0x2000002fff387230 */ /* 0x100fe40000004100 */
[----:B------:R-:W-:Y:S02]  /*205b0*/  HADD2.F32 R58, -RZ, R47.H1_H1 ;  /* 0x3000002fff3a7230 */ /* 0x000fe40000004100 */
[----:B------:R-:W-:Y:S02]  /*205c0*/  FMUL R47, R16, R198 ;  /* 0x000000c6102f7220 */ /* 0x000fe40000400000 */
[----:B------:R-:W3:Y:S01]  /*205d0*/  @P5 MUFU.EX2 R53, R45 ;  /* 0x0000002d00355308 */ /* 0x000ee20000000800 */
[----:B-1----:R-:W-:Y:S01]  /*205e0*/  @P1 FADD R54, -R48, 1 ;  /* 0x3f80000030361421 */ /* 0x002fe20000000100 */
[C---:B------:R-:W-:Y:S01]  /*205f0*/  FFMA R47, R2.reuse, R56, R47 ;  /* 0x00000038022f7223 */ /* 0x040fe2000000002f */
[----:B------:R-:W-:-:S03]  /*20600*/  FFMA R48, R2, R58, R199 ;  /* 0x0000003a02307223 */ /* 0x000fc600000000c7 */
[----:B------:R-:W-:Y:S01]  /*20610*/  @P1 LOP3.LUT R43, R54, 0x80000000, R49, 0xb8, !PT ;  /* 0x80000000362b1812 */ /* 0x000fe200078eb831 */
[----:B------:R-:W-:Y:S01]  /*20620*/  FMUL R49, R46, 0.70710676908493041992 ;  /* 0x3f3504f32e317820 */ /* 0x000fe20000400000 */
[----:B------:R-:W-:Y:S01]  /*20630*/  FMUL R13, R48, 0.5 ;  /* 0x3f000000300d7820 */ /* 0x000fe20000400000 */
[----:B--2---:R-:W-:Y:S02]  /*20640*/  @P4 FADD R51, -R51, 1 ;  /* 0x3f80000033334421 */ /* 0x004fe40000000100 */
[----:B------:R-:W-:-:S03]  /*20650*/  FADD R43, R43, 1 ;  /* 0x3f8000002b2b7421 */ /* 0x000fc60000000000 */
[----:B------:R-:W-:Y:S01]  /*20660*/  @P4 LOP3.LUT R44, R51, 0x80000000, R50, 0xb8, !PT ;  /* 0x80000000332c4812 */ /* 0x000fe200078eb832 */
[----:B------:R-:W-:Y:S01]  /*20670*/  FMUL R51, R47, 0.70710676908493041992 ;  /* 0x3f3504f32f337820 */ /* 0x000fe20000400000 */
[----:B------:R-:W-:Y:S01]  /*20680*/  FMUL R50, R48, 0.70710676908493041992 ;  /* 0x3f3504f330327820 */ /* 0x000fe20000400000 */
[----:B---3--:R-:W-:Y:S01]  /*20690*/  @P5 FADD R53, -R53, 1 ;  /* 0x3f80000035355421 */ /* 0x008fe20000000100 */
[----:B------:R-:W-:Y:S01]  /*206a0*/  FMUL R40, R43, R40 ;  /* 0x000000282b287220 */ /* 0x000fe20000400000 */
[C---:B------:R-:W-:Y:S01]  /*206b0*/  FMUL R54, R51.reuse, R51 ;  /* 0x0000003333367220 */ /* 0x040fe20000400000 */
[----:B------:R-:W-:Y:S01]  /*206c0*/  FSETP.GE.AND P1, PT, |R51|, 1.0029599666595458984, PT ;  /* 0x3f8060fe3300780b */ /* 0x000fe20003f26200 */
[----:B------:R-:W-:Y:S01]  /*206d0*/  FMUL R55, R50, R50 ;  /* 0x0000003232377220 */ /* 0x000fe20000400000 */
[----:B------:R-:W-:Y:S01]  /*206e0*/  @P5 LOP3.LUT R45, R53, 0x80000000, R52, 0xb8, !PT ;  /* 0x80000000352d5812 */ /* 0x000fe200078eb834 */
[C---:B------:R-:W-:Y:S01]  /*206f0*/  FMUL R52, R49.reuse, R49 ;  /* 0x0000003131347220 */ /* 0x040fe20000400000 */
[----:B------:R-:W-:Y:S01]  /*20700*/  FSETP.GE.AND P5, PT, |R49|, 1.0029599666595458984, PT ;  /* 0x3f8060fe3100780b */ /* 0x000fe20003fa6200 */
[----:B------:R-:W-:Y:S01]  /*20710*/  FADD R44, R44, 1 ;  /* 0x3f8000002c2c7421 */ /* 0x000fe20000000000 */
[----:B------:R-:W-:Y:S01]  /*20720*/  FSETP.GE.AND P4, PT, |R50|, 1.0029599666595458984, PT ;  /* 0x3f8060fe3200780b */ /* 0x000fe20003f86200 */
[----:B------:R-:W-:Y:S01]  /*20730*/  FADD R45, R45, 1 ;  /* 0x3f8000002d2d7421 */ /* 0x000fe20000000000 */
[----:B------:R-:W-:Y:S01]  /*20740*/  FSEL R52, |R49|, R52, P5 ;  /* 0x0000003431347208 */ /* 0x000fe20002800200 */
[----:B------:R-:W-:Y:S01]  /*20750*/  FMUL R41, R44, R41 ;  /* 0x000000292c297220 */ /* 0x000fe20000400000 */
[----:B------:R-:W-:Y:S01]  /*20760*/  FSEL R57, R28, 8.4834944573231041431e-05, P5 ;  /* 0x38b1e96a1c397808 */ /* 0x000fe20002800000 */
[----:B------:R-:W-:Y:S01]  /*20770*/  FMUL R42, R45, R42 ;  /* 0x0000002a2d2a7220 */ /* 0x000fe20000400000 */
[----:B------:R-:W-:-:S02]  /*20780*/  FSEL R59, -R27, -0.00082130916416645050049, P5 ;  /* 0xba574d201b3b7808 */ /* 0x000fc40002800100 */
[----:B------:R-:W-:Y:S02]  /*20790*/  FSEL R53, |R51|, R54, P1 ;  /* 0x0000003633357208 */ /* 0x000fe40000800200 */
[----:B------:R-:W-:Y:S01]  /*207a0*/  FSEL R54, |R50|, R55, P4 ;  /* 0x0000003732367208 */ /* 0x000fe20002000200 */
[----:B------:R-:W-:Y:S01]  /*207b0*/  FFMA R61, R52, R57, R59 ;  /* 0x00000039343d7223 */ /* 0x000fe2000000003b */
[C---:B------:R-:W-:Y:S02]  /*207c0*/  FSEL R55, R28.reuse, 8.4834944573231041431e-05, P4 ;  /* 0x38b1e96a1c377808 */ /* 0x040fe40002000000 */
[C---:B------:R-:W-:Y:S02]  /*207d0*/  FSEL R57, -R27.reuse, -0.00082130916416645050049, P4 ;  /* 0xba574d201b397808 */ /* 0x040fe40002000100 */
[----:B------:R-:W-:Y:S02]  /*207e0*/  FSEL R56, R28, 8.4834944573231041431e-05, P1 ;  /* 0x38b1e96a1c387808 */ /* 0x000fe40000800000 */
[----:B------:R-:W-:Y:S01]  /*207f0*/  FSEL R58, -R27, -0.00082130916416645050049, P1 ;  /* 0xba574d201b3a7808 */ /* 0x000fe20000800100 */
[----:B------:R-:W-:Y:S01]  /*20800*/  FFMA R55, R54, R55, R57 ;  /* 0x0000003736377223 */ /* 0x000fe20000000039 */
[----:B------:R-:W-:-:S02]  /*20810*/  FSEL R63, R26, 0.0052134888246655464172, P5 ;  /* 0x3baad5ea1a3f7808 */ /* 0x000fc40002800000 */
[----:B------:R-:W-:Y:S01]  /*20820*/  FSEL R57, -R25, -0.026868773624300956726, P5 ;  /* 0xbcdc1be719397808 */ /* 0x000fe20002800100 */
[----:B------:R-:W-:Y:S01]  /*20830*/  FFMA R56, R53, R56, R58 ;  /* 0x0000003835387223 */ /* 0x000fe2000000003a */
[----:B------:R-:W-:Y:S01]  /*20840*/  FSEL R58, R26, 0.0052134888246655464172, P1 ;  /* 0x3baad5ea1a3a7808 */ /* 0x000fe20000800000 */
[----:B------:R-:W-:Y:S01]  /*20850*/  FFMA R61, R52, R61, R63 ;  /* 0x0000003d343d7223 */ /* 0x000fe2000000003f */
[----:B------:R-:W-:Y:S02]  /*20860*/  FSEL R59, R26, 0.0052134888246655464172, P4 ;  /* 0x3baad5ea1a3b7808 */ /* 0x000fe40002000000 */
[----:B------:R-:W-:Y:S01]  /*20870*/  FSEL R60, R24, 0.11284004896879196167, P1 ;  /* 0x3de718af183c7808 */ /* 0x000fe20000800000 */
[----:B------:R-:W-:Y:S01]  /*20880*/  FFMA R61, R52, R61, R57 ;  /* 0x0000003d343d7223 */ /* 0x000fe20000000039 */
[----:B------:R-:W-:Y:S01]  /*20890*/  FSEL R57, -R25, -0.026868773624300956726, P4 ;  /* 0xbcdc1be719397808 */ /* 0x000fe20002000100 */
[----:B------:R-:W-:Y:S01]  /*208a0*/  FFMA R56, R53, R56, R58 ;  /* 0x0000003835387223 */ /* 0x000fe2000000003a */
[----:B------:R-:W-:Y:S01]  /*208b0*/  FFMA R55, R54, R55, R59 ;  /* 0x0000003736377223 */ /* 0x000fe2000000003b */
[----:B------:R-:W-:-:S02]  /*208c0*/  FSEL R58, -R25, -0.026868773624300956726, P1 ;  /* 0xbcdc1be7193a7808 */ /* 0x000fc40000800100 */
[----:B------:R-:W-:Y:S01]  /*208d0*/  FSEL R59, R24, 0.11284004896879196167, P5 ;  /* 0x3de718af183b7808 */ /* 0x000fe20002800000 */
[----:B------:R-:W-:Y:S01]  /*208e0*/  FFMA R55, R54, R55, R57 ;  /* 0x0000003736377223 */ /* 0x000fe20000000039 */
[----:B------:R-:W-:Y:S01]  /*208f0*/  FSEL R57, R24, 0.11284004896879196167, P4 ;  /* 0x3de718af18397808 */ /* 0x000fe20002000000 */
[C---:B------:R-:W-:Y:S01]  /*20900*/  FFMA R56, R53.reuse, R56, R58 ;  /* 0x0000003835387223 */ /* 0x040fe2000000003a */
[----:B------:R-:W-:Y:S01]  /*20910*/  FSEL R63, R20, -0.37612664699554443359, P5 ;  /* 0xbec093ac143f7808 */ /* 0x000fe20002800000 */
[----:B------:R-:W-:Y:S01]  /*20920*/  FFMA R59, R52, R61, R59 ;  /* 0x0000003d343b7223 */ /* 0x000fe2000000003b */
[----:B------:R-:W-:Y:S01]  /*20930*/  FSEL R58, R20, -0.37612664699554443359, P1 ;  /* 0xbec093ac143a7808 */ /* 0x000fe20000800000 */
[----:B------:R-:W-:Y:S01]  /*20940*/  FFMA R56, R53, R56, R60 ;  /* 0x0000003835387223 */ /* 0x000fe2000000003c */
[----:B------:R-:W-:Y:S01]  /*20950*/  FFMA R55, R54, R55, R57 ;  /* 0x0000003736377223 */ /* 0x000fe20000000039 */
[----:B------:R-:W-:Y:S01]  /*20960*/  FSEL R57, R20, -0.37612664699554443359, P4 ;  /* 0xbec093ac14397808 */ /* 0x000fe20002000000 */
[----:B------:R-:W-:Y:S01]  /*20970*/  FFMA R59, R52, R59, R63 ;  /* 0x0000003b343b7223 */ /* 0x000fe2000000003f */
[----:B------:R-:W-:Y:S01]  /*20980*/  FSEL R61, R15, 0.12837915122509002686, P5 ;  /* 0x3e0375d30f3d7808 */ /* 0x000fe20002800000 */
[----:B------:R-:W-:Y:S01]  /*20990*/  FFMA R56, R53, R56, R58 ;  /* 0x0000003835387223 */ /* 0x000fe2000000003a */
[C---:B------:R-:W-:Y:S01]  /*209a0*/  FSEL R60, R15.reuse, 0.12837915122509002686, P1 ;  /* 0x3e0375d30f3c7808 */ /* 0x040fe20000800000 */
[----:B------:R-:W-:Y:S01]  /*209b0*/  FFMA R55, R54, R55, R57 ;  /* 0x0000003736377223 */ /* 0x000fe20000000039 */
[----:B------:R-:W-:Y:S01]  /*209c0*/  FSEL R58, R15, 0.12837915122509002686, P4 ;  /* 0x3e0375d30f3a7808 */ /* 0x000fe20002000000 */
[----:B------:R-:W-:Y:S01]  /*209d0*/  FFMA R52, R52, R59, R61 ;  /* 0x0000003b34347223 */ /* 0x000fe2000000003d */
[----:B------:R-:W-:Y:S01]  /*209e0*/  FSEL R63, -|R49|, R49, P5 ;  /* 0x00000031313f7208 */ /* 0x000fe20002800300 */
[----:B------:R-:W-:Y:S01]  /*209f0*/  FFMA R53, R53, R56, R60 ;  /* 0x0000003835357223 */ /* 0x000fe2000000003c */
[----:B------:R-:W-:Y:S01]  /*20a00*/  FSEL R56, -|R51|, R51, P1 ;  /* 0x0000003333387208 */ /* 0x000fe20000800300 */
[----:B------:R-:W-:Y:S01]  /*20a10*/  FFMA R54, R54, R55, R58 ;  /* 0x0000003736367223 */ /* 0x000fe2000000003a */
[----:B------:R-:W-:Y:S01]  /*20a20*/  FSEL R57, -|R50|, R50, P4 ;  /* 0x0000003232397208 */ /* 0x000fe20002000300 */
[----:B------:R-:W-:Y:S01]  /*20a30*/  FFMA R52, R52, R63, R63 ;  /* 0x0000003f34347223 */ /* 0x000fe2000000003f */
[----:B------:R-:W-:Y:S01]  /*20a40*/  F2FP.SATFINITE.E4M3.F32.PACK_AB_MERGE_C R41, R41, R40, RZ ;  /* 0x000000282929723e */ /* 0x000fe200048070ff */
[----:B------:R-:W-:-:S02]  /*20a50*/  FFMA R53, R53, R56, R56 ;  /* 0x0000003835357223 */ /* 0x000fc40000000038 */
[----:B------:R-:W-:Y:S01]  /*20a60*/  FFMA R54, R54, R57, R57 ;  /* 0x0000003936367223 */ /* 0x000fe20000000039 */
[----:B------:R-:W1:Y:S08]  /*20a70*/  @P5 MUFU.EX2 R59, R52 ;  /* 0x00000034003b5308 */ /* 0x000e700000000800 */
[----:B------:R-:W2:Y:S08]  /*20a80*/  @P1 MUFU.EX2 R55, R53 ;  /* 0x0000003500371308 */ /* 0x000eb00000000800 */
[----:B------:R-:W3:Y:S01]  /*20a90*/  @P4 MUFU.EX2 R57, R54 ;  /* 0x0000003600394308 */ /* 0x000ee20000000800 */
[----:B-1----:R-:W-:-:S05]  /*20aa0*/  @P5 FADD R58, -R59, 1 ;  /* 0x3f8000003b3a5421 */ /* 0x002fca0000000100 */
[----:B------:R-:W-:Y:S01]  /*20ab0*/  @P5 LOP3.LUT R52, R58, 0x80000000, R49, 0xb8, !PT ;  /* 0x800000003a345812 */ /* 0x000fe200078eb831 */
[----:B------:R-:W-:Y:S01]  /*20ac0*/  FMUL R49, R12, 0.5 ;  /* 0x3f0000000c317820 */ /* 0x000fe20000400000 */
[----:B------:R-:W-:Y:S01]  /*20ad0*/  FMUL R12, R29, 0.5 ;  /* 0x3f0000001d0c7820 */ /* 0x000fe20000400000 */
[----:B--2---:R-:W-:Y:S02]  /*20ae0*/  @P1 FADD R56, -R55, 1 ;  /* 0x3f80000037381421 */ /* 0x004fe40000000100 */
[----:B------:R-:W-:Y:S01]  /*20af0*/  FMUL R22, R14, R49 ;  /* 0x000000310e167220 */ /* 0x000fe20000400000 */
[----:B------:R-:W-:Y:S01]  /*20b00*/  FMUL R31, R31, R12 ;  /* 0x0000000c1f1f7220 */ /* 0x000fe20000400000 */
[----:B------:R-:W-:Y:S01]  /*20b10*/  FMUL R14, R23, 0.5 ;  /* 0x3f000000170e7820 */ /* 0x000fe20000400000 */
[----:B------:R-:W-:Y:S01]  /*20b20*/  @P1 LOP3.LUT R53, R56, 0x80000000, R51, 0xb8, !PT ;  /* 0x8000000038351812 */ /* 0x000fe200078eb833 */
[----:B------:R-:W-:Y:S01]  /*20b30*/  FMUL R12, R47, 0.5 ;  /* 0x3f0000002f0c7820 */ /* 0x000fe20000400000 */
[----:B------:R-:W-:Y:S01]  /*20b40*/  FADD R52, R52, 1 ;  /* 0x3f80000034347421 */ /* 0x000fe20000000000 */
[----:B---3--:R-:W-:Y:S01]  /*20b50*/  @P4 FADD R57, -R57, 1 ;  /* 0x3f80000039394421 */ /* 0x008fe20000000100 */
[----:B------:R-:W-:Y:S01]  /*20b60*/  FMUL R14, R33, R14 ;  /* 0x0000000e210e7220 */ /* 0x000fe20000400000 */
[----:B------:R-:W-:Y:S01]  /*20b70*/  FADD R53, R53, 1 ;  /* 0x3f80000035357421 */ /* 0x000fe20000000000 */
[----:B------:R-:W-:-:S02]  /*20b80*/  F2FP.SATFINITE.E4M3.F32.PACK_AB_MERGE_C R32, R32, R31, RZ ;  /* 0x0000001f2020723e */ /* 0x000fc400048070ff */
[----:B------:R-:W-:Y:S01]  /*20b90*/  @P4 LOP3.LUT R54, R57, 0x80000000, R50, 0xb8, !PT ;  /* 0x8000000039364812 */ /* 0x000fe200078eb832 */
[----:B------:R-:W-:Y:S01]  /*20ba0*/  FMUL R50, R11, 0.5 ;  /* 0x3f0000000b327820 */ /* 0x000fe20000400000 */
[----:B------:R-:W-:Y:S01]  /*20bb0*/  FADD R11, R21, 1 ;  /* 0x3f800000150b7421 */ /* 0x000fe20000000000 */
[----:B------:R-:W-:Y:S01]  /*20bc0*/  FMUL R21, R46, 0.5 ;  /* 0x3f0000002e157820 */ /* 0x000fe20000400000 */
[----:B------:R-:W-:Y:S01]  /*20bd0*/  FMUL R12, R53, R12 ;  /* 0x0000000c350c7220 */ /* 0x000fe20000400000 */
[----:B------:R-:W-:Y:S01]  /*20be0*/  FADD R54, R54, 1 ;  /* 0x3f80000036367421 */ /* 0x000fe20000000000 */
[----:B------:R-:W-:Y:S01]  /*20bf0*/  FMUL R11, R11, R50 ;  /* 0x000000320b0b7220 */ /* 0x000fe20000400000 */
[----:B------:R-:W-:Y:S01]  /*20c00*/  FMUL R21, R52, R21 ;  /* 0x0000001534157220 */ /* 0x000fe20000400000 */
[----:B------:R-:W-:Y:S01]  /*20c10*/  F2FP.SATFINITE.E4M3.F32.PACK_AB_MERGE_C R37, R37, R14, RZ ;  /* 0x0000000e2525723e */ /* 0x000fe200048070ff */
[----:B------:R-:W-:Y:S02]  /*20c20*/  FMUL R13, R54, R13 ;  /* 0x0000000d360d7220 */ /* 0x000fe40000400000 */
[----:B------:R-:W-:-:S02]  /*20c30*/  F2FP.SATFINITE.E4M3.F32.PACK_AB_MERGE_C R22, R22, R11, RZ ;  /* 0x0000000b1616723e */ /* 0x000fc400048070ff */
[----:B------:R-:W-:Y:S02]  /*20c40*/  F2FP.SATFINITE.E4M3.F32.PACK_AB_MERGE_C R21, R21, R42, RZ ;  /* 0x0000002a1515723e */ /* 0x000fe400048070ff */
[----:B------:R-:W-:Y:S01]  /*20c50*/  F2FP.SATFINITE.E4M3.F32.PACK_AB_MERGE_C R12, R13, R12, RZ ;  /* 0x0000000c0d0c723e */ /* 0x000fe200048070ff */
[----:B------:R-:W-:Y:S06]  /*20c60*/  @P0 BRA `(.L_x_120) ;  /* 0x0000000000040947 */ /* 0x000fec0003800000 */
[----:B------:R-:W-:-:S04]  /*20c70*/  DEPBAR.LE SB0, 0x1 ;  /* 0x000080400000791a */ /* 0x000fc80000000000 */
.L_x_120:
        /* <DEDUP_REMOVED lines=27> */
.L_x_122:
[----:B------:R-:W-:Y:S05]  /*20e30*/  BSYNC B0 ;  /* 0x0000000000007941 */ /* 0x000fea0003800000 */
.L_x_121:
[----:B------:R-:W-:Y:S04]  /*20e40*/  BSSY B0, `(.L_x_123) ;  /* 0x000003a000007945 */ /* 0x000fe80003800000 */
[----:B------:R-:W-:Y:S05]  /*20e50*/  @P2 BRA `(.L_x_124) ;  /* 0x0000000000e02947 */ /* 0x000fea0003800000 */
[----:B------:R-:W2:Y:S02]  /*20e60*/  LDL R9, [R1+0x4a8] ;  /* 0x0004a80001097983 */ /* 0x000ea40000100800 */
[----:B--2---:R-:W-:-:S13]  /*20e70*/  ISETP.NE.AND P4, PT, R9, 0x3, PT ;  /* 0x000000030900780c */ /* 0x004fda0003f85270 */
[----:B------:R-:W-:Y:S05]  /*20e80*/  @!P4 BRA `(.L_x_125) ;  /* 0x000000000004c947 */ /* 0x000fea0003800000 */
[----:B------:R-:W-:Y:S01]  /*20e90*/  BPT.TRAP 0x1 ;  /* 0x000000040000795c */ /* 0x000fe20000300000 */
.L_x_125:
[----:B------:R-:W-:Y:S01]  /*20ea0*/  LEA R9, R18, UR42, 0x3 ;  /* 0x0000002a12097c11 */ /* 0x000fe2000f8e18ff */
[----:B------:R-:W-:Y:S01]  /*20eb0*/  BSSY B1, `(.L_x_126) ;  /* 0x0000004000017945 */ /* 0x000fe20003800000 */
[----:B------:R-:W-:-:S04]  /*20ec0*/  SHF.L.U32 R10, R19, 0x1f, RZ ;  /* 0x0000001f130a7819 */ /* 0x000fc800000006ff */
[----:B------:R-:W1:Y:S02]  /*20ed0*/  SYNCS.PHASECHK.TRANS64.TRYWAIT P1, [R9+URZ+0x60], R10 ;  /* 0x0000600a090075a7 */ /* 0x000e64000802017f */
[----:B-1----:R-:W-:Y:S05]  /*20ee0*/  @!P1 BRA `(.L_x_127) ;  /* 0x0000018000f89947 */ /* 0x002fea0003800000 */
.L_x_379:
[----:B------:R-:W-:Y:S05]  /*20ef0*/  BSYNC B1 ;  /* 0x0000000000017941 */ /* 0x000fea0003800000 */
.L_x_126:
        /* <DEDUP_REMOVED lines=22> */
.L_x_129:
[----:B------:R-:W-:Y:S05]  /*21060*/  BSYNC B1 ;  /* 0x0000000000017941 */ /* 0x000fea0003800000 */
.L_x_128:
        /* <DEDUP_REMOVED lines=8> */
.L_x_130:
        /* <DEDUP_REMOVED lines=15> */
.L_x_124:
[----:B------:R-:W-:Y:S05]  /*211e0*/  BSYNC B0 ;  /* 0x0000000000007941 */ /* 0x000fea0003800000 */
.L_x_123:
[----:B------:R-:W2:Y:S04]  /*211f0*/  LDL.LU R9, [R1+0x368] ;  /* 0x0003680001097983 */ /* 0x000ea80000300800 */
[----:B------:R-:W3:Y:S04]  /*21200*/  LDL.LU R31, [R1+0x36c] ;  /* 0x00036c00011f7983 */ /* 0x000ee80000300800 */
[----:B------:R-:W4:Y:S04]  /*21210*/  LDL.LU R29, [R1+0x370] ;  /* 0x00037000011d7983 */ /* 0x000f280000300800 */
[----:B------:R-:W5:Y:S01]  /*21220*/  LDL.LU R23, [R1+0x374] ;  /* 0x0003740001177983 */ /* 0x000f620000300800 */
[----:B------:R-:W-:-:S03]  /*21230*/  F2FP.F16.E4M3.UNPACK_B R21, R0.H1 ;  /* 0x00000000ff15723e */ /* 0x000fc600030006ff */
[----:B------:R-:W3:Y:S02]  /*21240*/  LDL.LU R43, [R1+0x378] ;  /* 0x00037800012b7983 */ /* 0x000ee40000300800 */
[----:B------:R-:W-:Y:S02]  /*21250*/  HADD2.F32 R10, -RZ, R21.H0_H0 ;  /* 0x20000015ff0a7230 */ /* 0x000fe40000004100 */
[----:B------:R-:W3:Y:S04]  /*21260*/  LDL.LU R41, [R1+0x37c] ;  /* 0x00037c0001297983 */ /* 0x000ee80000300800 */
[----:B------:R-:W3:Y:S04]  /*21270*/  LDL.LU R37, [R1+0x380] ;  /* 0x0003800001257983 */ /* 0x000ee80000300800 */
[----:B------:R-:W3:Y:S04]  /*21280*/  LDL.LU R52, [R1+0x384] ;  /* 0x0003840001347983 */ /* 0x000ee80000300800 */
[----:B------:R-:W3:Y:S04]  /*21290*/  LDL.LU R51, [R1+0x388] ;  /* 0x0003880001337983 */ /* 0x000ee80000300800 */
[----:B------:R-:W3:Y:S04]  /*212a0*/  LDL.LU R50, [R1+0x38c] ;  /* 0x00038c0001327983 */ /* 0x000ee80000300800 */
[----:B------:R-:W3:Y:S04]  /*212b0*/  LDL.LU R55, [R1+0x390] ;  /* 0x0003900001377983 */ /* 0x000ee80000300800 */
[----:B------:R-:W3:Y:S01]  /*212c0*/  LDL.LU R53, [R1+0x394] ;  /* 0x0003940001357983 */ /* 0x000ee20000300800 */
        /* <DEDUP_REMOVED lines=19> */
[----:B----4-:R-:W-:-:S03]  /*21400*/  FMUL R13, R16, R29 ;  /* 0x0000001d100d7220 */ /* 0x010fc60000400000 */
[----:B------:R-:W-:Y:S01]  /*21410*/  FFMA R9, R9, R12, R11 ;  /* 0x0000000c09097223 */ /* 0x000fe2000000000b */
[----:B------:R-:W-:Y:S01]  /*21420*/  F2FP.F16.E4M3.UNPACK_B R11, R3 ;  /* 0x00000003ff0b723e */ /* 0x000fe200020006ff */
[----:B------:R-:W-:Y:S02]  /*21430*/  HADD2.F32 R12, -RZ, R21.H1_H1 ;  /* 0x30000015ff0c7230 */ /* 0x000fe40000004100 */
[----:B-----5:R-:W-:Y:S01]  /*21440*/  FMUL R21, R16, R23 ;  /* 0x0000001710157220 */ /* 0x020fe20000400000 */
[----:B------:R-:W-:Y:S01]  /*21450*/  FFMA R9, R9, R14, R14 ;  /* 0x0000000e09097223 */ /* 0x000fe2000000000e */
[----:B------:R-:W-:-:S03]  /*21460*/  HADD2.F32 R30, -RZ, R11.H0_H0 ;  /* 0x2000000bff1e7230 */ /* 0x000fc60000004100 */
[----:B------:R-:W1:Y:S01]  /*21470*/  @P1 MUFU.EX2 R14, R9 ;  /* 0x00000009000e1308 */ /* 0x000e620000000800 */
[----:B------:R-:W-:Y:S02]  /*21480*/  HADD2.F32 R32, -RZ, R11.H1_H1 ;  /* 0x3000000bff207230 */ /* 0x000fe40000004100 */
[----:B---3--:R-:W-:-:S04]  /*21490*/  FMUL R11, R16, R31 ;  /* 0x0000001f100b7220 */ /* 0x008fc80000400000 */
[C---:B------:R-:W-:Y:S01]  /*214a0*/  FFMA R11, R2.reuse, R12, R11 ;  /* 0x0000000c020b7223 */ /* 0x040fe2000000000b */
[C---:B------:R-:W-:Y:S01]  /*214b0*/  FFMA R12, R2.reuse, R30, R13 ;  /* 0x0000001e020c7223 */ /* 0x040fe2000000000d */
[----:B------:R-:W-:Y:S02]  /*214c0*/  FFMA R13, R2, R32, R21 ;  /* 0x00000020020d7223 */ /* 0x000fe40000000015 */
[----:B------:R-:W-:Y:S01]  /*214d0*/  FMUL R32, R11, 0.70710676908493041992 ;  /* 0x3f3504f30b207820 */ /* 0x000fe20000400000 */
[----:B------:R-:W-:Y:S01]  /*214e0*/  FMUL R33, R12, 0.70710676908493041992 ;  /* 0x3f3504f30c217820 */ /* 0x000fe20000400000 */
[----:B-1----:R-:W-:Y:S02]  /*214f0*/  @P1 FADD R14, -R14, 1 ;  /* 0x3f8000000e0e1421 */ /* 0x002fe40000000100 */
[----:B------:R-:W-:Y:S01]  /*21500*/  FMUL R21, R32, R32 ;  /* 0x0000002020157220 */ /* 0x000fe20000400000 */
[----:B------:R-:W-:Y:S02]  /*21510*/  FMUL R30, R33, R33 ;  /* 0x00000021211e7220 */ /* 0x000fe40000400000 */
[----:B------:R-:W-:-:S02]  /*21520*/  @P1 LOP3.LUT R9, R14, 0x80000000, R22, 0xb8, !PT ;  /* 0x800000000e091812 */ /* 0x000fc400078eb816 */
[C---:B------:R-:W-:Y:S01]  /*21530*/  FSETP.GE.AND P1, PT, |R32|.reuse, 1.0029599666595458984, PT ;  /* 0x3f8060fe2000780b */ /* 0x040fe20003f26200 */
[----:B------:R-:W-:Y:S01]  /*21540*/  FMUL R31, R13, 0.70710676908493041992 ;  /* 0x3f3504f30d1f7820 */ /* 0x000fe20000400000 */
[----:B------:R-:W-:Y:S02]  /*21550*/  FSETP.GE.AND P4, PT, |R33|, 1.0029599666595458984, PT ;  /* 0x3f8060fe2100780b */ /* 0x000fe40003f86200 */
[----:B------:R-:W-:Y:S02]  /*21560*/  FSEL R21, |R32|, R21, P1 ;  /* 0x0000001520157208 */ /* 0x000fe40000800200 */
[----:B------:R-:W-:Y:S02]  /*21570*/  FSEL R14, R28, 8.4834944573231041431e-05, P1 ;  /* 0x38b1e96a1c0e7808 */ /* 0x000fe40000800000 */
[----:B------:R-:W-:Y:S01]  /*21580*/  FSEL R22, -R27, -0.00082130916416645050049, P1 ;  /* 0xba574d201b167808 */ /* 0x000fe20000800100 */
[----:B------:R-:W-:Y:S01]  /*21590*/  FMUL R36, R31, R31 ;  /* 0x0000001f1f247220 */ /* 0x000fe20000400000 */
[----:B------:R-:W-:-:S02]  /*215a0*/  FSEL R29, |R33|, R30, P4 ;  /* 0x0000001e211d7208 */ /* 0x000fc40002000200 */
[----:B------:R-:W-:Y:S01]  /*215b0*/  FSEL R30, R28, 8.4834944573231041431e-05, P4 ;  /* 0x38b1e96a1c1e7808 */ /* 0x000fe20002000000 */
[----:B------:R-:W-:Y:S01]  /*215c0*/  FFMA R14, R21, R14, R22 ;  /* 0x0000000e150e7223 */ /* 0x000fe20000000016 */
[----:B------:R-:W-:Y:S02]  /*215d0*/  FSEL R34, -R27, -0.00082130916416645050049, P4 ;  /* 0xba574d201b227808 */ /* 0x000fe40002000100 */
[----:B------:R-:W-:Y:S02]  /*215e0*/  FSETP.GE.AND P5, PT, |R31|, 1.0029599666595458984, PT ;  /* 0x3f8060fe1f00780b */ /* 0x000fe40003fa6200 */
[----:B------:R-:W-:Y:S01]  /*215f0*/  FSEL R22, R26, 0.0052134888246655464172, P1 ;  /* 0x3baad5ea1a167808 */ /* 0x000fe20000800000 */
[----:B------:R-:W-:Y:S01]  /*21600*/  FFMA R34, R29, R30, R34 ;  /* 0x0000001e1d227223 */ /* 0x000fe20000000022 */
[----:B------:R-:W-:Y:S02]  /*21610*/  FSEL R35, |R31|, R36, P5 ;  /* 0x000000241f237208 */ /* 0x000fe40002800200 */
[----:B------:R-:W-:Y:S01]  /*21620*/  FSEL R38, R28, 8.4834944573231041431e-05, P5 ;  /* 0x38b1e96a1c267808 */ /* 0x000fe20002800000 */
[----:B------:R-:W-:Y:S01]  /*21630*/  FFMA R14, R21, R14, R22 ;  /* 0x0000000e150e7223 */ /* 0x000fe20000000016 */
[----:B------:R-:W-:-:S02]  /*21640*/  FSEL R40, -R27, -0.00082130916416645050049, P5 ;  /* 0xba574d201b287808 */ /* 0x000fc40002800100 */
        /* <DEDUP_REMOVED lines=30> */
[----:B------:R-:W-:-:S02]  /*21830*/  FFMA R34, R35, R36, R34 ;  /* 0x0000002423227223 */ /* 0x000fc40000000022 */
[----:B------:R-:W-:Y:S01]  /*21840*/  FFMA R21, R14, R21, R21 ;  /* 0x000000150e157223 */ /* 0x000fe20000000015 */
[----:B------:R-:W-:Y:S01]  /*21850*/  FSEL R14, -|R31|, R31, P5 ;  /* 0x0000001f1f0e7208 */ /* 0x000fe20002800300 */
[----:B------:R-:W-:Y:S01]  /*21860*/  FFMA R23, R35, R34, R23 ;  /* 0x0000002223177223 */ /* 0x000fe20000000017 */
[----:B------:R-:W1:Y:S03]  /*21870*/  @P1 MUFU.EX2 R30, R22 ;  /* 0x00000016001e1308 */ /* 0x000e660000000800 */
[----:B------:R-:W-:-:S05]  /*21880*/  FFMA R14, R23, R14, R14 ;  /* 0x0000000e170e7223 */ /* 0x000fca000000000e */
[----:B------:R-:W2:Y:S01]  /*21890*/  @P5 MUFU.EX2 R38, R14 ;  /* 0x0000000e00265308 */ /* 0x000ea20000000800 */
[----:B------:R-:W-:Y:S01]  /*218a0*/  F2FP.F16.E4M3.UNPACK_B R23, R3.H1 ;  /* 0x00000003ff17723e */ /* 0x000fe200030006ff */
[----:B------:R-:W-:-:S06]  /*218b0*/  FMUL R35, R16, R37 ;  /* 0x0000002510237220 */ /* 0x000fcc0000400000 */
[----:B------:R-:W3:Y:S01]  /*218c0*/  @P4 MUFU.EX2 R36, R21 ;  /* 0x0000001500244308 */ /* 0x000ee20000000800 */
[--C-:B------:R-:W-:Y:S02]  /*218d0*/  HADD2.F32 R39, -RZ, R23.reuse.H0_H0 ;  /* 0x20000017ff277230 */ /* 0x100fe40000004100 */
[----:B-1----:R-:W-:Y:S01]  /*218e0*/  @P1 FADD R37, -R30, 1 ;  /* 0x3f8000001e251421 */ /* 0x002fe20000000100 */
[----:B------:R-:W-:Y:S02]  /*218f0*/  HADD2.F32 R40, -RZ, R23.H1_H1 ;  /* 0x30000017ff287230 */ /* 0x000fe40000004100 */
[C---:B------:R-:W-:Y:S01]  /*21900*/  FMUL R23, R16.reuse, R43 ;  /* 0x0000002b10177220 */ /* 0x040fe20000400000 */
[----:B------:R-:W-:Y:S01]  /*21910*/  FMUL R29, R16, R41 ;  /* 0x00000029101d7220 */ /* 0x000fe20000400000 */
[----:B------:R-:W-:Y:S02]  /*21920*/  F2FP.F16.E4M3.UNPACK_B R34, R4 ;  /* 0x00000004ff22723e */ /* 0x000fe400020006ff */
[----:B------:R-:W-:Y:S01]  /*21930*/  FFMA R23, R2, R39, R23 ;  /* 0x0000002702177223 */ /* 0x000fe20000000017 */
[----:B------:R-:W-:Y:S01]  /*21940*/  @P1 LOP3.LUT R22, R37, 0x80000000, R32, 0xb8, !PT ;  /* 0x8000000025161812 */ /* 0x000fe200078eb820 */
[----:B--2---:R-:W-:Y:S01]  /*21950*/  @P5 FADD R32, -R38, 1 ;  /* 0x3f80000026205421 */ /* 0x004fe20000000100 */
[----:B------:R-:W-:Y:S01]  /*21960*/  FFMA R29, R2, R40, R29 ;  /* 0x00000028021d7223 */ /* 0x000fe2000000001d */
[----:B------:R-:W-:Y:S01]  /*21970*/  FMUL R39, R23, 0.70710676908493041992 ;  /* 0x3f3504f317277820 */ /* 0x000fe20000400000 */
[----:B------:R-:W-:-:S02]  /*21980*/  HADD2.F32 R42, -RZ, R34.H0_H0 ;  /* 0x20000022ff2a7230 */ /* 0x000fc40000004100 */
[----:B------:R-:W-:Y:S01]  /*21990*/  FMUL R38, R29, 0.70710676908493041992 ;  /* 0x3f3504f31d267820 */ /* 0x000fe20000400000 */
[----:B------:R-:W-:Y:S01]  /*219a0*/  @P5 LOP3.LUT R14, R32, 0x80000000, R31, 0xb8, !PT ;  /* 0x80000000200e5812 */ /* 0x000fe200078eb81f */
[----:B---3--:R-:W-:Y:S01]  /*219b0*/  @P4 FADD R36, -R36, 1 ;  /* 0x3f80000024244421 */ /* 0x008fe20000000100 */
[C---:B------:R-:W-:Y:S01]  /*219c0*/  FMUL R32, R39.reuse, R39 ;  /* 0x0000002727207220 */ /* 0x040fe20000400000 */
[C---:B------:R-:W-:Y:S01]  /*219d0*/  FSETP.GE.AND P1, PT, |R39|.reuse, 1.0029599666595458984, PT ;  /* 0x3f8060fe2700780b */ /* 0x040fe20003f26200 */
[----:B------:R-:W-:Y:S01]  /*219e0*/  FFMA R30, R2, R42, R35 ;  /* 0x0000002a021e7223 */ /* 0x000fe20000000023 */
[----:B------:R-:W-:Y:S01]  /*219f0*/  FMUL R35, R38, R38 ;  /* 0x0000002626237220 */ /* 0x000fe20000400000 */
[----:B------:R-:W-:Y:S02]  /*21a00*/  @P4 LOP3.LUT R21, R36, 0x80000000, R33, 0xb8, !PT ;  /* 0x8000000024154812 */ /* 0x000fe400078eb821 */
[----:B------:R-:W-:Y:S01]  /*21a10*/  FSETP.GE.AND P4, PT, |R38|, 1.0029599666595458984, PT ;  /* 0x3f8060fe2600780b */ /* 0x000fe20003f86200 */
[----:B------:R-:W-:Y:S01]  /*21a20*/  FMUL R37, R30, 0.70710676908493041992 ;  /* 0x3f3504f31e257820 */ /* 0x000fe20000400000 */
[----:B------:R-:W-:-:S02]  /*21a30*/  FSEL R32, |R39|, R32, P1 ;  /* 0x0000002027207208 */ /* 0x000fc40000800200 */
[----:B------:R-:W-:Y:S02]  /*21a40*/  FSEL R31, R28, 8.4834944573231041431e-05, P1 ;  /* 0x38b1e96a1c1f7808 */ /* 0x000fe40000800000 */
[----:B------:R-:W-:Y:S02]  /*21a50*/  FSEL R33, -R27, -0.00082130916416645050049, P1 ;  /* 0xba574d201b217808 */ /* 0x000fe40000800100 */
[----:B------:R-:W-:Y:S01]  /*21a60*/  FSEL R40, |R38|, R35, P4 ;  /* 0x0000002326287208 */ /* 0x000fe20002000200 */
[----:B------:R-:W-:Y:S01]  /*21a70*/  FMUL R36, R37, R37 ;  /* 0x0000002525247220 */ /* 0x000fe20000400000 */
[----:B------:R-:W-:Y:S01]  /*21a80*/  FSEL R35, R28, 8.4834944573231041431e-05, P4 ;  /* 0x38b1e96a1c237808 */ /* 0x000fe20002000000 */
[----:B------:R-:W-:Y:S01]  /*21a90*/  FFMA R31, R32, R31, R33 ;  /* 0x0000001f201f7223 */ /* 0x000fe20000000021 */
[----:B------:R-:W-:Y:S02]  /*21aa0*/  FSEL R41, -R27, -0.00082130916416645050049, P4 ;  /* 0xba574d201b297808 */ /* 0x000fe40002000100 */
[----:B------:R-:W-:-:S02]  /*21ab0*/  FSETP.GE.AND P5, PT, |R37|, 1.0029599666595458984, PT ;  /* 0x3f8060fe2500780b */ /* 0x000fc40003fa6200 */
[----:B------:R-:W-:Y:S01]  /*21ac0*/  FSEL R33, R26, 0.0052134888246655464172, P1 ;  /* 0x3baad5ea1a217808 */ /* 0x000fe20000800000 */
[----:B------:R-:W-:Y:S01]  /*21ad0*/  FFMA R41, R40, R35, R41 ;  /* 0x0000002328297223 */ /* 0x000fe20000000029 */
[----:B------:R-:W-:Y:S02]  /*21ae0*/  FSEL R42, |R37|, R36, P5 ;  /* 0x00000024252a7208 */ /* 0x000fe40002800200 */
[----:B------:R-:W-:Y:S01]  /*21af0*/  FSEL R45, R28, 8.4834944573231041431e-05, P5 ;  /* 0x38b1e96a1c2d7808 */ /* 0x000fe20002800000 */
[----:B------:R-:W-:Y:S01]  /*21b00*/  FFMA R31, R32, R31, R33 ;  /* 0x0000001f201f7223 */ /* 0x000fe20000000021 */
[----:B------:R-:W-:Y:S02]  /*21b10*/  FSEL R47, -R27, -0.00082130916416645050049, P5 ;  /* 0xba574d201b2f7808 */ /* 0x000fe40002800100 */
[----:B------:R-:W-:Y:S02]  /*21b20*/  FSEL R43, R26, 0.0052134888246655464172, P4 ;  /* 0x3baad5ea1a2b7808 */ /* 0x000fe40002000000 */
[C---:B------:R-:W-:Y:S01]  /*21b30*/  FSEL R35, -R25.reuse, -0.026868773624300956726, P1 ;  /* 0xbcdc1be719237808 */ /* 0x040fe20000800100 */
[----:B------:R-:W-:Y:S01]  /*21b40*/  FFMA R45, R42, R45, R47 ;  /* 0x0000002d2a2d7223 */ /* 0x000fe2000000002f */
[----:B------:R-:W-:Y:S01]  /*21b50*/  FSEL R49, R26, 0.0052134888246655464172, P5 ;  /* 0x3baad5ea1a317808 */ /* 0x000fe20002800000 */
[----:B------:R-:W-:Y:S01]  /*21b60*/  FFMA R41, R40, R41, R43 ;  /* 0x0000002928297223 */ /* 0x000fe2000000002b */
[----:B------:R-:W-:Y:S01]  /*21b70*/  FSEL R33, R24, 0.11284004896879196167, P1 ;  /* 0x3de718af18217808 */ /* 0x000fe20000800000 */
[----:B------:R-:W-:Y:S01]  /*21b80*/  FFMA R31, R32, R31, R35 ;  /* 0x0000001f201f7223 */ /* 0x000fe20000000023 */
[C---:B------:R-:W-:Y:S01]  /*21b90*/  FSEL R43, -R25.reuse, -0.026868773624300956726, P4 ;  /* 0xbcdc1be7192b7808 */ /* 0x040fe20002000100 */
[----:B------:R-:W-:Y:S01]  /*21ba0*/  FFMA R49, R42, R45, R49 ;  /* 0x0000002d2a317223 */ /* 0x000fe20000000031 */
[----:B------:R-:W-:Y:S01]  /*21bb0*/  FSEL R35, R20, -0.37612664699554443359, P1 ;  /* 0xbec093ac14237808 */ /* 0x000fe20000800000 */
[----:B------:R-:W-:Y:S01]  /*21bc0*/  FFMA R31, R32, R31, R33 ;  /* 0x0000001f201f7223 */ /* 0x000fe20000000021 */
[----:B------:R-:W-:Y:S01]  /*21bd0*/  FSEL R45, R24, 0.11284004896879196167, P4 ;  /* 0x3de718af182d7808 */ /* 0x000fe20002000000 */
[----:B------:R-:W-:Y:S01]  /*21be0*/  FFMA R41, R40, R41, R43 ;  /* 0x0000002928297223 */ /* 0x000fe2000000002b */
[----:B------:R-:W-:Y:S01]  /*21bf0*/  FSEL R47, -R25, -0.026868773624300956726, P5 ;  /* 0xbcdc1be7192f7808 */ /* 0x000fe20002800100 */
[----:B------:R-:W-:Y:S01]  /*21c00*/  FFMA R31, R32, R31, R35 ;  /* 0x0000001f201f7223 */ /* 0x000fe20000000023 */
[C---:B------:R-:W-:Y:S01]  /*21c10*/  FSEL R33, R15.reuse, 0.12837915122509002686, P1 ;  /* 0x3e0375d30f217808 */ /* 0x040fe20000800000 */
[----:B------:R-:W-:Y:S01]  /*21c20*/  FFMA R41, R40, R41, R45 ;  /* 0x0000002928297223 */ /* 0x000fe2000000002d */
[----:B------:R-:W-:Y:S01]  /*21c30*/  FSEL R35, R20, -0.37612664699554443359, P4 ;  /* 0xbec093ac14237808 */ /* 0x000fe20002000000 */
[----:B------:R-:W-:Y:S01]  /*21c40*/  FFMA R47, R42, R49, R47 ;  /* 0x000000312a2f7223 */ /* 0x000fe2000000002f */
[----:B------:R-:W-:Y:S01]  /*21c50*/  FSEL R43, R24, 0.11284004896879196167, P5 ;  /* 0x3de718af182b7808 */ /* 0x000fe20002800000 */
        /* <DEDUP_REMOVED lines=9> */
[----:B------:R-:W-:Y:S01]  /*21cf0*/  FSEL R32, -|R38|, R38, P4 ;  /* 0x0000002626207208 */ /* 0x000fe20002000300 */
[----:B------:R-:W-:Y:S01]  /*21d00*/  FFMA R31, R31, R36, R36 ;  /* 0x000000241f1f7223 */ /* 0x000fe20000000024 */
[----:B------:R-:W-:Y:S01]  /*21d10*/  FSEL R35, -|R37|, R37, P5 ;  /* 0x0000002525237208 */ /* 0x000fe20002800300 */
[----:B------:R-:W-:-:S02]  /*21d20*/  FFMA R40, R42, R41, R40 ;  /* 0x000000292a287223 */ /* 0x000fc40000000028 */
[----:B------:R-:W1:Y:S01]  /*21d30*/  @P1 MUFU.EX2 R36, R31 ;  /* 0x0000001f00241308 */ /* 0x000e620000000800 */
[----:B------:R-:W-:Y:S01]  /*21d40*/  FFMA R33, R33, R32, R32 ;  /* 0x0000002021217223 */ /* 0x000fe20000000020 */
[----:B------:R-:W-:Y:S01]  /*21d50*/  FFMA R32, R40, R35, R35 ;  /* 0x0000002328207223 */ /* 0x000fe20000000023 */
[----:B------:R-:W-:Y:S02]  /*21d60*/  FMUL R41, R16, R51 ;  /* 0x0000003310297220 */ /* 0x000fe40000400000 */
[----:B------:R-:W2:Y:S03]  /*21d70*/  LDL.LU R51, [R1+0x398] ;  /* 0x0003980001337983 */ /* 0x000ea60000300800 */
[----:B------:R-:W3:Y:S01]  /*21d80*/  @P4 MUFU.EX2 R42, R33 ;  /* 0x00000021002a4308 */ /* 0x000ee20000000800 */
[----:B------:R-:W-:-:S07]  /*21d90*/  F2FP.F16.E4M3.UNPACK_B R35, R4.H1 ;  /* 0x00000004ff23723e */ /* 0x000fce00030006ff */
[----:B------:R-:W4:Y:S01]  /*21da0*/  @P5 MUFU.EX2 R44, R32 ;  /* 0x00000020002c5308 */ /* 0x000f220000000800 */
[----:B------:R-:W-:Y:S02]  /*21db0*/  HADD2.F32 R34, -RZ, R34.H1_H1 ;  /* 0x30000022ff227230 */ /* 0x000fe40000004100 */
[----:B-1----:R-:W-:Y:S01]  /*21dc0*/  @P1 FADD R40, -R36, 1 ;  /* 0x3f80000024281421 */ /* 0x002fe20000000100 */
[--C-:B------:R-:W-:Y:S02]  /*21dd0*/  HADD2.F32 R46, -RZ, R35.reuse.H0_H0 ;  /* 0x20000023ff2e7230 */ /* 0x100fe40000004100 */
[----:B------:R-:W-:Y:S02]  /*21de0*/  HADD2.F32 R48, -RZ, R35.H1_H1 ;  /* 0x30000023ff307230 */ /* 0x000fe40000004100 */
[----:B------:R-:W-:Y:S01]  /*21df0*/  FMUL R35, R16, R52 ;  /* 0x0000003410237220 */ /* 0x000fe20000400000 */
[----:B------:R-:W-:Y:S01]  /*21e00*/  @P1 LOP3.LUT R31, R40, 0x80000000, R39, 0xb8, !PT ;  /* 0x80000000281f1812 */ /* 0x000fe200078eb827 */
[----:B---3--:R-:W-:-:S02]  /*21e10*/  @P4 FADD R45, -R42, 1 ;  /* 0x3f8000002a2d4421 */ /* 0x008fc40000000100 */
[C---:B------:R-:W-:Y:S01]  /*21e20*/  FFMA R34, R2.reuse, R34, R35 ;  /* 0x0000002202227223 */ /* 0x040fe20000000023 */
[----:B------:R-:W-:Y:S01]  /*21e30*/  FFMA R35, R2, R46, R41 ;  /* 0x0000002e02237223 */ /* 0x000fe20000000029 */
[----:B------:R-:W-:Y:S01]  /*21e40*/  FMUL R43, R16, R50 ;  /* 0x00000032102b7220 */ /* 0x000fe20000400000 */
[----:B----4-:R-:W-:Y:S01]  /*21e50*/  @P5 FADD R40, -R44, 1 ;  /* 0x3f8000002c285421 */ /* 0x010fe20000000100 */
[----:B------:R-:W-:Y:S01]  /*21e60*/  FMUL R44, R34, 0.70710676908493041992 ;  /* 0x3f3504f3222c7820 */ /* 0x000fe20000400000 */
[----:B------:R-:W-:Y:S01]  /*21e70*/  @P4 LOP3.LUT R33, R45, 0x80000000, R38, 0xb8, !PT ;  /* 0x800000002d214812 */ /* 0x000fe200078eb826 */
[----:B------:R-:W-:Y:S02]  /*21e80*/  FMUL R45, R35, 0.70710676908493041992 ;  /* 0x3f3504f3232d7820 */ /* 0x000fe40000400000 */
[----:B------:R-:W-:Y:S01]  /*21e90*/  @P5 LOP3.LUT R32, R40, 0x80000000, R37, 0xb8, !PT ;  /* 0x8000000028205812 */ /* 0x000fe200078eb825 */
[C---:B------:R-:W-:Y:S01]  /*21ea0*/  FMUL R37, R44.reuse, R44 ;  /* 0x0000002c2c257220 */ /* 0x040fe20000400000 */
[----:B------:R-:W-:Y:S01]  /*21eb0*/  FSETP.GE.AND P1, PT, |R44|, 1.0029599666595458984, PT ;  /* 0x3f8060fe2c00780b */ /* 0x000fe20003f26200 */
[----:B------:R-:W-:Y:S01]  /*21ec0*/  FFMA R36, R2, R48, R43 ;  /* 0x0000003002247223 */ /* 0x000fe2000000002b */
[C---:B------:R-:W-:Y:S01]  /*21ed0*/  FMUL R42, R45.reuse, R45 ;  /* 0x0000002d2d2a7220 */ /* 0x040fe20000400000 */
[----:B------:R-:W-:-:S02]  /*21ee0*/  FSETP.GE.AND P4, PT, |R45|, 1.0029599666595458984, PT ;  /* 0x3f8060fe2d00780b */ /* 0x000fc40003f86200 */
[----:B------:R-:W-:Y:S02]  /*21ef0*/  FSEL R37, |R44|, R37, P1 ;  /* 0x000000252c257208 */ /* 0x000fe40000800200 */
[----:B------:R-:W-:Y:S02]  /*21f00*/  FSEL R38, R28, 8.4834944573231041431e-05, P1 ;  /* 0x38b1e96a1c267808 */ /* 0x000fe40000800000 */
[----:B------:R-:W-:Y:S01]  /*21f10*/  FSEL R40, -R27, -0.00082130916416645050049, P1 ;  /* 0xba574d201b287808 */ /* 0x000fe20000800100 */
[----:B------:R-:W-:Y:S01]  /*21f20*/  FMUL R43, R36, 0.70710676908493041992 ;  /* 0x3f3504f3242b7820 */ /* 0x000fe20000400000 */
[----:B------:R-:W-:Y:S02]  /*21f30*/  FSEL R41, |R45|, R42, P4 ;  /* 0x0000002a2d297208 */ /* 0x000fe40002000200 */
[----:B------:R-:W-:Y:S01]  /*21f40*/  FSEL R42, R28, 8.4834944573231041431e-05, P4 ;  /* 0x38b1e96a1c2a7808 */ /* 0x000fe20002000000 */
[----:B------:R-:W-:Y:S01]  /*21f50*/  FFMA R38, R37, R38, R40 ;  /* 0x0000002625267223 */ /* 0x000fe20000000028 */
[----:B------:R-:W-:Y:S01]  /*21f60*/  FSEL R46, -R27, -0.00082130916416645050049, P4 ;  /* 0xba574d201b2e7808 */ /* 0x000fe20002000100 */
[----:B------:R-:W-:Y:S01]  /*21f70*/  FMUL R48, R43, R43 ;  /* 0x0000002b2b307220 */ /* 0x000fe20000400000 */
[----:B------:R-:W-:-:S02]  /*21f80*/  FSEL R40, R26, 0.0052134888246655464172, P1 ;  /* 0x3baad5ea1a287808 */ /* 0x000fc40000800000 */
[----:B------:R-:W-:Y:S01]  /*21f90*/  FSETP.GE.AND P5, PT, |R43|, 1.0029599666595458984, PT ;  /* 0x3f8060fe2b00780b */ /* 0x000fe20003fa6200 */
[----:B------:R-:W-:Y:S01]  /*21fa0*/  FFMA R46, R41, R42, R46 ;  /* 0x0000002a292e7223 */ /* 0x000fe2000000002e */
[----:B------:R-:W-:Y:S01]  /*21fb0*/  FSEL R42, -R25, -0.026868773624300956726, P1 ;  /* 0xbcdc1be7192a7808 */ /* 0x000fe20000800100 */
[----:B------:R-:W-:Y:S01]  /*21fc0*/  FFMA R38, R37, R38, R40 ;  /* 0x0000002625267223 */ /* 0x000fe20000000028 */
[----:B------:R-:W-:Y:S02]  /*21fd0*/  FSEL R47, |R43|, R48, P5 ;  /* 0x000000302b2f7208 */ /* 0x000fe40002800200 */
[----:B------:R-:W-:Y:S02]  /*21fe0*/  FSEL R50, R28, 8.4834944573231041431e-05, P5 ;  /* 0x38b1e96a1c327808 */ /* 0x000fe40002800000 */
[----:B------:R-:W-:Y:S02]  /*21ff0*/  FSEL R52, -R27, -0.00082130916416645050049, P5 ;  /* 0xba574d201b347808 */ /* 0x000fe40002800100 */
[----:B------:R-:W-:Y:S01]  /*22000*/  FSEL R48, R26, 0.0052134888246655464172, P4 ;  /* 0x3baad5ea1a307808 */ /* 0x000fe20002000000 */
[----:B------:R-:W-:Y:S01]  /*22010*/  FFMA R38, R37, R38, R42 ;  /* 0x0000002625267223 */ /* 0x000fe2000000002a */
[----:B------:R-:W-:Y:S01]  /*22020*/  FSEL R40, R24, 0.11284004896879196167, P1 ;  /* 0x3de718af18287808 */ /* 0x000fe20000800000 */
[----:B------:R-:W-:Y:S01]  /*22030*/  FFMA R50, R47, R50, R52 ;  /* 0x000000322f327223 */ /* 0x000fe20000000034 */
[----:B------:R-:W-:Y:S01]  /*22040*/  FSEL R54, R26, 0.0052134888246655464172, P5 ;  /* 0x3baad5ea1a367808 */ /* 0x000fe20002800000 */
[----:B------:R-:W-:Y:S01]  /*22050*/  FFMA R46, R41, R46, R48 ;  /* 0x0000002e292e7223 */ /* 0x000fe20000000030 */
[----:B------:R-:W-:Y:S01]  /*22060*/  FSEL R48, -R25, -0.026868773624300956726, P4 ;  /* 0xbcdc1be719307808 */ /* 0x000fe20002000100 */
[----:B------:R-:W-:Y:S01]  /*22070*/  FFMA R38, R37, R38, R40 ;  /* 0x0000002625267223 */ /* 0x000fe20000000028 */
[----:B------:R-:W-:Y:S01]  /*22080*/  FSEL R42, R20, -0.37612664699554443359, P1 ;  /* 0xbec093ac142a7808 */ /* 0x000fe20000800000 */
[----:B------:R-:W-:Y:S01]  /*22090*/  FFMA R54, R47, R50, R54 ;  /* 0x000000322f367223 */ /* 0x000fe20000000036 */
[----:B------:R-:W-:Y:S01]  /*220a0*/  FSEL R50, R24, 0.11284004896879196167, P4 ;  /* 0x3de718af18327808 */ /* 0x000fe20002000000 */
[----:B------:R-:W-:Y:S01]  /*220b0*/  FFMA R46, R41, R46, R48 ;  /* 0x0000002e292e7223 */ /* 0x000fe20000000030 */
[----:B------:R-:W-:Y:S01]  /*220c0*/  FSEL R40, R15, 0.12837915122509002686, P1 ;  /* 0x3e0375d30f287808 */ /* 0x000fe20000800000 */
[----:B------:R-:W-:Y:S01]  /*220d0*/  FFMA R38, R37, R38, R42 ;  /* 0x0000002625267223 */ /* 0x000fe2000000002a */
[----:B------:R-:W-:Y:S01]  /*220e0*/  FSEL R52, -R25, -0.026868773624300956726, P5 ;  /* 0xbcdc1be719347808 */ /* 0x000fe20002800100 */
[----:B------:R-:W-:Y:S01]  /*220f0*/  FFMA R46, R41, R46, R50 ;  /* 0x0000002e292e7223 */ /* 0x000fe20000000032 */
[----:B------:R-:W-:Y:S01]  /*22100*/  FSEL R42, R20, -0.37612664699554443359, P4 ;  /* 0xbec093ac142a7808 */ /* 0x000fe20002000000 */
[----:B------:R-:W-:Y:S01]  /*22110*/  FFMA R38, R37, R38, R40 ;  /* 0x0000002625267223 */ /* 0x000fe20000000028 */
[----:B------:R-:W-:Y:S01]  /*22120*/  FSEL R39, -|R44|, R44, P1 ;  /* 0x0000002c2c277208 */ /* 0x000fe20000800300 */
[----:B------:R-:W-:Y:S01]  /*22130*/  FFMA R52, R47, R54, R52 ;  /* 0x000000362f347223 */ /* 0x000fe20000000034 */
[----:B------:R-:W-:Y:S01]  /*22140*/  FSEL R48, R24, 0.11284004896879196167, P5 ;  /* 0x3de718af18307808 */ /* 0x000fe20002800000 */
[----:B------:R-:W-:Y:S01]  /*22150*/  FFMA R42, R41, R46, R42 ;  /* 0x0000002e292a7223 */ /* 0x000fe2000000002a */
[----:B------:R-:W-:Y:S01]  /*22160*/  FSEL R40, R15, 0.12837915122509002686, P4 ;  /* 0x3e0375d30f287808 */ /* 0x000fe20002000000 */
[----:B------:R-:W-:Y:S01]  /*22170*/  FFMA R39, R38, R39, R39 ;  /* 0x0000002726277223 */ /* 0x000fe20000000027 */
[----:B------:R-:W-:Y:S01]  /*22180*/  FSEL R38, R20, -0.37612664699554443359, P5 ;  /* 0xbec093ac14267808 */ /* 0x000fe20002800000 */
[----:B------:R-:W-:-:S02]  /*22190*/  FFMA R48, R47, R52, R48 ;  /* 0x000000342f307223 */ /* 0x000fc40000000030 */
[----:B------:R-:W-:Y:S01]  /*221a0*/  FFMA R42, R41, R42, R40 ;  /* 0x0000002a292a7223 */ /* 0x000fe20000000028 */
[----:B------:R-:W-:Y:S01]  /*221b0*/  FSEL R41, R15, 0.12837915122509002686, P5 ;  /* 0x3e0375d30f297808 */ /* 0x000fe20002800000 */
[----:B------:R-:W-:-:S04]  /*221c0*/  FFMA R38, R47, R48, R38 ;  /* 0x000000302f267223 */ /* 0x000fc80000000026 */
[----:B------:R-:W-:Y:S01]  /*221d0*/  FFMA R38, R47, R38, R41 ;  /* 0x000000262f267223 */ /* 0x000fe20000000029 */
[----:B------:R-:W-:-:S05]  /*221e0*/  F2FP.F16.E4M3.UNPACK_B R41, R5 ;  /* 0x00000005ff29723e */ /* 0x000fca00020006ff */
[--C-:B------:R-:W-:Y:S02]  /*221f0*/  HADD2.F32 R48, -RZ, R41.reuse.H0_H0 ;  /* 0x20000029ff307230 */ /* 0x100fe40000004100 */
[----:B------:R-:W-:Y:S02]  /*22200*/  HADD2.F32 R52, -RZ, R41.H1_H1 ;  /* 0x30000029ff347230 */ /* 0x000fe40000004100 */
[----:B------:R-:W-:Y:S02]  /*22210*/  FMUL R41, R16, R55 ;  /* 0x0000003710297220 */ /* 0x000fe40000400000 */
[----:B------:R-:W3:Y:S04]  /*22220*/  LDL.LU R55, [R1+0x39c] ;  /* 0x00039c0001377983 */ /* 0x000ee80000300800 */
[----:B------:R-:W4:Y:S04]  /*22230*/  LDL.LU R59, [R1+0x360] ;  /* 0x00036000013b7983 */ /* 0x000f280000300800 */
[----:B------:R-:W5:Y:S01]  /*22240*/  LDL.LU R57, [R1+0x364] ;  /* 0x0003640001397983 */ /* 0x000f620000300800 */
[----:B------:R-:W-:Y:S01]  /*22250*/  FSEL R49, -|R43|, R43, P5 ;  /* 0x0000002b2b317208 */ /* 0x000fe20002800300 */
[----:B------:R-:W1:Y:S01]  /*22260*/  @P1 MUFU.EX2 R40, R39 ;  /* 0x0000002700281308 */ /* 0x000e620000000800 */
[----:B------:R-:W-:-:S03]  /*22270*/  FSEL R37, -|R45|, R45, P4 ;  /* 0x0000002d2d257208 */ /* 0x000fc60002000300 */
[----:B------:R-:W-:Y:S02]  /*22280*/  FFMA R38, R38, R49, R49 ;  /* 0x0000003126267223 */ /* 0x000fe40000000031 */
[----:B------:R-:W-:Y:S02]  /*22290*/  FFMA R37, R42, R37, R37 ;  /* 0x000000252a257223 */ /* 0x000fe40000000025 */
[----:B------:R-:W1:Y:S08]  /*222a0*/  @P5 MUFU.EX2 R50, R38 ;  /* 0x0000002600325308 */ /* 0x000e700000000800 */
[----:B------:R-:W1:Y:S01]  /*222b0*/  @P4 MUFU.EX2 R42, R37 ;  /* 0x00000025002a4308 */ /* 0x000e620000000800 */
[----:B------:R-:W-:Y:S01]  /*222c0*/  FMUL R47, R16, R53 ;  /* 0x00000035102f7220 */ /* 0x000fe20000400000 */
[----:B------:R-:W-:-:S05]  /*222d0*/  F2FP.F16.E4M3.UNPACK_B R46, R5.H1 ;  /* 0x00000005ff2e723e */ /* 0x000fca00030006ff */
[--C-:B------:R-:W-:Y:S02]  /*222e0*/  HADD2.F32 R54, -RZ, R46.reuse.H0_H0 ;  /* 0x2000002eff367230 */ /* 0x100fe40000004100 */
[----:B------:R-:W-:Y:S02]  /*222f0*/  HADD2.F32 R46, -RZ, R46.H1_H1 ;  /* 0x3000002eff2e7230 */ /* 0x000fe40000004100 */
[----:B------:R-:W-:Y:S01]  /*22300*/  FMUL R10, R10, 0.5 ;  /* 0x3f0000000a0a7820 */ /* 0x000fe20000400000 */
[----:B------:R-:W-:Y:S01]  /*22310*/  FADD R9, R9, 1 ;  /* 0x3f80000009097421 */ /* 0x000fe20000000000 */
[----:B--2---:R-:W-:Y:S01]  /*22320*/  FMUL R49, R16, R51 ;  /* 0x0000003310317220 */ /* 0x004fe20000400000 */
[----:B-1----:R-:W-:Y:S01]  /*22330*/  @P1 FADD R51, -R40, 1 ;  /* 0x3f80000028331421 */ /* 0x002fe20000000100 */
[C---:B------:R-:W-:Y:S01]  /*22340*/  FFMA R40, R2.reuse, R48, R41 ;  /* 0x0000003002287223 */ /* 0x040fe20000000029 */
[----:B------:R-:W-:-:S03]  /*22350*/  FFMA R41, R2, R52, R47 ;  /* 0x0000003402297223 */ /* 0x000fc6000000002f */
[----:B------:R-:W-:Y:S01]  /*22360*/  @P1 LOP3.LUT R39, R51, 0x80000000, R44, 0xb8, !PT ;  /* 0x8000000033271812 */ /* 0x000fe200078eb82c */
[----:B------:R-:W-:Y:S01]  /*22370*/  @P5 FADD R44, -R50, 1 ;  /* 0x3f800000322c5421 */ /* 0x000fe20000000100 */
[----:B------:R-:W-:Y:S01]  /*22380*/  FMUL R50, R40, 0.70710676908493041992 ;  /* 0x3f3504f328327820 */ /* 0x000fe20000400000 */
[----:B------:R-:W-:Y:S01]  /*22390*/  @P4 FADD R48, -R42, 1 ;  /* 0x3f8000002a304421 */ /* 0x000fe20000000100 */
[----:B------:R-:W-:Y:S02]  /*223a0*/  FMUL R51, R41, 0.70710676908493041992 ;  /* 0x3f3504f329337820 */ /* 0x000fe40000400000 */
[----:B------:R-:W-:Y:S01]  /*223b0*/  @P5 LOP3.LUT R38, R44, 0x80000000, R43, 0xb8, !PT ;  /* 0x800000002c265812 */ /* 0x000fe200078eb82b */
[C---:B------:R-:W-:Y:S01]  /*223c0*/  FMUL R43, R50.reuse, R50 ;  /* 0x00000032322b7220 */ /* 0x040fe20000400000 */
[----:B------:R-:W-:Y:S01]  /*223d0*/  FSETP.GE.AND P1, PT, |R50|, 1.0029599666595458984, PT ;  /* 0x3f8060fe3200780b */ /* 0x000fe20003f26200 */
[----:B------:R-:W-:Y:S01]  /*223e0*/  FFMA R42, R2, R54, R49 ;  /* 0x00000036022a7223 */ /* 0x000fe20000000031 */
[----:B------:R-:W-:Y:S01]  /*223f0*/  @P4 LOP3.LUT R37, R48, 0x80000000, R45, 0xb8, !PT ;  /* 0x8000000030254812 */ /* 0x000fe200078eb82d */
        /* <DEDUP_REMOVED lines=47> */
[----:B------:R-:W-:Y:S01]  /*226f0*/  FFMA R56, R53, R56, R44 ;  /* 0x0000003835387223 */ /* 0x000fe2000000002c */
[----:B------:R-:W-:Y:S02]  /*22700*/  FSEL R43, -|R51|, R51, P4 ;  /* 0x00000033332b7208 */ /* 0x000fe40002000300 */
[----:B------:R-:W-:Y:S01]  /*22710*/  FSEL R54, -|R49|, R49, P5 ;  /* 0x0000003131367208 */ /* 0x000fe20002800300 */
[----:B------:R-:W-:Y:S02]  /*22720*/  FFMA R47, R53, R56, R47 ;  /* 0x00000038352f7223 */ /* 0x000fe4000000002f */
[----:B------:R-:W-:Y:S01]  /*22730*/  FFMA R44, R52, R43, R43 ;  /* 0x0000002b342c7223 */ /* 0x000fe2000000002b */
[----:B------:R-:W-:Y:S01]  /*22740*/  @P1 MUFU.EX2 R48, R45 ;  /* 0x0000002d00301308 */ /* 0x000fe20000000800 */
[----:B------:R-:W-:-:S07]  /*22750*/  FFMA R43, R47, R54, R54 ;  /* 0x000000362f2b7223 */ /* 0x000fce0000000036 */
[----:B------:R-:W1:Y:S01]  /*22760*/  @P4 MUFU.EX2 R52, R44 ;  /* 0x0000002c00344308 */ /* 0x000e620000000800 */
[----:B------:R-:W-:-:S07]  /*22770*/  F2FP.F16.E4M3.UNPACK_B R47, R0 ;  /* 0x00000000ff2f723e */ /* 0x000fce00020006ff */
[----:B------:R-:W2:Y:S01]  /*22780*/  @P5 MUFU.EX2 R54, R43 ;  /* 0x0000002b00365308 */ /* 0x000ea20000000800 */
[--C-:B------:R-:W-:Y:S02]  /*22790*/  HADD2.F32 R56, -RZ, R47.reuse.H0_H0 ;  /* 0x2000002fff387230 */ /* 0x100fe40000004100 */
[----:B------:R-:W-:Y:S02]  /*227a0*/  HADD2.F32 R58, -RZ, R47.H1_H1 ;  /* 0x3000002fff3a7230 */ /* 0x000fe40000004100 */
[----:B---3--:R-:W-:Y:S01]  /*227b0*/  FMUL R55, R16, R55 ;  /* 0x0000003710377220 */ /* 0x008fe20000400000 */
[----:B-1----:R-:W-:Y:S01]  /*227c0*/  @P4 FADD R52, -R52, 1 ;  /* 0x3f80000034344421 */ /* 0x002fe20000000100 */
[----:B----4-:R-:W-:Y:S02]  /*227d0*/  FMUL R47, R16, R59 ;  /* 0x0000003b102f7220 */ /* 0x010fe40000400000 */
[----:B------:R-:W-:Y:S01]  /*227e0*/  FFMA R46, R2, R46, R55 ;  /* 0x0000002e022e7223 */ /* 0x000fe20000000037 */
[----:B-----5:R-:W-:Y:S01]  /*227f0*/  FMUL R53, R16, R57 ;  /* 0x0000003910357220 */ /* 0x020fe20000400000 */
[----:B------:R-:W-:Y:S01]  /*22800*/  @P1 FADD R57, -R48, 1 ;  /* 0x3f80000030391421 */ /* 0x000fe20000000100 */
[----:B------:R-:W-:Y:S01]  /*22810*/  FFMA R47, R2, R56, R47 ;  /* 0x00000038022f7223 */ /* 0x000fe2000000002f */
[----:B--2---:R-:W-:Y:S01]  /*22820*/  @P5 FADD R54, -R54, 1 ;  /* 0x3f80000036365421 */ /* 0x004fe20000000100 */
[----:B------:R-:W-:-:S02]  /*22830*/  FFMA R48, R2, R58, R53 ;  /* 0x0000003a02307223 */ /* 0x000fc40000000035 */
[----:B------:R-:W-:Y:S01]  /*22840*/  @P1 LOP3.LUT R45, R57, 0x80000000, R50, 0xb8, !PT ;  /* 0x80000000392d1812 */ /* 0x000fe200078eb832 */
[----:B------:R-:W-:Y:S01]  /*22850*/  FMUL R50, R46, 0.70710676908493041992 ;  /* 0x3f3504f32e327820 */ /* 0x000fe20000400000 */
[----:B------:R-:W-:Y:S01]  /*22860*/  @P4 LOP3.LUT R44, R52, 0x80000000, R51, 0xb8, !PT ;  /* 0x80000000342c4812 */ /* 0x000fe200078eb833 */
[----:B------:R-:W-:Y:S01]  /*22870*/  FMUL R52, R47, 0.70710676908493041992 ;  /* 0x3f3504f32f347820 */ /* 0x000fe20000400000 */
[----:B------:R-:W-:Y:S01]  /*22880*/  @P5 LOP3.LUT R43, R54, 0x80000000, R49, 0xb8, !PT ;  /* 0x80000000362b5812 */ /* 0x000fe200078eb831 */
[----:B------:R-:W-:Y:S01]  /*22890*/  FMUL R53, R50, R50 ;  /* 0x0000003232357220 */ /* 0x000fe20000400000 */
[----:B------:R-:W-:Y:S01]  /*228a0*/  FMUL R51, R48, 0.70710676908493041992 ;  /* 0x3f3504f330337820 */ /* 0x000fe20000400000 */
[----:B------:R-:W-:Y:S01]  /*228b0*/  FSETP.GE.AND P5, PT, |R50|, 1.0029599666595458984, PT ;  /* 0x3f8060fe3200780b */ /* 0x000fe20003fa6200 */
[C---:B------:R-:W-:Y:S01]  /*228c0*/  FMUL R49, R52.reuse, R52 ;  /* 0x0000003434317220 */ /* 0x040fe20000400000 */
[----:B------:R-:W-:Y:S01]  /*228d0*/  FSETP.GE.AND P1, PT, |R52|, 1.0029599666595458984, PT ;  /* 0x3f8060fe3400780b */ /* 0x000fe20003f26200 */
[----:B------:R-:W-:Y:S01]  /*228e0*/  FMUL R58, R51, R51 ;  /* 0x00000033333a7220 */ /* 0x000fe20000400000 */
[----:B------:R-:W-:-:S02]  /*228f0*/  FSEL R57, |R50|, R53, P5 ;  /* 0x0000003532397208 */ /* 0x000fc40002800200 */
[----:B------:R-:W-:Y:S02]  /*22900*/  FSEL R60, R28, 8.4834944573231041431e-05, P5 ;  /* 0x38b1e96a1c3c7808 */ /* 0x000fe40002800000 */
[----:B------:R-:W-:Y:S02]  /*22910*/  FSEL R62, -R27, -0.00082130916416645050049, P5 ;  /* 0xba574d201b3e7808 */ /* 0x000fe40002800100 */
[----:B------:R-:W-:Y:S02]  /*22920*/  FSETP.GE.AND P4, PT, |R51|, 1.0029599666595458984, PT ;  /* 0x3f8060fe3300780b */ /* 0x000fe40003f86200 */
[----:B------:R-:W-:Y:S02]  /*22930*/  FSEL R53, |R52|, R49, P1 ;  /* 0x0000003134357208 */ /* 0x000fe40000800200 */
[----:B------:R-:W-:Y:S02]  /*22940*/  FSEL R54, R28, 8.4834944573231041431e-05, P1 ;  /* 0x38b1e96a1c367808 */ /* 0x000fe40000800000 */
[----:B------:R-:W-:Y:S01]  /*22950*/  FSEL R56, -R27, -0.00082130916416645050049, P1 ;  /* 0xba574d201b387808 */ /* 0x000fe20000800100 */
[----:B------:R-:W-:Y:S01]  /*22960*/  FFMA R64, R57, R60, R62 ;  /* 0x0000003c39407223 */ /* 0x000fe2000000003e */
[----:B------:R-:W-:-:S02]  /*22970*/  FSEL R55, |R51|, R58, P4 ;  /* 0x0000003a33377208 */ /* 0x000fc40002000200 */
[----:B------:R-:W-:Y:S01]  /*22980*/  FSEL R58, R28, 8.4834944573231041431e-05, P4 ;  /* 0x38b1e96a1c3a7808 */ /* 0x000fe20002000000 */
[----:B------:R-:W-:Y:S01]  /*22990*/  FFMA R54, R53, R54, R56 ;  /* 0x0000003635367223 */ /* 0x000fe20000000038 */
[----:B------:R-:W-:Y:S02]  /*229a0*/  FSEL R60, -R27, -0.00082130916416645050049, P4 ;  /* 0xba574d201b3c7808 */ /* 0x000fe40002000100 */
[C---:B------:R-:W-:Y:S02]  /*229b0*/  FSEL R66, R26.reuse, 0.0052134888246655464172, P5 ;  /* 0x3baad5ea1a427808 */ /* 0x040fe40002800000 */
[----:B------:R-:W-:Y:S01]  /*229c0*/  FSEL R56, R26, 0.0052134888246655464172, P1 ;  /* 0x3baad5ea1a387808 */ /* 0x000fe20000800000 */
[----:B------:R-:W-:Y:S01]  /*229d0*/  FFMA R58, R55, R58, R60 ;  /* 0x0000003a373a7223 */ /* 0x000fe2000000003c */
[----:B------:R-:W-:Y:S01]  /*229e0*/  FSEL R60, -R25, -0.026868773624300956726, P5 ;  /* 0xbcdc1be7193c7808 */ /* 0x000fe20002800100 */
[----:B------:R-:W-:Y:S02]  /*229f0*/  FFMA R64, R57, R64, R66 ;  /* 0x0000004039407223 */ /* 0x000fe40000000042 */
[----:B------:R-:W-:Y:S01]  /*22a00*/  FFMA R54, R53, R54, R56 ;  /* 0x0000003635367223 */ /* 0x000fe20000000038 */
[----:B------:R-:W-:-:S02]  /*22a10*/  FSEL R56, -R25, -0.026868773624300956726, P1 ;  /* 0xbcdc1be719387808 */ /* 0x000fc40000800100 */
[----:B------:R-:W-:Y:S01]  /*22a20*/  FSEL R62, R26, 0.0052134888246655464172, P4 ;  /* 0x3baad5ea1a3e7808 */ /* 0x000fe20002000000 */
[----:B------:R-:W-:Y:S01]  /*22a30*/  FFMA R64, R57, R64, R60 ;  /* 0x0000004039407223 */ /* 0x000fe2000000003c */
[----:B------:R-:W-:Y:S01]  /*22a40*/  FSEL R66, R24, 0.11284004896879196167, P5 ;  /* 0x3de718af18427808 */ /* 0x000fe20002800000 */
[----:B------:R-:W-:Y:S01]  /*22a50*/  FFMA R54, R53, R54, R56 ;  /* 0x0000003635367223 */ /* 0x000fe20000000038 */
[----:B------:R-:W-:Y:S01]  /*22a60*/  FSEL R56, R20, -0.37612664699554443359, P5 ;  /* 0xbec093ac14387808 */ /* 0x000fe20002800000 */
[----:B------:R-:W-:Y:S01]  /*22a70*/  FFMA R62, R55, R58, R62 ;  /* 0x0000003a373e7223 */ /* 0x000fe2000000003e */
[----:B------:R-:W-:Y:S01]  /*22a80*/  FSEL R58, R24, 0.11284004896879196167, P1 ;  /* 0x3de718af183a7808 */ /* 0x000fe20000800000 */
[----:B------:R-:W-:Y:S01]  /*22a90*/  FFMA R64, R57, R64, R66 ;  /* 0x0000004039407223 */ /* 0x000fe20000000042 */
[----:B------:R-:W-:-:S03]  /*22aa0*/  FSEL R60, -R25, -0.026868773624300956726, P4 ;  /* 0xbcdc1be7193c7808 */ /* 0x000fc60002000100 */
[----:B------:R-:W-:Y:S01]  /*22ab0*/  FFMA R64, R57, R64, R56 ;  /* 0x0000004039407223 */ /* 0x000fe20000000038 */
[----:B------:R-:W-:Y:S01]  /*22ac0*/  FFMA R54, R53, R54, R58 ;  /* 0x0000003635367223 */ /* 0x000fe2000000003a */
[----:B------:R-:W-:Y:S01]  /*22ad0*/  FSEL R56, R20, -0.37612664699554443359, P1 ;  /* 0xbec093ac14387808 */ /* 0x000fe20000800000 */
[----:B------:R-:W-:Y:S01]  /*22ae0*/  FFMA R60, R55, R62, R60 ;  /* 0x0000003e373c7223 */ /* 0x000fe2000000003c */
[----:B------:R-:W-:Y:S02]  /*22af0*/  FSEL R58, R15, 0.12837915122509002686, P5 ;  /* 0x3e0375d30f3a7808 */ /* 0x000fe40002800000 */
[----:B------:R-:W-:Y:S01]  /*22b00*/  FSEL R62, R24, 0.11284004896879196167, P4 ;  /* 0x3de718af183e7808 */ /* 0x000fe20002000000 */
[----:B------:R-:W-:Y:S01]  /*22b10*/  FFMA R54, R53, R54, R56 ;  /* 0x0000003635367223 */ /* 0x000fe20000000038 */
[----:B------:R-:W-:Y:S01]  /*22b20*/  FSEL R56, R20, -0.37612664699554443359, P4 ;  /* 0xbec093ac14387808 */ /* 0x000fe20002000000 */
[----:B------:R-:W-:Y:S01]  /*22b30*/  FFMA R64, R57, R64, R58 ;  /* 0x0000004039407223 */ /* 0x000fe2000000003a */
[----:B------:R-:W-:Y:S01]  /*22b40*/  FSEL R49, -|R50|, R50, P5 ;  /* 0x0000003232317208 */ /* 0x000fe20002800300 */
[----:B------:R-:W-:Y:S01]  /*22b50*/  FFMA R60, R55, R60, R62 ;  /* 0x0000003c373c7223 */ /* 0x000fe2000000003e */
[----:B------:R-:W-:-:S02]  /*22b60*/  FSEL R58, R15, 0.12837915122509002686, P1 ;  /* 0x3e0375d30f3a7808 */ /* 0x000fc40000800000 */
[----:B------:R-:W-:Y:S01]  /*22b70*/  FSEL R57, R15, 0.12837915122509002686, P4 ;  /* 0x3e0375d30f397808 */ /* 0x000fe20002000000 */
[----:B------:R-:W-:Y:S01]  /*22b80*/  FFMA R56, R55, R60, R56 ;  /* 0x0000003c37387223 */ /* 0x000fe20000000038 */
[----:B------:R-:W-:Y:S01]  /*22b90*/  FFMA R49, R64, R49, R49 ;  /* 0x0000003140317223 */ /* 0x000fe20000000031 */
[----:B------:R-:W-:Y:S01]  /*22ba0*/  FFMA R53, R53, R54, R58 ;  /* 0x0000003635357223 */ /* 0x000fe2000000003a */
[----:B------:R-:W-:Y:S01]  /*22bb0*/  FSEL R54, -|R52|, R52, P1 ;  /* 0x0000003434367208 */ /* 0x000fe20000800300 */
[----:B------:R-:W-:Y:S01]  /*22bc0*/  FFMA R56, R55, R56, R57 ;  /* 0x0000003837387223 */ /* 0x000fe20000000039 */
[----:B------:R-:W-:Y:S01]  /*22bd0*/  FSEL R59, -|R51|, R51, P4 ;  /* 0x00000033333b7208 */ /* 0x000fe20002000300 */
[----:B------:R-:W1:Y:S02]  /*22be0*/  @P5 MUFU.EX2 R58, R49 ;  /* 0x00000031003a5308 */ /* 0x000e640000000800 */
[----:B------:R-:W-:Y:S02]  /*22bf0*/  FFMA R53, R53, R54, R54 ;  /* 0x0000003635357223 */ /* 0x000fe40000000036 */
[----:B------:R-:W-:-:S04]  /*22c00*/  FFMA R54, R56, R59, R59 ;  /* 0x0000003b38367223 */ /* 0x000fc8000000003b */
[----:B------:R-:W2:Y:S08]  /*22c10*/  @P1 MUFU.EX2 R55, R53 ;  /* 0x0000003500371308 */ /* 0x000eb00000000800 */
[----:B------:R-:W3:Y:S01]  /*22c20*/  @P4 MUFU.EX2 R56, R54 ;  /* 0x0000003600384308 */ /* 0x000ee20000000800 */
[----:B-1----:R-:W-:Y:S01]  /*22c30*/  @P5 FADD R57, -R58, 1 ;  /* 0x3f8000003a395421 */ /* 0x002fe20000000100 */
[----:B------:R-:W-:Y:S01]  /*22c40*/  FADD R31, R31, 1 ;  /* 0x3f8000001f1f7421 */ /* 0x000fe20000000000 */
[----:B------:R-:W-:-:S03]  /*22c50*/  FADD R32, R32, 1 ;  /* 0x3f80000020207421 */ /* 0x000fc60000000000 */
[----:B------:R-:W-:Y:S01]  /*22c60*/  @P5 LOP3.LUT R49, R57, 0x80000000, R50, 0xb8, !PT ;  /* 0x8000000039315812 */ /* 0x000fe200078eb832 */
[----:B------:R-:W-:Y:S01]  /*22c70*/  FMUL R50, R9, R10 ;  /* 0x0000000a09327220 */ /* 0x000fe20000400000 */
[----:B------:R-:W-:Y:S01]  /*22c80*/  FMUL R10, R23, 0.5 ;  /* 0x3f000000170a7820 */ /* 0x000fe20000400000 */
[----:B--2---:R-:W-:Y:S01]  /*22c90*/  @P1 FADD R55, -R55, 1 ;  /* 0x3f80000037371421 */ /* 0x004fe20000000100 */
[----:B------:R-:W-:Y:S01]  /*22ca0*/  FMUL R9, R30, 0.5 ;  /* 0x3f0000001e097820 */ /* 0x000fe20000400000 */
[----:B------:R-:W-:Y:S01]  /*22cb0*/  FMUL R12, R12, 0.5 ;  /* 0x3f0000000c0c7820 */ /* 0x000fe20000400000 */
[----:B------:R-:W-:Y:S01]  /*22cc0*/  FMUL R31, R31, R10 ;  /* 0x0000000a1f1f7220 */ /* 0x000fe20000400000 */
[----:B---3--:R-:W-:Y:S01]  /*22cd0*/  @P4 FADD R56, -R56, 1 ;  /* 0x3f80000038384421 */ /* 0x008fe20000000100 */
[----:B------:R-:W-:Y:S01]  /*22ce0*/  FMUL R32, R32, R9 ;  /* 0x0000000920207220 */ /* 0x000fe20000400000 */
[----:B------:R-:W-:Y:S01]  /*22cf0*/  @P1 LOP3.LUT R53, R55, 0x80000000, R52, 0xb8, !PT ;  /* 0x8000000037351812 */ /* 0x000fe200078eb834 */
[----:B------:R-:W-:Y:S01]  /*22d00*/  FADD R21, R21, 1 ;  /* 0x3f80000015157421 */ /* 0x000fe20000000000 */
[----:B------:R-:W-:Y:S01]  /*22d10*/  FMUL R10, R35, 0.5 ;  /* 0x3f000000230a7820 */ /* 0x000fe20000400000 */
[----:B------:R-:W-:Y:S01]  /*22d20*/  @P4 LOP3.LUT R54, R56, 0x80000000, R51, 0xb8, !PT ;  /* 0x8000000038364812 */ /* 0x000fe200078eb833 */
[----:B------:R-:W-:Y:S01]  /*22d30*/  FMUL R9, R36, 0.5 ;  /* 0x3f00000024097820 */ /* 0x000fe20000400000 */
[----:B------:R-:W-:Y:S01]  /*22d40*/  FADD R37, R37, 1 ;  /* 0x3f80000025257421 */ /* 0x000fe20000000000 */
[----:B------:R-:W-:Y:S01]  /*22d50*/  FADD R38, R38, 1 ;  /* 0x3f80000026267421 */ /* 0x000fe20000000000 */
[----:B------:R-:W-:Y:S01]  /*22d60*/  FMUL R21, R21, R12 ;  /* 0x0000000c15157220 */ /* 0x000fe20000400000 */
[----:B------:R-:W-:Y:S01]  /*22d70*/  FMUL R11, R11, 0.5 ;  /* 0x3f0000000b0b7820 */ /* 0x000fe20000400000 */
[----:B------:R-:W-:Y:S01]  /*22d80*/  FMUL R37, R37, R10 ;  /* 0x0000000a25257220 */ /* 0x000fe20000400000 */
[----:B------:R-:W-:Y:S01]  /*22d90*/  FMUL R38, R38, R9 ;  /* 0x0000000926267220 */ /* 0x000fe20000400000 */
[----:B------:R-:W-:Y:S01]  /*22da0*/  FMUL R13, R13, 0.5 ;  /* 0x3f0000000d0d7820 */ /* 0x000fe20000400000 */
[----:B------:R-:W-:Y:S01]  /*22db0*/  FADD R22, R22, 1 ;  /* 0x3f80000016167421 */ /* 0x000fe20000000000 */
[----:B------:R-:W-:Y:S01]  /*22dc0*/  FADD R14, R14, 1 ;  /* 0x3f8000000e0e7421 */ /* 0x000fe20000000000 */
[----:B------:R-:W-:Y:S01]  /*22dd0*/  FMUL R12, R29, 0.5 ;  /* 0x3f0000001d0c7820 */ /* 0x000fe20000400000 */
        /* <DEDUP_REMOVED lines=35> */
.L_x_131:
        /* <DEDUP_REMOVED lines=27> */
.L_x_133:
[----:B------:R-:W-:Y:S05]  /*231c0*/  BSYNC B0 ;  /* 0x0000000000007941 */ /* 0x000fea0003800000 */
.L_x_132:
[----:B------:R-:W-:Y:S04]  /*231d0*/  BSSY B0, `(.L_x_134) ;  /* 0x000003a000007945 */ /* 0x000fe80003800000 */
[----:B------:R-:W-:Y:S05]  /*231e0*/  @P2 BRA `(.L_x_135) ;  /* 0x0000000000e02947 */ /* 0x000fea0003800000 */
[----:B------:R-:W2:Y:S02]  /*231f0*/  LDL R9, [R1+0x4a8] ;  /* 0x0004a80001097983 */ /* 0x000ea40000100800 */
[----:B--2---:R-:W-:-:S13]  /*23200*/  ISETP.NE.AND P4, PT, R9, 0x3, PT ;  /* 0x000000030900780c */ /* 0x004fda0003f85270 */
[----:B------:R-:W-:Y:S05]  /*23210*/  @!P4 BRA `(.L_x_136) ;  /* 0x000000000004c947 */ /* 0x000fea0003800000 */
[----:B------:R-:W-:Y:S01]  /*23220*/  BPT.TRAP 0x1 ;  /* 0x000000040000795c */ /* 0x000fe20000300000 */
.L_x_136:
[----:B------:R-:W-:Y:S01]  /*23230*/  LEA R9, R18, UR42, 0x3 ;  /* 0x0000002a12097c11 */ /* 0x000fe2000f8e18ff */
[----:B------:R-:W-:Y:S01]  /*23240*/  BSSY B1, `(.L_x_137) ;  /* 0x0000004000017945 */ /* 0x000fe20003800000 */
[----:B------:R-:W-:-:S04]  /*23250*/  SHF.L.U32 R10, R19, 0x1f, RZ ;  /* 0x0000001f130a7819 */ /* 0x000fc800000006ff */
[----:B------:R-:W1:Y:S02]  /*23260*/  SYNCS.PHASECHK.TRANS64.TRYWAIT P1, [R9+URZ+0x60], R10 ;  /* 0x0000600a090075a7 */ /* 0x000e64000802017f */
[----:B-1----:R-:W-:Y:S05]  /*23270*/  @!P1 BRA `(.L_x_138) ;  /* 0x0000016000289947 */ /* 0x002fea0003800000 */
.L_x_380:
[----:B------:R-:W-:Y:S05]  /*23280*/  BSYNC B1 ;  /* 0x0000000000017941 */ /* 0x000fea0003800000 */
.L_x_137:
        /* <DEDUP_REMOVED lines=22> */
.L_x_140:
[----:B------:R-:W-:Y:S05]  /*233f0*/  BSYNC B1 ;  /* 0x0000000000017941 */ /* 0x000fea0003800000 */
.L_x_139:
        /* <DEDUP_REMOVED lines=8> */
.L_x_141:
        /* <DEDUP_REMOVED lines=15> */
.L_x_135:
[----:B------:R-:W-:Y:S05]  /*23570*/  BSYNC B0 ;  /* 0x0000000000007941 */ /* 0x000fea0003800000 */
.L_x_134:
        /* <DEDUP_REMOVED lines=10> */
[----:B------:R-:W-:-:S04]  /*23620*/  FFMA R10, R2, R10, R9 ;  /* 0x0000000a020a7223 */ /* 0x000fc80000000009 */
        /* <DEDUP_REMOVED lines=20> */
[----:B------:R-:W-:-:S03]  /*23770*/  F2FP.F16.E4M3.UNPACK_B R11, R3 ;  /* 0x00000003ff0b723e */ /* 0x000fc600020006ff */
[----:B------:R-:W-:Y:S02]  /*23780*/  FFMA R9, R9, R14, R14 ;  /* 0x0000000e09097223 */ /* 0x000fe4000000000e */
[--C-:B------:R-:W-:Y:S02]  /*23790*/  HADD2.F32 R12, -RZ, R11.reuse.H0_H0 ;  /* 0x2000000bff0c7230 */ /* 0x100fe40000004100 */
[----:B------:R-:W1:Y:S01]  /*237a0*/  @P1 MUFU.EX2 R14, R9 ;  /* 0x00000009000e1308 */ /* 0x000e620000000800 */
[----:B------:R-:W-:Y:S02]  /*237b0*/  HADD2.F32 R30, -RZ, R11.H1_H1 ;  /* 0x3000000bff1e7230 */ /* 0x000fe40000004100 */
[----:B------:R-:W-:Y:S01]  /*237c0*/  FMUL R11, R16, R217 ;  /* 0x000000d9100b7220 */ /* 0x000fe20000400000 */
[----:B------:R-:W-:-:S03]  /*237d0*/  FFMA R12, R2, R12, R13 ;  /* 0x0000000c020c7223 */ /* 0x000fc6000000000d */
[----:B------:R-:W-:Y:S01]  /*237e0*/  FFMA R11, R2, R22, R11 ;  /* 0x00000016020b7223 */ /* 0x000fe2000000000b */
[----:B------:R-:W-:Y:S01]  /*237f0*/  FMUL R36, R12, 0.70710676908493041992 ;  /* 0x3f3504f30c247820 */ /* 0x000fe20000400000 */
[----:B------:R-:W-:Y:S01]  /*23800*/  FFMA R13, R2, R30, R219 ;  /* 0x0000001e020d7223 */ /* 0x000fe200000000db */
[----:B------:R-:W-:Y:S01]  /*23810*/  FMUL R12, R12, 0.5 ;  /* 0x3f0000000c0c7820 */ /* 0x000fe20000400000 */
[----:B------:R-:W-:Y:S01]  /*23820*/  FMUL R41, R11, 0.70710676908493041992 ;  /* 0x3f3504f30b297820 */ /* 0x000fe20000400000 */
[C---:B------:R-:W-:Y:S01]  /*23830*/  FMUL R22, R36.reuse, R36 ;  /* 0x0000002424167220 */ /* 0x040fe20000400000 */
[C---:B------:R-:W-:Y:S01]  /*23840*/  FSETP.GE.AND P4, PT, |R36|.reuse, 1.0029599666595458984, PT ;  /* 0x3f8060fe2400780b */ /* 0x040fe20003f86200 */
[----:B------:R-:W-:Y:S01]  /*23850*/  FMUL R38, R13, 0.70710676908493041992 ;  /* 0x3f3504f30d267820 */ /* 0x000fe20000400000 */
[----:B------:R-:W-:Y:S01]  /*23860*/  FMUL R11, R11, 0.5 ;  /* 0x3f0000000b0b7820 */ /* 0x000fe20000400000 */
[----:B------:R-:W-:Y:S01]  /*23870*/  FMUL R13, R13, 0.5 ;  /* 0x3f0000000d0d7820 */ /* 0x000fe20000400000 */
[----:B------:R-:W-:Y:S01]  /*23880*/  FSEL R30, |R36|, R22, P4 ;  /* 0x00000016241e7208 */ /* 0x000fe20002000200 */
[----:B-1----:R-:W-:Y:S01]  /*23890*/  @P1 FADD R14, -R14, 1 ;  /* 0x3f8000000e0e1421 */ /* 0x002fe20000000100 */
[----:B------:R-:W-:Y:S01]  /*238a0*/  FSEL R29, R28, 8.4834944573231041431e-05, P4 ;  /* 0x38b1e96a1c1d7808 */ /* 0x000fe20002000000 */
[----:B------:R-:W-:Y:S01]  /*238b0*/  FMUL R32, R38, R38 ;  /* 0x0000002626207220 */ /* 0x000fe20000400000 */
[----:B------:R-:W-:-:S02]  /*238c0*/  FSEL R31, -R27, -0.00082130916416645050049, P4 ;  /* 0xba574d201b1f7808 */ /* 0x000fc40002000100 */
[----:B------:R-:W-:Y:S01]  /*238d0*/  @P1 LOP3.LUT R9, R14, 0x80000000, R21, 0xb8, !PT ;  /* 0x800000000e091812 */ /* 0x000fe200078eb815 */
[C---:B------:R-:W-:Y:S01]  /*238e0*/  FMUL R14, R41.reuse, R41 ;  /* 0x00000029290e7220 */ /* 0x040fe20000400000 */
[----:B------:R-:W-:Y:S01]  /*238f0*/  FSETP.GE.AND P1, PT, |R41|, 1.0029599666595458984, PT ;  /* 0x3f8060fe2900780b */ /* 0x000fe20003f26200 */
[----:B------:R-:W-:Y:S01]  /*23900*/  FFMA R31, R30, R29, R31 ;  /* 0x0000001d1e1f7223 */ /* 0x000fe2000000001f */
[----:B------:R-:W-:Y:S01]  /*23910*/  FSETP.GE.AND P5, PT, |R38|, 1.0029599666595458984, PT ;  /* 0x3f8060fe2600780b */ /* 0x000fe20003fa6200 */
[----:B------:R-:W-:Y:S01]  /*23920*/  FADD R9, R9, 1 ;  /* 0x3f80000009097421 */ /* 0x000fe20000000000 */
[----:B------:R-:W-:Y:S02]  /*23930*/  FSEL R14, |R41|, R14, P1 ;  /* 0x0000000e290e7208 */ /* 0x000fe40000800200 */
[----:B------:R-:W-:Y:S02]  /*23940*/  FSEL R21, R28, 8.4834944573231041431e-05, P1 ;  /* 0x38b1e96a1c157808 */ /* 0x000fe40000800000 */
[----:B------:R-:W-:-:S02]  /*23950*/  FSEL R23, -R27, -0.00082130916416645050049, P1 ;  /* 0xba574d201b177808 */ /* 0x000fc40000800100 */
[----:B------:R-:W-:Y:S02]  /*23960*/  FSEL R29, -R25, -0.026868773624300956726, P1 ;  /* 0xbcdc1be7191d7808 */ /* 0x000fe40000800100 */
[----:B------:R-:W-:Y:S01]  /*23970*/  FSEL R32, |R38|, R32, P5 ;  /* 0x0000002026207208 */ /* 0x000fe20002800200 */
[----:B------:R-:W-:Y:S01]  /*23980*/  FFMA R21, R14, R21, R23 ;  /* 0x000000150e157223 */ /* 0x000fe20000000017 */
[----:B------:R-:W-:Y:S02]  /*23990*/  FSEL R23, R26, 0.0052134888246655464172, P1 ;  /* 0x3baad5ea1a177808 */ /* 0x000fe40000800000 */
[----:B------:R-:W-:Y:S02]  /*239a0*/  FSEL R35, R28, 8.4834944573231041431e-05, P5 ;  /* 0x38b1e96a1c237808 */ /* 0x000fe40002800000 */
[----:B------:R-:W-:Y:S01]  /*239b0*/  FSEL R37, -R27, -0.00082130916416645050049, P5 ;  /* 0xba574d201b257808 */ /* 0x000fe20002800100 */
[----:B------:R-:W-:Y:S01]  /*239c0*/  FFMA R21, R14, R21, R23 ;  /* 0x000000150e157223 */ /* 0x000fe20000000017 */
[----:B------:R-:W-:-:S02]  /*239d0*/  FSEL R33, R26, 0.0052134888246655464172, P4 ;  /* 0x3baad5ea1a217808 */ /* 0x000fc40002000000 */
[----:B------:R-:W-:Y:S01]  /*239e0*/  FSEL R23, R24, 0.11284004896879196167, P1 ;  /* 0x3de718af18177808 */ /* 0x000fe20000800000 */
[----:B------:R-:W-:Y:S01]  /*239f0*/  FFMA R21, R14, R21, R29 ;  /* 0x000000150e157223 */ /* 0x000fe2000000001d */
[----:B------:R-:W-:Y:S01]  /*23a00*/  FSEL R39, R26, 0.0052134888246655464172, P5 ;  /* 0x3baad5ea1a277808 */ /* 0x000fe20002800000 */
[----:B------:R-:W-:Y:S01]  /*23a10*/  FFMA R35, R32, R35, R37 ;  /* 0x0000002320237223 */ /* 0x000fe20000000025 */
        /* <DEDUP_REMOVED lines=29> */
[C---:B------:R-:W-:Y:S01]  /*23bf0*/  FMUL R29, R16.reuse, R221 ;  /* 0x000000dd101d7220 */ /* 0x040fe20000400000 */
[----:B------:R-:W-:-:S02]  /*23c00*/  FMUL R31, R16, R222 ;  /* 0x000000de101f7220 */ /* 0x000fc40000400000 */
[----:B------:R-:W-:Y:S01]  /*23c10*/  FFMA R14, R34, R23, R23 ;  /* 0x00000017220e7223 */ /* 0x000fe20000000017 */
[----:B------:R-:W2:Y:S01]  /*23c20*/  @P4 MUFU.EX2 R33, R21 ;  /* 0x0000001500214308 */ /* 0x000ea20000000800 */
[----:B------:R-:W-:Y:S02]  /*23c30*/  F2FP.F16.E4M3.UNPACK_B R23, R3.H1 ;  /* 0x00000003ff17723e */ /* 0x000fe400030006ff */
[----:B------:R-:W-:-:S03]  /*23c40*/  F2FP.F16.E4M3.UNPACK_B R34, R4 ;  /* 0x00000004ff22723e */ /* 0x000fc600020006ff */
[--C-:B------:R-:W-:Y:S02]  /*23c50*/  HADD2.F32 R37, -RZ, R23.reuse.H0_H0 ;  /* 0x20000017ff257230 */ /* 0x100fe40000004100 */
[----:B------:R-:W3:Y:S01]  /*23c60*/  @P5 MUFU.EX2 R35, R14 ;  /* 0x0000000e00235308 */ /* 0x000ee20000000800 */
[----:B------:R-:W-:Y:S02]  /*23c70*/  HADD2.F32 R40, -RZ, R23.H1_H1 ;  /* 0x30000017ff287230 */ /* 0x000fe40000004100 */
[----:B------:R-:W-:Y:S01]  /*23c80*/  FMUL R23, R16, R220 ;  /* 0x000000dc10177220 */ /* 0x000fe20000400000 */
[--C-:B------:R-:W-:Y:S02]  /*23c90*/  HADD2.F32 R42, -RZ, R34.reuse.H0_H0 ;  /* 0x20000022ff2a7230 */ /* 0x100fe40000004100 */
[----:B-1----:R-:W-:Y:S01]  /*23ca0*/  @P1 FADD R32, -R30, 1 ;  /* 0x3f8000001e201421 */ /* 0x002fe20000000100 */
[----:B------:R-:W-:Y:S02]  /*23cb0*/  HADD2.F32 R34, -RZ, R34.H1_H1 ;  /* 0x30000022ff227230 */ /* 0x000fe40000004100 */
[C---:B------:R-:W-:Y:S01]  /*23cc0*/  FFMA R23, R2.reuse, R37, R23 ;  /* 0x0000002502177223 */ /* 0x040fe20000000017 */
[C---:B------:R-:W-:Y:S01]  /*23cd0*/  FFMA R29, R2.reuse, R40, R29 ;  /* 0x00000028021d7223 */ /* 0x040fe2000000001d */
[----:B------:R-:W-:Y:S01]  /*23ce0*/  FFMA R30, R2, R42, R31 ;  /* 0x0000002a021e7223 */ /* 0x000fe2000000001f */
[----:B--2---:R-:W-:Y:S01]  /*23cf0*/  @P4 FADD R33, -R33, 1 ;  /* 0x3f80000021214421 */ /* 0x004fe20000000100 */
[----:B------:R-:W-:Y:S01]  /*23d00*/  FMUL R50, R23, 0.70710676908493041992 ;  /* 0x3f3504f317327820 */ /* 0x000fe20000400000 */
[----:B------:R-:W-:Y:S01]  /*23d10*/  @P1 LOP3.LUT R22, R32, 0x80000000, R41, 0xb8, !PT ;  /* 0x8000000020161812 */ /* 0x000fe200078eb829 */
[----:B------:R-:W-:Y:S01]  /*23d20*/  FMUL R41, R29, 0.70710676908493041992 ;  /* 0x3f3504f31d297820 */ /* 0x000fe20000400000 */
[----:B------:R-:W-:Y:S01]  /*23d30*/  FMUL R52, R30, 0.70710676908493041992 ;  /* 0x3f3504f31e347820 */ /* 0x000fe20000400000 */
[C---:B------:R-:W-:Y:S01]  /*23d40*/  FMUL R31, R50.reuse, R50 ;  /* 0x00000032321f7220 */ /* 0x040fe20000400000 */
[----:B------:R-:W-:Y:S01]  /*23d50*/  FSETP.GE.AND P1, PT, |R50|, 1.0029599666595458984, PT ;  /* 0x3f8060fe3200780b */ /* 0x000fe20003f26200 */
[----:B------:R-:W-:Y:S01]  /*23d60*/  FFMA R34, R2, R34, R223 ;  /* 0x0000002202227223 */ /* 0x000fe200000000df */
[----:B---3--:R-:W-:Y:S01]  /*23d70*/  @P5 FADD R35, -R35, 1 ;  /* 0x3f80000023235421 */ /* 0x008fe20000000100 */
[----:B------:R-:W-:Y:S01]  /*23d80*/  @P4 LOP3.LUT R21, R33, 0x80000000, R36, 0xb8, !PT ;  /* 0x8000000021154812 */ /* 0x000fe200078eb824 */
[C---:B------:R-:W-:Y:S01]  /*23d90*/  FMUL R33, R41.reuse, R41 ;  /* 0x0000002929217220 */ /* 0x040fe20000400000 */
[----:B------:R-:W-:Y:S01]  /*23da0*/  FSETP.GE.AND P4, PT, |R41|, 1.0029599666595458984, PT ;  /* 0x3f8060fe2900780b */ /* 0x000fe20003f86200 */
[----:B------:R-:W-:Y:S01]  /*23db0*/  FMUL R49, R34, 0.70710676908493041992 ;  /* 0x3f3504f322317820 */ /* 0x000fe20000400000 */
[----:B------:R-:W-:Y:S01]  /*23dc0*/  FSEL R31, |R50|, R31, P1 ;  /* 0x0000001f321f7208 */ /* 0x000fe20000800200 */
[----:B------:R-:W-:Y:S01]  /*23dd0*/  FADD R22, R22, 1 ;  /* 0x3f80000016167421 */ /* 0x000fe20000000000 */
[----:B------:R-:W-:Y:S01]  /*23de0*/  FSEL R32, R28, 8.4834944573231041431e-05, P1 ;  /* 0x38b1e96a1c207808 */ /* 0x000fe20000800000 */
[----:B------:R-:W-:Y:S01]  /*23df0*/  FADD R21, R21, 1 ;  /* 0x3f80000015157421 */ /* 0x000fe20000000000 */
[----:B------:R-:W-:Y:S01]  /*23e00*/  FSEL R36, -R27, -0.00082130916416645050049, P1 ;  /* 0xba574d201b247808 */ /* 0x000fe20000800100 */
[----:B------:R-:W-:Y:S01]  /*23e10*/  FMUL R34, R34, 0.5 ;  /* 0x3f00000022227820 */ /* 0x000fe20000400000 */
[----:B------:R-:W-:Y:S01]  /*23e20*/  @P5 LOP3.LUT R14, R35, 0x80000000, R38, 0xb8, !PT ;  /* 0x80000000230e5812 */ /* 0x000fe200078eb826 */
[----:B------:R-:W-:Y:S01]  /*23e30*/  FMUL R35, R52, R52 ;  /* 0x0000003434237220 */ /* 0x000fe20000400000 */
[----:B------:R-:W-:Y:S01]  /*23e40*/  FSEL R33, |R41|, R33, P4 ;  /* 0x0000002129217208 */ /* 0x000fe20002000200 */
[----:B------:R-:W-:Y:S01]  /*23e50*/  FFMA R32, R31, R32, R36 ;  /* 0x000000201f207223 */ /* 0x000fe20000000024 */
[----:B------:R-:W-:Y:S01]  /*23e60*/  FSEL R38, R28, 8.4834944573231041431e-05, P4 ;  /* 0x38b1e96a1c267808 */ /* 0x000fe20002000000 */
[----:B------:R-:W-:Y:S01]  /*23e70*/  FMUL R21, R21, R12 ;  /* 0x0000000c15157220 */ /* 0x000fe20000400000 */
[----:B------:R-:W-:Y:S01]  /*23e80*/  FSEL R40, -R27, -0.00082130916416645050049, P4 ;  /* 0xba574d201b287808 */ /* 0x000fe20002000100 */
[----:B------:R-:W-:Y:S01]  /*23e90*/  FMUL R12, R29, 0.5 ;  /* 0x3f0000001d0c7820 */ /* 0x000fe20000400000 */
[----:B------:R-:W-:Y:S01]  /*23ea0*/  FSETP.GE.AND P5, PT, |R52|, 1.0029599666595458984, PT ;  /* 0x3f8060fe3400780b */ /* 0x000fe20003fa6200 */
[----:B------:R-:W-:Y:S01]  /*23eb0*/  FADD R14, R14, 1 ;  /* 0x3f8000000e0e7421 */ /* 0x000fe20000000000 */
[----:B------:R-:W-:Y:S01]  /*23ec0*/  FSEL R36, R26, 0.0052134888246655464172, P1 ;  /* 0x3baad5ea1a247808 */ /* 0x000fe20000800000 */
[----:B------:R-:W-:Y:S01]  /*23ed0*/  FFMA R40, R33, R38, R40 ;  /* 0x0000002621287223 */ /* 0x000fe20000000028 */
[----:B------:R-:W-:Y:S01]  /*23ee0*/  FSEL R35, |R52|, R35, P5 ;  /* 0x0000002334237208 */ /* 0x000fe20002800200 */
[----:B------:R-:W-:Y:S01]  /*23ef0*/  FMUL R14, R14, R13 ;  /* 0x0000000d0e0e7220 */ /* 0x000fe20000400000 */
        /* <DEDUP_REMOVED lines=30> */
[----:B------:R-:W-:Y:S01]  /*240e0*/  FSEL R37, R15, 0.12837915122509002686, P5 ;  /* 0x3e0375d30f257808 */ /* 0x000fe20002800000 */
[----:B------:R-:W-:Y:S01]  /*240f0*/  FFMA R32, R33, R40, R32 ;  /* 0x0000002821207223 */ /* 0x000fe20000000020 */
[----:B------:R-:W-:Y:S01]  /*24100*/  FSEL R33, -|R41|, R41, P4 ;  /* 0x0000002929217208 */ /* 0x000fe20002000300 */
[----:B------:R-:W-:Y:S01]  /*24110*/  FFMA R38, R35, R44, R38 ;  /* 0x0000002c23267223 */ /* 0x000fe20000000026 */
[----:B------:R-:W1:Y:S01]  /*24120*/  @P1 MUFU.EX2 R36, R31 ;  /* 0x0000001f00241308 */ /* 0x000e620000000800 */
[----:B------:R-:W-:-:S02]  /*24130*/  F2FP.SATFINITE.E4M3.F32.PACK_AB_MERGE_C R14, R14, R21, RZ ;  /* 0x000000150e0e723e */ /* 0x000fc400048070ff */
[----:B------:R-:W-:Y:S01]  /*24140*/  FFMA R33, R32, R33, R33 ;  /* 0x0000002120217223 */ /* 0x000fe20000000021 */
[----:B------:R-:W-:Y:S01]  /*24150*/  FSEL R32, -|R52|, R52, P5 ;  /* 0x0000003434207208 */ /* 0x000fe20002800300 */
[----:B------:R-:W-:Y:S01]  /*24160*/  FFMA R37, R35, R38, R37 ;  /* 0x0000002623257223 */ /* 0x000fe20000000025 */
[----:B------:R-:W-:Y:S02]  /*24170*/  F2FP.F16.E4M3.UNPACK_B R35, R4.H1 ;  /* 0x00000004ff23723e */ /* 0x000fe400030006ff */
[----:B------:R-:W2:Y:S01]  /*24180*/  @P4 MUFU.EX2 R38, R33 ;  /* 0x0000002100264308 */ /* 0x000ea20000000800 */
[----:B------:R-:W-:Y:S02]  /*24190*/  FFMA R32, R37, R32, R32 ;  /* 0x0000002025207223 */ /* 0x000fe40000000020 */
[--C-:B------:R-:W-:Y:S02]  /*241a0*/  HADD2.F32 R40, -RZ, R35.reuse.H0_H0 ;  /* 0x20000023ff287230 */ /* 0x100fe40000004100 */
[----:B------:R-:W-:-:S02]  /*241b0*/  HADD2.F32 R42, -RZ, R35.H1_H1 ;  /* 0x30000023ff2a7230 */ /* 0x000fc40000004100 */
[----:B------:R-:W-:Y:S01]  /*241c0*/  FMUL R35, R16, R224 ;  /* 0x000000e010237220 */ /* 0x000fe20000400000 */
[----:B------:R-:W3:Y:S01]  /*241d0*/  @P5 MUFU.EX2 R39, R32 ;  /* 0x0000002000275308 */ /* 0x000ee20000000800 */
[----:B-1----:R-:W-:Y:S02]  /*241e0*/  @P1 FADD R37, -R36, 1 ;  /* 0x3f80000024251421 */ /* 0x002fe40000000100 */
[C---:B------:R-:W-:Y:S01]  /*241f0*/  FFMA R35, R2.reuse, R40, R35 ;  /* 0x0000002802237223 */ /* 0x040fe20000000023 */
[----:B------:R-:W-:Y:S02]  /*24200*/  FFMA R36, R2, R42, R225 ;  /* 0x0000002a02247223 */ /* 0x000fe400000000e1 */
[----:B------:R-:W-:Y:S01]  /*24210*/  @P1 LOP3.LUT R31, R37, 0x80000000, R50, 0xb8, !PT ;  /* 0x80000000251f1812 */ /* 0x000fe200078eb832 */
[----:B------:R-:W-:Y:S01]  /*24220*/  FMUL R54, R35, 0.70710676908493041992 ;  /* 0x3f3504f323367820 */ /* 0x000fe20000400000 */
[C---:B------:R-:W-:Y:S01]  /*24230*/  FMUL R37, R49.reuse, R49 ;  /* 0x0000003131257220 */ /* 0x040fe20000400000 */
[----:B--2---:R-:W-:Y:S01]  /*24240*/  @P4 FADD R38, -R38, 1 ;  /* 0x3f80000026264421 */ /* 0x004fe20000000100 */
[----:B------:R-:W-:Y:S01]  /*24250*/  FSETP.GE.AND P1, PT, |R49|, 1.0029599666595458984, PT ;  /* 0x3f8060fe3100780b */ /* 0x000fe20003f26200 */
[----:B------:R-:W-:Y:S01]  /*24260*/  FMUL R43, R36, 0.70710676908493041992 ;  /* 0x3f3504f3242b7820 */ /* 0x000fe20000400000 */
[----:B------:R-:W-:-:S02]  /*24270*/  FADD R31, R31, 1 ;  /* 0x3f8000001f1f7421 */ /* 0x000fc40000000000 */
[----:B------:R-:W-:Y:S01]  /*24280*/  @P4 LOP3.LUT R33, R38, 0x80000000, R41, 0xb8, !PT ;  /* 0x8000000026214812 */ /* 0x000fe200078eb829 */
[----:B------:R-:W-:Y:S01]  /*24290*/  FMUL R46, R43, R43 ;  /* 0x0000002b2b2e7220 */ /* 0x000fe20000400000 */
[----:B------:R-:W-:Y:S01]  /*242a0*/  FSETP.GE.AND P4, PT, |R54|, 1.0029599666595458984, PT ;  /* 0x3f8060fe3600780b */ /* 0x000fe20003f86200 */
[----:B---3--:R-:W-:Y:S01]  /*242b0*/  @P5 FADD R39, -R39, 1 ;  /* 0x3f80000027275421 */ /* 0x008fe20000000100 */
[----:B------:R-:W-:Y:S01]  /*242c0*/  FSEL R37, |R49|, R37, P1 ;  /* 0x0000002531257208 */ /* 0x000fe20000800200 */
[----:B------:R-:W-:Y:S01]  /*242d0*/  FADD R33, R33, 1 ;  /* 0x3f80000021217421 */ /* 0x000fe20000000000 */
[----:B------:R-:W-:Y:S02]  /*242e0*/  FSEL R38, R28, 8.4834944573231041431e-05, P1 ;  /* 0x38b1e96a1c267808 */ /* 0x000fe40000800000 */
[----:B------:R-:W-:Y:S01]  /*242f0*/  @P5 LOP3.LUT R32, R39, 0x80000000, R52, 0xb8, !PT ;  /* 0x8000000027205812 */ /* 0x000fe200078eb834 */
[----:B------:R-:W-:Y:S01]  /*24300*/  FMUL R39, R54, R54 ;  /* 0x0000003636277220 */ /* 0x000fe20000400000 */
[----:B------:R-:W-:-:S02]  /*24310*/  FSEL R40, -R27, -0.00082130916416645050049, P1 ;  /* 0xba574d201b287808 */ /* 0x000fc40000800100 */
[----:B------:R-:W-:Y:S01]  /*24320*/  FSEL R42, R28, 8.4834944573231041431e-05, P4 ;  /* 0x38b1e96a1c2a7808 */ /* 0x000fe20002000000 */
[----:B------:R-:W-:Y:S01]  /*24330*/  FADD R32, R32, 1 ;  /* 0x3f80000020207421 */ /* 0x000fe20000000000 */
[----:B------:R-:W-:Y:S01]  /*24340*/  FSEL R41, |R54|, R39, P4 ;  /* 0x0000002736297208 */ /* 0x000fe20002000200 */
[----:B------:R-:W-:Y:S01]  /*24350*/  FFMA R38, R37, R38, R40 ;  /* 0x0000002625267223 */ /* 0x000fe20000000028 */
[----:B------:R-:W-:Y:S02]  /*24360*/  FSEL R44, -R27, -0.00082130916416645050049, P4 ;  /* 0xba574d201b2c7808 */ /* 0x000fe40002000100 */
[----:B------:R-:W-:Y:S02]  /*24370*/  FSEL R40, R26, 0.0052134888246655464172, P1 ;  /* 0x3baad5ea1a287808 */ /* 0x000fe40000800000 */
[----:B------:R-:W-:Y:S01]  /*24380*/  FSETP.GE.AND P5, PT, |R43|, 1.0029599666595458984, PT ;  /* 0x3f8060fe2b00780b */ /* 0x000fe20003fa6200 */
[----:B------:R-:W-:Y:S01]  /*24390*/  FFMA R44, R41, R42, R44 ;  /* 0x0000002a292c7223 */ /* 0x000fe2000000002c */
[----:B------:R-:W-:Y:S01]  /*243a0*/  FSEL R42, -R25, -0.026868773624300956726, P1 ;  /* 0xbcdc1be7192a7808 */ /* 0x000fe20000800100 */
[----:B------:R-:W-:Y:S01]  /*243b0*/  FFMA R38, R37, R38, R40 ;  /* 0x0000002625267223 */ /* 0x000fe20000000028 */
[----:B------:R-:W-:-:S02]  /*243c0*/  FSEL R45, |R43|, R46, P5 ;  /* 0x0000002e2b2d7208 */ /* 0x000fc40002800200 */
[----:B------:R-:W-:Y:S01]  /*243d0*/  FSEL R48, R28, 8.4834944573231041431e-05, P5 ;  /* 0x38b1e96a1c307808 */ /* 0x000fe20002800000 */
[----:B------:R-:W-:Y:S01]  /*243e0*/  FFMA R38, R37, R38, R42 ;  /* 0x0000002625267223 */ /* 0x000fe2000000002a */
[----:B------:R-:W-:Y:S02]  /*243f0*/  FSEL R50, -R27, -0.00082130916416645050049, P5 ;  /* 0xba574d201b327808 */ /* 0x000fe40002800100 */
[----:B------:R-:W-:Y:S02]  /*24400*/  FSEL R46, R26, 0.0052134888246655464172, P4 ;  /* 0x3baad5ea1a2e7808 */ /* 0x000fe40002000000 */
        /* <DEDUP_REMOVED lines=30> */
[----:B------:R-:W1:Y:S01]  /*245f0*/  @P1 MUFU.EX2 R40, R39 ;  /* 0x0000002700281308 */ /* 0x000e620000000800 */
[----:B------:R-:W-:Y:S01]  /*24600*/  FFMA R38, R45, R38, R41 ;  /* 0x000000262d267223 */ /* 0x000fe20000000029 */
[-C--:B------:R-:W-:Y:S01]  /*24610*/  F2FP.F16.E4M3.UNPACK_B R41, R5.reuse ;  /* 0x00000005ff29723e */ /* 0x080fe200020006ff */
[----:B------:R-:W-:Y:S01]  /*24620*/  FMUL R45, R16, R228 ;  /* 0x000000e4102d7220 */ /* 0x000fe20000400000 */
[----:B------:R-:W-:Y:S01]  /*24630*/  F2FP.F16.E4M3.UNPACK_B R46, R5.H1 ;  /* 0x00000005ff2e723e */ /* 0x000fe200030006ff */
[----:B------:R-:W-:-:S02]  /*24640*/  FFMA R38, R38, R47, R47 ;  /* 0x0000002f26267223 */ /* 0x000fc4000000002f */
[--C-:B------:R-:W-:Y:S01]  /*24650*/  HADD2.F32 R47, -RZ, R41.reuse.H0_H0 ;  /* 0x20000029ff2f7230 */ /* 0x100fe20000004100 */
[----:B------:R-:W2:Y:S01]  /*24660*/  @P4 MUFU.EX2 R42, R37 ;  /* 0x00000025002a4308 */ /* 0x000ea20000000800 */
[----:B------:R-:W-:Y:S02]  /*24670*/  HADD2.F32 R50, -RZ, R41.H1_H1 ;  /* 0x30000029ff327230 */ /* 0x000fe40000004100 */
[----:B------:R-:W-:Y:S01]  /*24680*/  FMUL R41, R16, R226 ;  /* 0x000000e210297220 */ /* 0x000fe20000400000 */
[--C-:B------:R-:W-:Y:S02]  /*24690*/  HADD2.F32 R52, -RZ, R46.reuse.H0_H0 ;  /* 0x2000002eff347230 */ /* 0x100fe40000004100 */
[----:B------:R-:W-:Y:S02]  /*246a0*/  HADD2.F32 R46, -RZ, R46.H1_H1 ;  /* 0x3000002eff2e7230 */ /* 0x000fe40000004100 */
[----:B------:R-:W3:Y:S01]  /*246b0*/  @P5 MUFU.EX2 R48, R38 ;  /* 0x0000002600305308 */ /* 0x000ee20000000800 */
[----:B-1----:R-:W-:Y:S01]  /*246c0*/  @P1 FADD R44, -R40, 1 ;  /* 0x3f800000282c1421 */ /* 0x002fe20000000100 */
[C---:B------:R-:W-:Y:S01]  /*246d0*/  FFMA R40, R2.reuse, R47, R41 ;  /* 0x0000002f02287223 */ /* 0x040fe20000000029 */
[C---:B------:R-:W-:Y:S01]  /*246e0*/  FFMA R41, R2.reuse, R52, R45 ;  /* 0x0000003402297223 */ /* 0x040fe2000000002d */
[----:B------:R-:W-:-:S02]  /*246f0*/  FFMA R46, R2, R46, R229 ;  /* 0x0000002e022e7223 */ /* 0x000fc400000000e5 */
[----:B------:R-:W-:Y:S01]  /*24700*/  FMUL R51, R40, 0.70710676908493041992 ;  /* 0x3f3504f328337820 */ /* 0x000fe20000400000 */
[----:B------:R-:W-:Y:S01]  /*24710*/  @P1 LOP3.LUT R39, R44, 0x80000000, R49, 0xb8, !PT ;  /* 0x800000002c271812 */ /* 0x000fe200078eb831 */
[----:B------:R-:W-:Y:S01]  /*24720*/  FMUL R49, R41, 0.70710676908493041992 ;  /* 0x3f3504f329317820 */ /* 0x000fe20000400000 */
[----:B--2---:R-:W-:Y:S01]  /*24730*/  @P4 FADD R47, -R42, 1 ;  /* 0x3f8000002a2f4421 */ /* 0x004fe20000000100 */
[----:B------:R-:W-:Y:S01]  /*24740*/  FFMA R42, R2, R50, R227 ;  /* 0x00000032022a7223 */ /* 0x000fe200000000e3 */
[C---:B------:R-:W-:Y:S01]  /*24750*/  FMUL R44, R51.reuse, R51 ;  /* 0x00000033332c7220 */ /* 0x040fe20000400000 */
[----:B------:R-:W-:Y:S01]  /*24760*/  FSETP.GE.AND P1, PT, |R51|, 1.0029599666595458984, PT ;  /* 0x3f8060fe3300780b */ /* 0x000fe20003f26200 */
[----:B------:R-:W-:Y:S01]  /*24770*/  FADD R39, R39, 1 ;  /* 0x3f80000027277421 */ /* 0x000fe20000000000 */
[C---:B------:R-:W-:Y:S01]  /*24780*/  FMUL R50, R42.reuse, 0.70710676908493041992 ;  /* 0x3f3504f32a327820 */ /* 0x040fe20000400000 */
[----:B------:R-:W-:Y:S01]  /*24790*/  @P4 LOP3.LUT R37, R47, 0x80000000, R54, 0xb8, !PT ;  /* 0x800000002f254812 */ /* 0x000fe200078eb836 */
[----:B------:R-:W-:Y:S01]  /*247a0*/  FMUL R42, R42, 0.5 ;  /* 0x3f0000002a2a7820 */ /* 0x000fe20000400000 */
[----:B---3--:R-:W-:Y:S01]  /*247b0*/  @P5 FADD R48, -R48, 1 ;  /* 0x3f80000030305421 */ /* 0x008fe20000000100 */
[C---:B------:R-:W-:Y:S01]  /*247c0*/  FMUL R47, R50.reuse, R50 ;  /* 0x00000032322f7220 */ /* 0x040fe20000400000 */
[----:B------:R-:W-:Y:S01]  /*247d0*/  FSETP.GE.AND P4, PT, |R50|, 1.0029599666595458984, PT ;  /* 0x3f8060fe3200780b */ /* 0x000fe20003f86200 */
[----:B------:R-:W-:Y:S01]  /*247e0*/  FADD R37, R37, 1 ;  /* 0x3f80000025257421 */ /* 0x000fe20000000000 */
[----:B------:R-:W-:Y:S01]  /*247f0*/  FSEL R44, |R51|, R44, P1 ;  /* 0x0000002c332c7208 */ /* 0x000fe20000800200 */
[----:B------:R-:W-:Y:S01]  /*24800*/  FMUL R39, R39, R34 ;  /* 0x0000002227277220 */ /* 0x000fe20000400000 */
[----:B------:R-:W-:Y:S01]  /*24810*/  @P5 LOP3.LUT R38, R48, 0x80000000, R43, 0xb8, !PT ;  /* 0x8000000030265812 */ /* 0x000fe200078eb82b */
[----:B------:R-:W-:Y:S01]  /*24820*/  FMUL R48, R49, R49 ;  /* 0x0000003131307220 */ /* 0x000fe20000400000 */
[----:B------:R-:W-:-:S02]  /*24830*/  FSEL R43, R28, 8.4834944573231041431e-05, P1 ;  /* 0x38b1e96a1c2b7808 */ /* 0x000fc40000800000 */
[C---:B------:R-:W-:Y:S01]  /*24840*/  FSEL R45, -R27.reuse, -0.00082130916416645050049, P1 ;  /* 0xba574d201b2d7808 */ /* 0x040fe20000800100 */
[----:B------:R-:W-:Y:S01]  /*24850*/  FADD R38, R38, 1 ;  /* 0x3f80000026267421 */ /* 0x000fe20000000000 */
[----:B------:R-:W-:Y:S02]  /*24860*/  FSEL R52, |R50|, R47, P4 ;  /* 0x0000002f32347208 */ /* 0x000fe40002000200 */
[----:B------:R-:W-:Y:S01]  /*24870*/  FSEL R47, R28, 8.4834944573231041431e-05, P4 ;  /* 0x38b1e96a1c2f7808 */ /* 0x000fe20002000000 */
[----:B------:R-:W-:Y:S01]  /*24880*/  FFMA R43, R44, R43, R45 ;  /* 0x0000002b2c2b7223 */ /* 0x000fe2000000002d */
[----:B------:R-:W-:Y:S02]  /*24890*/  FSEL R53, -R27, -0.00082130916416645050049, P4 ;  /* 0xba574d201b357808 */ /* 0x000fe40002000100 */
[C---:B------:R-:W-:Y:S02]  /*248a0*/  FSETP.GE.AND P5, PT, |R49|.reuse, 1.0029599666595458984, PT ;  /* 0x3f8060fe3100780b */ /* 0x040fe40003fa6200 */
[----:B------:R-:W-:Y:S01]  /*248b0*/  FSEL R45, R26, 0.0052134888246655464172, P1 ;  /* 0x3baad5ea1a2d7808 */ /* 0x000fe20000800000 */
[----:B------:R-:W-:Y:S01]  /*248c0*/  FFMA R53, R52, R47, R53 ;  /* 0x0000002f34357223 */ /* 0x000fe20000000035 */
[----:B------:R-:W-:-:S02]  /*248d0*/  FSEL R54, |R49|, R48, P5 ;  /* 0x0000003031367208 */ /* 0x000fc40002800200 */
        /* <DEDUP_REMOVED lines=35> */
[----:B------:R-:W-:Y:S01]  /*24b10*/  F2FP.F16.E4M3.UNPACK_B R47, R0 ;  /* 0x00000000ff2f723e */ /* 0x000fe200020006ff */
[----:B------:R-:W-:Y:S01]  /*24b20*/  FMUL R59, R46, 0.70710676908493041992 ;  /* 0x3f3504f32e3b7820 */ /* 0x000fe20000400000 */
[----:B------:R-:W-:Y:S01]  /*24b30*/  FFMA R45, R45, R52, R52 ;  /* 0x000000342d2d7223 */ /* 0x000fe20000000034 */
[----:B------:R-:W-:Y:S01]  /*24b40*/  FSEL R52, -|R49|, R49, P5 ;  /* 0x0000003131347208 */ /* 0x000fe20002800300 */
[----:B------:R-:W-:Y:S01]  /*24b50*/  FFMA R43, R54, R43, R56 ;  /* 0x0000002b362b7223 */ /* 0x000fe20000000038 */
[----:B------:R-:W-:-:S02]  /*24b60*/  HADD2.F32 R56, -RZ, R47.H0_H0 ;  /* 0x2000002fff387230 */ /* 0x000fc40000004100 */
[----:B------:R-:W2:Y:S01]  /*24b70*/  @P4 MUFU.EX2 R53, R45 ;  /* 0x0000002d00354308 */ /* 0x000ea20000000800 */
[----:B------:R-:W-:Y:S01]  /*24b80*/  FFMA R43, R43, R52, R52 ;  /* 0x000000342b2b7223 */ /* 0x000fe20000000034 */
[----:B------:R-:W-:Y:S02]  /*24b90*/  HADD2.F32 R58, -RZ, R47.H1_H1 ;  /* 0x3000002fff3a7230 */ /* 0x000fe40000004100 */
[----:B------:R-:W-:-:S04]  /*24ba0*/  FMUL R47, R16, R214 ;  /* 0x000000d6102f7220 */ /* 0x000fc80000400000 */
[----:B------:R-:W-:Y:S01]  /*24bb0*/  FFMA R47, R2, R56, R47 ;  /* 0x00000038022f7223 */ /* 0x000fe2000000002f */
[----:B------:R-:W3:Y:S01]  /*24bc0*/  @P5 MUFU.EX2 R54, R43 ;  /* 0x0000002b00365308 */ /* 0x000ee20000000800 */
[----:B-1----:R-:W-:Y:S01]  /*24bd0*/  @P1 FADD R52, -R48, 1 ;  /* 0x3f80000030341421 */ /* 0x002fe20000000100 */
[----:B------:R-:W-:Y:S01]  /*24be0*/  FFMA R48, R2, R58, R215 ;  /* 0x0000003a02307223 */ /* 0x000fe200000000d7 */
[----:B------:R-:W-:-:S03]  /*24bf0*/  FMUL R57, R47, 0.70710676908493041992 ;  /* 0x3f3504f32f397820 */ /* 0x000fc60000400000 */
[----:B------:R-:W-:Y:S01]  /*24c00*/  @P1 LOP3.LUT R44, R52, 0x80000000, R51, 0xb8, !PT ;  /* 0x80000000342c1812 */ /* 0x000fe200078eb833 */
[----:B------:R-:W-:Y:S01]  /*24c10*/  FMUL R64, R48, 0.70710676908493041992 ;  /* 0x3f3504f330407820 */ /* 0x000fe20000400000 */
[----:B------:R-:W-:Y:S01]  /*24c20*/  FSETP.GE.AND P1, PT, |R57|, 1.0029599666595458984, PT ;  /* 0x3f8060fe3900780b */ /* 0x000fe20003f26200 */
[----:B--2---:R-:W-:Y:S02]  /*24c30*/  @P4 FADD R53, -R53, 1 ;  /* 0x3f80000035354421 */ /* 0x004fe40000000100 */
[----:B------:R-:W-:Y:S01]  /*24c40*/  FMUL R51, R64, R64 ;  /* 0x0000004040337220 */ /* 0x000fe20000400000 */
[----:B------:R-:W-:Y:S01]  /*24c50*/  FSEL R52, -R27, -0.00082130916416645050049, P1 ;  /* 0xba574d201b347808 */ /* 0x000fe20000800100 */
[----:B------:R-:W-:Y:S01]  /*24c60*/  FADD R44, R44, 1 ;  /* 0x3f8000002c2c7421 */ /* 0x000fe20000000000 */
[----:B------:R-:W-:Y:S01]  /*24c70*/  @P4 LOP3.LUT R45, R53, 0x80000000, R50, 0xb8, !PT ;  /* 0x80000000352d4812 */ /* 0x000fe200078eb832 */
[----:B------:R-:W-:Y:S01]  /*24c80*/  FMUL R50, R59, R59 ;  /* 0x0000003b3b327220 */ /* 0x000fe20000400000 */
[----:B------:R-:W-:Y:S01]  /*24c90*/  FSETP.GE.AND P4, PT, |R64|, 1.0029599666595458984, PT ;  /* 0x3f8060fe4000780b */ /* 0x000fe20003f86200 */
[----:B---3--:R-:W-:-:S02]  /*24ca0*/  @P5 FADD R54, -R54, 1 ;  /* 0x3f80000036365421 */ /* 0x008fc40000000100 */
[----:B------:R-:W-:Y:S01]  /*24cb0*/  FADD R45, R45, 1 ;  /* 0x3f8000002d2d7421 */ /* 0x000fe20000000000 */
[----:B------:R-:W-:Y:S02]  /*24cc0*/  FSEL R51, |R64|, R51, P4 ;  /* 0x0000003340337208 */ /* 0x000fe40002000200 */
[----:B------:R-:W-:Y:S01]  /*24cd0*/  @P5 LOP3.LUT R43, R54, 0x80000000, R49, 0xb8, !PT ;  /* 0x80000000362b5812 */ /* 0x000fe200078eb831 */
[----:B------:R-:W-:Y:S01]  /*24ce0*/  FMUL R49, R57, R57 ;  /* 0x0000003939317220 */ /* 0x000fe20000400000 */
[----:B------:R-:W-:Y:S01]  /*24cf0*/  FSETP.GE.AND P5, PT, |R59|, 1.0029599666595458984, PT ;  /* 0x3f8060fe3b00780b */ /* 0x000fe20003fa6200 */
[----:B------:R-:W-:Y:S01]  /*24d00*/  FMUL R45, R45, R42 ;  /* 0x0000002a2d2d7220 */ /* 0x000fe20000400000 */
[----:B------:R-:W-:Y:S01]  /*24d10*/  FSEL R58, R26, 0.0052134888246655464172, P4 ;  /* 0x3baad5ea1a3a7808 */ /* 0x000fe20002000000 */
[----:B------:R-:W-:Y:S01]  /*24d20*/  FADD R43, R43, 1 ;  /* 0x3f8000002b2b7421 */ /* 0x000fe20000000000 */
[----:B------:R-:W-:Y:S02]  /*24d30*/  FSEL R53, |R59|, R50, P5 ;  /* 0x000000323b357208 */ /* 0x000fe40002800200 */
[----:B------:R-:W-:-:S02]  /*24d40*/  FSEL R54, R28, 8.4834944573231041431e-05, P5 ;  /* 0x38b1e96a1c367808 */ /* 0x000fc40002800000 */
[----:B------:R-:W-:Y:S02]  /*24d50*/  FSEL R56, -R27, -0.00082130916416645050049, P5 ;  /* 0xba574d201b387808 */ /* 0x000fe40002800100 */
[----:B------:R-:W-:Y:S02]  /*24d60*/  FSEL R49, |R57|, R49, P1 ;  /* 0x0000003139317208 */ /* 0x000fe40000800200 */
[C---:B------:R-:W-:Y:S01]  /*24d70*/  FSEL R50, R28.reuse, 8.4834944573231041431e-05, P1 ;  /* 0x38b1e96a1c327808 */ /* 0x040fe20000800000 */
[----:B------:R-:W-:Y:S01]  /*24d80*/  FFMA R60, R53, R54, R56 ;  /* 0x00000036353c7223 */ /* 0x000fe20000000038 */
[----:B------:R-:W-:Y:S02]  /*24d90*/  FSEL R54, R28, 8.4834944573231041431e-05, P4 ;  /* 0x38b1e96a1c367808 */ /* 0x000fe40002000000 */
[----:B------:R-:W-:Y:S01]  /*24da0*/  FSEL R56, -R27, -0.00082130916416645050049, P4 ;  /* 0xba574d201b387808 */ /* 0x000fe20002000100 */
[----:B------:R-:W-:Y:S01]  /*24db0*/  FFMA R50, R49, R50, R52 ;  /* 0x0000003231327223 */ /* 0x000fe20000000034 */
[----:B------:R-:W-:-:S02]  /*24dc0*/  FSEL R62, R26, 0.0052134888246655464172, P5 ;  /* 0x3baad5ea1a3e7808 */ /* 0x000fc40002800000 */
[----:B------:R-:W-:Y:S01]  /*24dd0*/  FSEL R52, R26, 0.0052134888246655464172, P1 ;  /* 0x3baad5ea1a347808 */ /* 0x000fe20000800000 */
[----:B------:R-:W-:Y:S01]  /*24de0*/  FFMA R54, R51, R54, R56 ;  /* 0x0000003633367223 */ /* 0x000fe20000000038 */
[----:B------:R-:W-:Y:S01]  /*24df0*/  FSEL R56, -R25, -0.026868773624300956726, P5 ;  /* 0xbcdc1be719387808 */ /* 0x000fe20002800100 */
[----:B------:R-:W-:Y:S01]  /*24e00*/  FFMA R60, R53, R60, R62 ;  /* 0x0000003c353c7223 */ /* 0x000fe2000000003e */
[C---:B------:R-:W-:Y:S01]  /*24e10*/  FSEL R62, R24.reuse, 0.11284004896879196167, P5 ;  /* 0x3de718af183e7808 */ /* 0x040fe20002800000 */
[----:B------:R-:W-:Y:S01]  /*24e20*/  FFMA R50, R49, R50, R52 ;  /* 0x0000003231327223 */ /* 0x000fe20000000034 */
[----:B------:R-:W-:Y:S01]  /*24e30*/  FSEL R52, -R25, -0.026868773624300956726, P1 ;  /* 0xbcdc1be719347808 */ /* 0x000fe20000800100 */
[----:B------:R-:W-:Y:S01]  /*24e40*/  FFMA R58, R51, R54, R58 ;  /* 0x00000036333a7223 */ /* 0x000fe2000000003a */
[----:B------:R-:W-:Y:S01]  /*24e50*/  FFMA R60, R53, R60, R56 ;  /* 0x0000003c353c7223 */ /* 0x000fe20000000038 */
[----:B------:R-:W-:Y:S02]  /*24e60*/  FSEL R54, R24, 0.11284004896879196167, P1 ;  /* 0x3de718af18367808 */ /* 0x000fe40000800000 */
[----:B------:R-:W-:Y:S01]  /*24e70*/  FFMA R50, R49, R50, R52 ;  /* 0x0000003231327223 */ /* 0x000fe20000000034 */
[C---:B------:R-:W-:Y:S01]  /*24e80*/  FSEL R52, R20.reuse, -0.37612664699554443359, P5 ;  /* 0xbec093ac14347808 */ /* 0x040fe20002800000 */
        /* <DEDUP_REMOVED lines=15> */
[----:B------:R-:W-:Y:S01]  /*24f80*/  FSEL R49, -|R57|, R57, P1 ;  /* 0x0000003939317208 */ /* 0x000fe20000800300 */
[----:B------:R-:W-:Y:S01]  /*24f90*/  FFMA R52, R51, R56, R52 ;  /* 0x0000003833347223 */ /* 0x000fe20000000034 */
[----:B------:R-:W-:Y:S01]  /*24fa0*/  FSEL R53, R15, 0.12837915122509002686, P4 ;  /* 0x3e0375d30f357808 */ /* 0x000fe20002000000 */
[----:B------:R-:W-:Y:S01]  /*24fb0*/  FFMA R60, R60, R55, R55 ;  /* 0x000000373c3c7223 */ /* 0x000fe20000000037 */
[----:B------:R-:W-:Y:S01]  /*24fc0*/  FSEL R55, -|R64|, R64, P4 ;  /* 0x0000004040377208 */ /* 0x000fe20002000300 */
[----:B------:R-:W-:-:S02]  /*24fd0*/  FFMA R49, R50, R49, R49 ;  /* 0x0000003132317223 */ /* 0x000fc40000000031 */
[----:B------:R-:W-:Y:S01]  /*24fe0*/  FFMA R52, R51, R52, R53 ;  /* 0x0000003433347223 */ /* 0x000fe20000000035 */
[----:B------:R-:W1:Y:S03]  /*24ff0*/  @P5 MUFU.EX2 R54, R60 ;  /* 0x0000003c00365308 */ /* 0x000e660000000800 */
[----:B------:R-:W-:-:S05]  /*25000*/  FFMA R52, R52, R55, R55 ;  /* 0x0000003734347223 */ /* 0x000fca0000000037 */
[----:B------:R-:W2:Y:S08]  /*25010*/  @P1 MUFU.EX2 R50, R49 ;  /* 0x0000003100321308 */ /* 0x000eb00000000800 */
[----:B------:R-:W3:Y:S01]  /*25020*/  @P4 MUFU.EX2 R51, R52 ;  /* 0x0000003400334308 */ /* 0x000ee20000000800 */
[----:B-1----:R-:W-:-:S05]  /*25030*/  @P5 FADD R54, -R54, 1 ;  /* 0x3f80000036365421 */ /* 0x002fca0000000100 */
[----:B------:R-:W-:Y:S01]  /*25040*/  @P5 LOP3.LUT R60, R54, 0x80000000, R59, 0xb8, !PT ;  /* 0x80000000363c5812 */ /* 0x000fe200078eb83b */
[----:B--2---:R-:W-:-:S04]  /*25050*/  @P1 FADD R50, -R50, 1 ;  /* 0x3f80000032321421 */ /* 0x004fc80000000100 */
[----:B------:R-:W-:Y:S01]  /*25060*/  FADD R60, R60, 1 ;  /* 0x3f8000003c3c7421 */ /* 0x000fe20000000000 */
[----:B------:R-:W-:Y:S01]  /*25070*/  @P1 LOP3.LUT R49, R50, 0x80000000, R57, 0xb8, !PT ;  /* 0x8000000032311812 */ /* 0x000fe200078eb839 */
[----:B------:R-:W-:Y:S01]  /*25080*/  FMUL R50, R9, R10 ;  /* 0x0000000a09327220 */ /* 0x000fe20000400000 */
[----:B------:R-:W-:Y:S01]  /*25090*/  FMUL R10, R23, 0.5 ;  /* 0x3f000000170a7820 */ /* 0x000fe20000400000 */
[----:B---3--:R-:W-:Y:S01]  /*250a0*/  @P4 FADD R51, -R51, 1 ;  /* 0x3f80000033334421 */ /* 0x008fe20000000100 */
[----:B------:R-:W-:Y:S01]  /*250b0*/  FMUL R9, R30, 0.5 ;  /* 0x3f0000001e097820 */ /* 0x000fe20000400000 */
[----:B------:R-:W-:Y:S01]  /*250c0*/  FADD R49, R49, 1 ;  /* 0x3f80000031317421 */ /* 0x000fe20000000000 */
[----:B------:R-:W-:Y:S01]  /*250d0*/  FMUL R31, R31, R10 ;  /* 0x0000000a1f1f7220 */ /* 0x000fe20000400000 */
[----:B------:R-:W-:Y:S01]  /*250e0*/  FMUL R10, R35, 0.5 ;  /* 0x3f000000230a7820 */ /* 0x000fe20000400000 */
[----:B------:R-:W-:Y:S01]  /*250f0*/  @P4 LOP3.LUT R52, R51, 0x80000000, R64, 0xb8, !PT ;  /* 0x8000000033344812 */ /* 0x000fe200078eb840 */
[----:B------:R-:W-:Y:S01]  /*25100*/  FMUL R51, R22, R11 ;  /* 0x0000000b16337220 */ /* 0x000fe20000400000 */
[----:B------:R-:W-:Y:S01]  /*25110*/  FMUL R32, R32, R9 ;  /* 0x0000000920207220 */ /* 0x000fe20000400000 */
[----:B------:R-:W-:Y:S01]  /*25120*/  FMUL R9, R36, 0.5 ;  /* 0x3f00000024097820 */ /* 0x000fe20000400000 */
[----:B------:R-:W-:Y:S01]  /*25130*/  FMUL R11, R40, 0.5 ;  /* 0x3f000000280b7820 */ /* 0x000fe20000400000 */
[----:B------:R-:W-:Y:S01]  /*25140*/  FMUL R22, R33, R12 ;  /* 0x0000000c21167220 */ /* 0x000fe20000400000 */
[----:B------:R-:W-:Y:S01]  /*25150*/  FMUL R37, R37, R10 ;  /* 0x0000000a25257220 */ /* 0x000fe20000400000 */
[----:B------:R-:W-:Y:S01]  /*25160*/  FMUL R38, R38, R9 ;  /* 0x0000000926267220 */ /* 0x000fe20000400000 */
[----:B------:R-:W-:Y:S01]  /*25170*/  FMUL R44, R44, R11 ;  /* 0x0000000b2c2c7220 */ /* 0x000fe20000400000 */
[----:B------:R-:W-:Y:S01]  /*25180*/  FMUL R12, R41, 0.5 ;  /* 0x3f000000290c7820 */ /* 0x000fe20000400000 */
[----:B------:R-:W-:Y:S01]  /*25190*/  FMUL R11, R46, 0.5 ;  /* 0x3f0000002e0b7820 */ /* 0x000fe20000400000 */
[----:B------:R-:W-:Y:S01]  /*251a0*/  FMUL R10, R47, 0.5 ;  /* 0x3f0000002f0a7820 */ /* 0x000fe20000400000 */
[----:B------:R-:W-:Y:S01]  /*251b0*/  FMUL R9, R48, 0.5 ;  /* 0x3f00000030097820 */ /* 0x000fe20000400000 */
[----:B------:R-:W-:Y:S01]  /*251c0*/  FADD R52, R52, 1 ;  /* 0x3f80000034347421 */ /* 0x000fe20000000000 */
        /* <DEDUP_REMOVED lines=10> */
[----:B------:R-:W-:Y:S01]  /*25270*/  F2FP.SATFINITE.E4M3.F32.PACK_AB_MERGE_C R10, R9, R10, RZ ;  /* 0x0000000a090a723e */ /* 0x000fe200048070ff */
[----:B------:R-:W-:Y:S06]  /*25280*/  @P0 BRA `(.L_x_142) ;  /* 0x0000000000040947 */ /* 0x000fec0003800000 */
[----:B------:R-:W-:-:S04]  /*25290*/  DEPBAR.LE SB0, 0x1 ;  /* 0x000080400000791a */ /* 0x000fc80000000000 */
.L_x_142:
        /* <DEDUP_REMOVED lines=27> */
.L_x_144:
[----:B------:R-:W-:Y:S05]  /*25450*/  BSYNC B0 ;  /* 0x0000000000007941 */ /* 0x000fea0003800000 */
.L_x_143:
[----:B------:R-:W-:Y:S04]  /*25460*/  BSSY B0, `(.L_x_145) ;  /* 0x000003a000007945 */ /* 0x000fe80003800000 */
[----:B------:R-:W-:Y:S05]  /*25470*/  @P2 BRA `(.L_x_146) ;  /* 0x0000000000e02947 */ /* 0x000fea0003800000 */
[----:B------:R-:W2:Y:S02]  /*25480*/  LDL R9, [R1+0x4a8] ;  /* 0x0004a80001097983 */ /* 0x000ea40000100800 */
[----:B--2---:R-:W-:-:S13]  /*25490*/  ISETP.NE.AND P4, PT, R9, 0x3, PT ;  /* 0x000000030900780c */ /* 0x004fda0003f85270 */
[----:B------:R-:W-:Y:S05]  /*254a0*/  @!P4 BRA `(.L_x_147) ;  /* 0x000000000004c947 */ /* 0x000fea0003800000 */
[----:B------:R-:W-:Y:S01]  /*254b0*/  BPT.TRAP 0x1 ;  /* 0x000000040000795c */ /* 0x000fe20000300000 */
.L_x_147:
[----:B------:R-:W-:Y:S01]  /*254c0*/  LEA R9, R18, UR42, 0x3 ;  /* 0x0000002a12097c11 */ /* 0x000fe2000f8e18ff */
[----:B------:R-:W-:Y:S01]  /*254d0*/  BSSY B1, `(.L_x_148) ;  /* 0x0000004000017945 */ /* 0x000fe20003800000 */
[----:B------:R-:W-:-:S04]  /*254e0*/  SHF.L.U32 R10, R19, 0x1f, RZ ;  /* 0x0000001f130a7819 */ /* 0x000fc800000006ff */
[----:B------:R-:W1:Y:S02]  /*254f0*/  SYNCS.PHASECHK.TRANS64.TRYWAIT P1, [R9+URZ+0x60], R10 ;  /* 0x0000600a090075a7 */ /* 0x000e64000802017f */
[----:B-1----:R-:W-:Y:S05]  /*25500*/  @!P1 BRA `(.L_x_149) ;  /* 0x0000013c00989947 */ /* 0x002fea0003800000 */
.L_x_381:
[----:B------:R-:W-:Y:S05]  /*25510*/  BSYNC B1 ;  /* 0x0000000000017941 */ /* 0x000fea0003800000 */
.L_x_148:
        /* <DEDUP_REMOVED lines=22> */
.L_x_151:
[----:B------:R-:W-:Y:S05]  /*25680*/  BSYNC B1 ;  /* 0x0000000000017941 */ /* 0x000fea0003800000 */
.L_x_150:
        /* <DEDUP_REMOVED lines=8> */
.L_x_152:
        /* <DEDUP_REMOVED lines=15> */
.L_x_146:
[----:B------:R-:W-:Y:S05]  /*25800*/  BSYNC B0 ;  /* 0x0000000000007941 */ /* 0x000fea0003800000 */
.L_x_145:
        /* <DEDUP_REMOVED lines=36> */
[----:B------:R-:W-:-:S04]  /*25a50*/  FFMA R11, R10, R11, R14 ;  /* 0x0000000b0a0b7223 */ /* 0x000fc8000000000e */
[----:B------:R-:W-:Y:S01]  /*25a60*/  FFMA R10, R10, R11, R12 ;  /* 0x0000000b0a0a7223 */ /* 0x000fe2000000000c */
[----:B------:R-:W-:Y:S01]  /*25a70*/  F2FP.F16.E4M3.UNPACK_B R11, R3 ;  /* 0x00000003ff0b723e */ /* 0x000fe200020006ff */
[----:B------:R-:W-:Y:S02]  /*25a80*/  HADD2.F32 R12, -RZ, R21.H1_H1 ;  /* 0x30000015ff0c7230 */ /* 0x000fe40000004100 */
[----:B-----5:R-:W-:Y:S01]  /*25a90*/  FMUL R21, R16, R29 ;  /* 0x0000001d10157220 */ /* 0x020fe20000400000 */
[----:B------:R-:W-:Y:S01]  /*25aa0*/  FFMA R10, R10, R13, R13 ;  /* 0x0000000d0a0a7223 */ /* 0x000fe2000000000d */
[----:B----4-:R-:W-:Y:S01]  /*25ab0*/  FMUL R13, R16, R31 ;  /* 0x0000001f100d7220 */ /* 0x010fe20000400000 */
[--C-:B------:R-:W-:Y:S02]  /*25ac0*/  HADD2.F32 R22, -RZ, R11.reuse.H0_H0 ;  /* 0x2000000bff167230 */ /* 0x100fe40000004100 */
[----:B------:R-:W1:Y:S01]  /*25ad0*/  @P1 MUFU.EX2 R14, R10 ;  /* 0x0000000a000e1308 */ /* 0x000e620000000800 */
[----:B------:R-:W-:-:S02]  /*25ae0*/  HADD2.F32 R30, -RZ, R11.H1_H1 ;  /* 0x3000000bff1e7230 */ /* 0x000fc40000004100 */
[----:B---3--:R-:W-:-:S04]  /*25af0*/  FMUL R11, R16, R32 ;  /* 0x00000020100b7220 */ /* 0x008fc80000400000 */
[C---:B------:R-:W-:Y:S01]  /*25b00*/  FFMA R11, R2.reuse, R12, R11 ;  /* 0x0000000c020b7223 */ /* 0x040fe2000000000b */
[----:B------:R-:W-:-:S03]  /*25b10*/  FFMA R12, R2, R22, R13 ;  /* 0x00000016020c7223 */ /* 0x000fc6000000000d */
[----:B------:R-:W-:Y:S01]  /*25b20*/  FMUL R41, R11, 0.70710676908493041992 ;  /* 0x3f3504f30b297820 */ /* 0x000fe20000400000 */
[----:B------:R-:W-:Y:S01]  /*25b30*/  FMUL R36, R12, 0.70710676908493041992 ;  /* 0x3f3504f30c247820 */ /* 0x000fe20000400000 */
[----:B-1----:R-:W-:Y:S01]  /*25b40*/  @P1 FADD R14, -R14, 1 ;  /* 0x3f8000000e0e1421 */ /* 0x002fe20000000100 */
[----:B------:R-:W-:-:S04]  /*25b50*/  FFMA R13, R2, R30, R21 ;  /* 0x0000001e020d7223 */ /* 0x000fc80000000015 */
[----:B------:R-:W-:Y:S01]  /*25b60*/  @P1 LOP3.LUT R10, R14, 0x80000000, R23, 0xb8, !PT ;  /* 0x800000000e0a1812 */ /* 0x000fe200078eb817 */
[C---:B------:R-:W-:Y:S01]  /*25b70*/  FMUL R14, R41.reuse, R41 ;  /* 0x00000029290e7220 */ /* 0x040fe20000400000 */
[----:B------:R-:W-:Y:S01]  /*25b80*/  FSETP.GE.AND P1, PT, |R41|, 1.0029599666595458984, PT ;  /* 0x3f8060fe2900780b */ /* 0x000fe20003f26200 */
[C---:B------:R-:W-:Y:S01]  /*25b90*/  FMUL R22, R36.reuse, R36 ;  /* 0x0000002424167220 */ /* 0x040fe20000400000 */
[----:B------:R-:W-:Y:S01]  /*25ba0*/  FSETP.GE.AND P4, PT, |R36|, 1.0029599666595458984, PT ;  /* 0x3f8060fe2400780b */ /* 0x000fe20003f86200 */
[----:B------:R-:W-:Y:S01]  /*25bb0*/  FMUL R43, R13, 0.70710676908493041992 ;  /* 0x3f3504f30d2b7820 */ /* 0x000fe20000400000 */
        /* <DEDUP_REMOVED lines=8> */
[C---:B------:R-:W-:Y:S02]  /*25c40*/  FSETP.GE.AND P5, PT, |R43|.reuse, 1.0029599666595458984, PT ;  /* 0x3f8060fe2b00780b */ /* 0x040fe40003fa6200 */
[----:B------:R-:W-:Y:S01]  /*25c50*/  FSEL R23, R26, 0.0052134888246655464172, P1 ;  /* 0x3baad5ea1a177808 */ /* 0x000fe20000800000 */
[----:B------:R-:W-:Y:S01]  /*25c60*/  FFMA R31, R22, R29, R31 ;  /* 0x0000001d161f7223 */ /* 0x000fe2000000001f */
[----:B------:R-:W-:Y:S02]  /*25c70*/  FSEL R32, |R43|, R30, P5 ;  /* 0x0000001e2b207208 */ /* 0x000fe40002800200 */
[----:B------:R-:W-:Y:S01]  /*25c80*/  FSEL R35, R28, 8.4834944573231041431e-05, P5 ;  /* 0x38b1e96a1c237808 */ /* 0x000fe20002800000 */
[----:B------:R-:W-:Y:S01]  /*25c90*/  FFMA R21, R14, R21, R23 ;  /* 0x000000150e157223 */ /* 0x000fe20000000017 */
[----:B------:R-:W-:-:S02]  /*25ca0*/  FSEL R37, -R27, -0.00082130916416645050049, P5 ;  /* 0xba574d201b257808 */ /* 0x000fc40002800100 */
        /* <DEDUP_REMOVED lines=26> */
[----:B------:R-:W-:Y:S01]  /*25e50*/  FSEL R22, -|R36|, R36, P4 ;  /* 0x0000002424167208 */ /* 0x000fe20002000300 */
[----:B------:R-:W-:Y:S01]  /*25e60*/  FFMA R23, R32, R35, R23 ;  /* 0x0000002320177223 */ /* 0x000fe20000000017 */
[----:B------:R-:W-:Y:S02]  /*25e70*/  FSEL R29, -|R41|, R41, P1 ;  /* 0x00000029291d7208 */ /* 0x000fe40000800300 */
[----:B------:R-:W-:Y:S01]  /*25e80*/  FSEL R34, R15, 0.12837915122509002686, P5 ;  /* 0x3e0375d30f227808 */ /* 0x000fe20002800000 */
[----:B------:R-:W-:Y:S01]  /*25e90*/  FFMA R21, R21, R22, R22 ;  /* 0x0000001615157223 */ /* 0x000fe20000000016 */
[----:B------:R-:W-:Y:S01]  /*25ea0*/  FSEL R22, -|R43|, R43, P5 ;  /* 0x0000002b2b167208 */ /* 0x000fe20002800300 */
[----:B------:R-:W-:Y:S02]  /*25eb0*/  FFMA R14, R14, R29, R29 ;  /* 0x0000001d0e0e7223 */ /* 0x000fe4000000001d */
[----:B------:R-:W-:-:S02]  /*25ec0*/  FFMA R23, R32, R23, R34 ;  /* 0x0000001720177223 */ /* 0x000fc40000000022 */
[----:B------:R-:W1:Y:S02]  /*25ed0*/  @P1 MUFU.EX2 R30, R14 ;  /* 0x0000000e001e1308 */ /* 0x000e640000000800 */
[----:B------:R-:W-:Y:S01]  /*25ee0*/  FFMA R22, R23, R22, R22 ;  /* 0x0000001617167223 */ /* 0x000fe20000000016 */
[----:B------:R-:W-:-:S05]  /*25ef0*/  F2FP.F16.E4M3.UNPACK_B R23, R3.H1 ;  /* 0x00000003ff17723e */ /* 0x000fca00030006ff */
[----:B------:R-:W2:Y:S01]  /*25f00*/  @P4 MUFU.EX2 R33, R21 ;  /* 0x0000001500214308 */ /* 0x000ea20000000800 */
[--C-:B------:R-:W-:Y:S02]  /*25f10*/  HADD2.F32 R35, -RZ, R23.reuse.H0_H0 ;  /* 0x20000017ff237230 */ /* 0x100fe40000004100 */
[----:B------:R-:W-:-:S05]  /*25f20*/  HADD2.F32 R38, -RZ, R23.H1_H1 ;  /* 0x30000017ff267230 */ /* 0x000fca0000004100 */
[----:B------:R-:W3:Y:S01]  /*25f30*/  @P5 MUFU.EX2 R34, R22 ;  /* 0x0000001600225308 */ /* 0x000ee20000000800 */
[C---:B------:R-:W-:Y:S01]  /*25f40*/  FMUL R23, R16.reuse, R44 ;  /* 0x0000002c10177220 */ /* 0x040fe20000400000 */
[----:B------:R-:W-:Y:S01]  /*25f50*/  F2FP.F16.E4M3.UNPACK_B R39, R4 ;  /* 0x00000004ff27723e */ /* 0x000fe200020006ff */
[C---:B------:R-:W-:Y:S01]  /*25f60*/  FMUL R29, R16.reuse, R42 ;  /* 0x0000002a101d7220 */ /* 0x040fe20000400000 */
[----:B------:R-:W-:Y:S01]  /*25f70*/  FMUL R31, R16, R40 ;  /* 0x00000028101f7220 */ /* 0x000fe20000400000 */
[----:B------:R-:W-:Y:S01]  /*25f80*/  FFMA R23, R2, R35, R23 ;  /* 0x0000002302177223 */ /* 0x000fe20000000017 */
[----:B-1----:R-:W-:Y:S01]  /*25f90*/  @P1 FADD R32, -R30, 1 ;  /* 0x3f8000001e201421 */ /* 0x002fe20000000100 */
[----:B------:R-:W-:Y:S02]  /*25fa0*/  HADD2.F32 R40, -RZ, R39.H0_H0 ;  /* 0x20000027ff287230 */ /* 0x000fe40000004100 */
[----:B------:R-:W-:Y:S01]  /*25fb0*/  FFMA R29, R2, R38, R29 ;  /* 0x00000026021d7223 */ /* 0x000fe2000000001d */
[----:B------:R-:W-:Y:S01]  /*25fc0*/  FMUL R45, R23, 0.70710676908493041992 ;  /* 0x3f3504f3172d7820 */ /* 0x000fe20000400000 */
[----:B--2---:R-:W-:Y:S01]  /*25fd0*/  @P4 FADD R33, -R33, 1 ;  /* 0x3f80000021214421 */ /* 0x004fe20000000100 */
[----:B------:R-:W-:Y:S01]  /*25fe0*/  @P1 LOP3.LUT R14, R32, 0x80000000, R41, 0xb8, !PT ;  /* 0x80000000200e1812 */ /* 0x000fe200078eb829 */
[----:B------:R-:W-:Y:S01]  /*25ff0*/  FFMA R30, R2, R40, R31 ;  /* 0x00000028021e7223 */ /* 0x000fe2000000001f */
[----:B------:R-:W-:Y:S01]  /*26000*/  FMUL R47, R29, 0.70710676908493041992 ;  /* 0x3f3504f31d2f7820 */ /* 0x000fe20000400000 */
[C---:B------:R-:W-:Y:S01]  /*26010*/  FMUL R31, R45.reuse, R45 ;  /* 0x0000002d2d1f7220 */ /* 0x040fe20000400000 */
[----:B------:R-:W-:Y:S01]  /*26020*/  FSETP.GE.AND P1, PT, |R45|, 1.0029599666595458984, PT ;  /* 0x3f8060fe2d00780b */ /* 0x000fe20003f26200 */
[----:B---3--:R-:W-:Y:S01]  /*26030*/  @P5 FADD R34, -R34, 1 ;  /* 0x3f80000022225421 */ /* 0x008fe20000000100 */
[----:B------:R-:W-:Y:S01]  /*26040*/  @P4 LOP3.LUT R21, R33, 0x80000000, R36, 0xb8, !PT ;  /* 0x8000000021154812 */ /* 0x000fe200078eb824 */
[C---:B------:R-:W-:Y:S01]  /*26050*/  FMUL R33, R47.reuse, R47 ;  /* 0x0000002f2f217220 */ /* 0x040fe20000400000 */
[----:B------:R-:W-:-:S02]  /*26060*/  FSETP.GE.AND P4, PT, |R47|, 1.0029599666595458984, PT ;  /* 0x3f8060fe2f00780b */ /* 0x000fc40003f86200 */
[----:B------:R-:W-:Y:S02]  /*26070*/  @P5 LOP3.LUT R22, R34, 0x80000000, R43, 0xb8, !PT ;  /* 0x8000000022165812 */ /* 0x000fe400078eb82b */
        /* <DEDUP_REMOVED lines=10> */
[C---:B------:R-:W-:Y:S01]  /*26120*/  FSETP.GE.AND P5, PT, |R48|.reuse, 1.0029599666595458984, PT ;  /* 0x3f8060fe3000780b */ /* 0x040fe20003fa6200 */
        /* <DEDUP_REMOVED lines=35> */
[----:B------:R-:W-:Y:S01]  /*26360*/  FSEL R37, R15, 0.12837915122509002686, P5 ;  /* 0x3e0375d30f257808 */ /* 0x000fe20002800000 */
[----:B------:R-:W1:Y:S01]  /*26370*/  @P1 MUFU.EX2 R34, R31 ;  /* 0x0000001f00221308 */ /* 0x000e620000000800 */
[----:B------:R-:W-:Y:S01]  /*26380*/  FSEL R38, -|R48|, R48, P5 ;  /* 0x0000003030267208 */ /* 0x000fe20002800300 */
[----:B------:R-:W-:Y:S02]  /*26390*/  FFMA R32, R32, R33, R33 ;  /* 0x0000002120207223 */ /* 0x000fe40000000021 */
[----:B------:R-:W-:Y:S01]  /*263a0*/  FFMA R37, R35, R36, R37 ;  /* 0x0000002423257223 */ /* 0x000fe20000000025 */
[----:B------:R-:W-:-:S03]  /*263b0*/  F2FP.F16.E4M3.UNPACK_B R35, R4.H1 ;  /* 0x00000004ff23723e */ /* 0x000fc600030006ff */
[----:B------:R-:W2:Y:S01]  /*263c0*/  @P4 MUFU.EX2 R36, R32 ;  /* 0x0000002000244308 */ /* 0x000ea20000000800 */
[----:B------:R-:W-:Y:S01]  /*263d0*/  FFMA R33, R37, R38, R38 ;  /* 0x0000002625217223 */ /* 0x000fe20000000026 */
[----:B------:R-:W-:Y:S02]  /*263e0*/  HADD2.F32 R40, -RZ, R39.H1_H1 ;  /* 0x30000027ff287230 */ /* 0x000fe40000004100 */
[--C-:B------:R-:W-:Y:S02]  /*263f0*/  HADD2.F32 R42, -RZ, R35.reuse.H0_H0 ;  /* 0x20000023ff2a7230 */ /* 0x100fe40000004100 */
[----:B------:R-:W-:Y:S02]  /*26400*/  HADD2.F32 R44, -RZ, R35.H1_H1 ;  /* 0x30000023ff2c7230 */ /* 0x000fe40000004100 */
[C---:B------:R-:W-:Y:S01]  /*26410*/  FMUL R35, R16.reuse, R51 ;  /* 0x0000003310237220 */ /* 0x040fe20000400000 */
[----:B------:R-:W3:Y:S01]  /*26420*/  @P5 MUFU.EX2 R41, R33 ;  /* 0x0000002100295308 */ /* 0x000ee20000000800 */
[----:B------:R-:W-:-:S02]  /*26430*/  FMUL R37, R16, R50 ;  /* 0x0000003210257220 */ /* 0x000fc40000400000 */
[----:B------:R-:W-:Y:S01]  /*26440*/  FFMA R35, R2, R40, R35 ;  /* 0x0000002802237223 */ /* 0x000fe20000000023 */
[----:B------:R-:W-:Y:S01]  /*26450*/  FMUL R39, R16, R49 ;  /* 0x0000003110277220 */ /* 0x000fe20000400000 */
[----:B-1----:R-:W-:Y:S01]  /*26460*/  @P1 FADD R38, -R34, 1 ;  /* 0x3f80000022261421 */ /* 0x002fe20000000100 */
[----:B------:R-:W-:Y:S01]  /*26470*/  FFMA R34, R2, R42, R37 ;  /* 0x0000002a02227223 */ /* 0x000fe20000000025 */
[----:B------:R-:W-:Y:S01]  /*26480*/  FMUL R49, R35, 0.70710676908493041992 ;  /* 0x3f3504f323317820 */ /* 0x000fe20000400000 */
[----:B--2---:R-:W-:Y:S02]  /*26490*/  @P4 FADD R40, -R36, 1 ;  /* 0x3f80000024284421 */ /* 0x004fe40000000100 */
[----:B------:R-:W-:Y:S01]  /*264a0*/  @P1 LOP3.LUT R31, R38, 0x80000000, R45, 0xb8, !PT ;  /* 0x80000000261f1812 */ /* 0x000fe200078eb82d */
[----:B------:R-:W-:Y:S01]  /*264b0*/  FMUL R51, R34, 0.70710676908493041992 ;  /* 0x3f3504f322337820 */ /* 0x000fe20000400000 */
[C---:B------:R-:W-:Y:S01]  /*264c0*/  FMUL R37, R49.reuse, R49 ;  /* 0x0000003131257220 */ /* 0x040fe20000400000 */
[----:B------:R-:W-:Y:S01]  /*264d0*/  FSETP.GE.AND P1, PT, |R49|, 1.0029599666595458984, PT ;  /* 0x3f8060fe3100780b */ /* 0x000fe20003f26200 */
[----:B------:R-:W-:Y:S01]  /*264e0*/  FFMA R36, R2, R44, R39 ;  /* 0x0000002c02247223 */ /* 0x000fe20000000027 */
[----:B------:R-:W-:Y:S01]  /*264f0*/  @P4 LOP3.LUT R32, R40, 0x80000000, R47, 0xb8, !PT ;  /* 0x8000000028204812 */ /* 0x000fe200078eb82f */
[----:B------:R-:W-:Y:S01]  /*26500*/  FMUL R39, R51, R51 ;  /* 0x0000003333277220 */ /* 0x000fe20000400000 */
[----:B---3--:R-:W-:Y:S01]  /*26510*/  @P5 FADD R41, -R41, 1 ;  /* 0x3f80000029295421 */ /* 0x008fe20000000100 */
[----:B------:R-:W-:Y:S01]  /*26520*/  FSETP.GE.AND P4, PT, |R51|, 1.0029599666595458984, PT ;  /* 0x3f8060fe3300780b */ /* 0x000fe20003f86200 */
[----:B------:R-:W-:Y:S01]  /*26530*/  FMUL R54, R36, 0.70710676908493041992 ;  /* 0x3f3504f324367820 */ /* 0x000fe20000400000 */
[----:B------:R-:W-:-:S02]  /*26540*/  FSEL R37, |R49|, R37, P1 ;  /* 0x0000002531257208 */ /* 0x000fc40000800200 */
[----:B------:R-:W-:Y:S02]  /*26550*/  FSEL R38, R28, 8.4834944573231041431e-05, P1 ;  /* 0x38b1e96a1c267808 */ /* 0x000fe40000800000 */
[----:B------:R-:W-:Y:S02]  /*26560*/  FSEL R40, -R27, -0.00082130916416645050049, P1 ;  /* 0xba574d201b287808 */ /* 0x000fe40000800100 */
[----:B------:R-:W-:Y:S01]  /*26570*/  @P5 LOP3.LUT R33, R41, 0x80000000, R48, 0xb8, !PT ;  /* 0x8000000029215812 */ /* 0x000fe200078eb830 */
[----:B------:R-:W-:Y:S01]  /*26580*/  FMUL R41, R54, R54 ;  /* 0x0000003636297220 */ /* 0x000fe20000400000 */
[----:B------:R-:W-:Y:S01]  /*26590*/  FSEL R39, |R51|, R39, P4 ;  /* 0x0000002733277208 */ /* 0x000fe20002000200 */
[----:B------:R-:W-:Y:S01]  /*265a0*/  FFMA R38, R37, R38, R40 ;  /* 0x0000002625267223 */ /* 0x000fe20000000028 */
[----:B------:R-:W-:Y:S02]  /*265b0*/  FSEL R42, R28, 8.4834944573231041431e-05, P4 ;  /* 0x38b1e96a1c2a7808 */ /* 0x000fe40002000000 */
[----:B------:R-:W-:-:S02]  /*265c0*/  FSEL R44, -R27, -0.00082130916416645050049, P4 ;  /* 0xba574d201b2c7808 */ /* 0x000fc40002000100 */
[----:B------:R-:W-:Y:S02]  /*265d0*/  FSETP.GE.AND P5, PT, |R54|, 1.0029599666595458984, PT ;  /* 0x3f8060fe3600780b */ /* 0x000fe40003fa6200 */
[----:B------:R-:W-:Y:S01]  /*265e0*/  FSEL R40, R26, 0.0052134888246655464172, P1 ;  /* 0x3baad5ea1a287808 */ /* 0x000fe20000800000 */
[----:B------:R-:W-:Y:S01]  /*265f0*/  FFMA R44, R39, R42, R44 ;  /* 0x0000002a272c7223 */ /* 0x000fe2000000002c */
[----:B------:R-:W-:Y:S02]  /*26600*/  FSEL R41, |R54|, R41, P5 ;  /* 0x0000002936297208 */ /* 0x000fe40002800200 */
[----:B------:R-:W-:Y:S01]  /*26610*/  FSEL R48, R28, 8.4834944573231041431e-05, P5 ;  /* 0x38b1e96a1c307808 */ /* 0x000fe20002800000 */
[----:B------:R-:W-:Y:S01]  /*26620*/  FFMA R38, R37, R38, R40 ;  /* 0x0000002625267223 */ /* 0x000fe20000000028 */
[----:B------:R-:W-:Y:S02]  /*26630*/  FSEL R50, -R27, -0.00082130916416645050049, P5 ;  /* 0xba574d201b327808 */ /* 0x000fe40002800100 */
[----:B------:R-:W-:-:S02]  /*26640*/  FSEL R46, R26, 0.0052134888246655464172, P4 ;  /* 0x3baad5ea1a2e7808 */ /* 0x000fc40002000000 */
        /* <DEDUP_REMOVED lines=30> */
[----:B------:R-:W1:Y:S02]  /*26830*/  @P1 MUFU.EX2 R40, R37 ;  /* 0x0000002500281308 */ /* 0x000e640000000800 */
[----:B------:R-:W-:Y:S02]  /*26840*/  FFMA R38, R38, R39, R39 ;  /* 0x0000002726267223 */ /* 0x000fe40000000027 */
[----:B------:R-:W-:Y:S01]  /*26850*/  FFMA R43, R41, R42, R43 ;  /* 0x0000002a292b7223 */ /* 0x000fe2000000002b */
[----:B------:R-:W-:-:S03]  /*26860*/  FSEL R44, -|R54|, R54, P5 ;  /* 0x00000036362c7208 */ /* 0x000fc60002800300 */
[----:B------:R-:W2:Y:S01]  /*26870*/  @P4 MUFU.EX2 R42, R38 ;  /* 0x00000026002a4308 */ /* 0x000ea20000000800 */
[----:B------:R-:W-:Y:S01]  /*26880*/  F2FP.F16.E4M3.UNPACK_B R41, R5 ;  /* 0x00000005ff29723e */ /* 0x000fe200020006ff */
[----:B------:R-:W-:-:S04]  /*26890*/  FFMA R39, R43, R44, R44 ;  /* 0x0000002c2b277223 */ /* 0x000fc8000000002c */
[--C-:B------:R-:W-:Y:S02]  /*268a0*/  HADD2.F32 R46, -RZ, R41.reuse.H0_H0 ;  /* 0x20000029ff2e7230 */ /* 0x100fe40000004100 */
[----:B------:R-:W-:Y:S02]  /*268b0*/  HADD2.F32 R48, -RZ, R41.H1_H1 ;  /* 0x30000029ff307230 */ /* 0x000fe40000004100 */
[----:B------:R-:W-:Y:S01]  /*268c0*/  FMUL R41, R16, R56 ;  /* 0x0000003810297220 */ /* 0x000fe20000400000 */
[----:B------:R-:W3:Y:S01]  /*268d0*/  @P5 MUFU.EX2 R47, R39 ;  /* 0x00000027002f5308 */ /* 0x000ee20000000800 */
[----:B-1----:R-:W-:Y:S01]  /*268e0*/  @P1 FADD R44, -R40, 1 ;  /* 0x3f800000282c1421 */ /* 0x002fe20000000100 */
[----:B------:R-:W-:Y:S01]  /*268f0*/  FMUL R43, R16, R55 ;  /* 0x00000037102b7220 */ /* 0x000fe20000400000 */
[----:B------:R-:W-:Y:S01]  /*26900*/  FFMA R40, R2, R46, R41 ;  /* 0x0000002e02287223 */ /* 0x000fe20000000029 */
[----:B------:R-:W-:Y:S01]  /*26910*/  F2FP.F16.E4M3.UNPACK_B R57, R5.H1 ;  /* 0x00000005ff39723e */ /* 0x000fe200030006ff */
[----:B------:R-:W-:Y:S01]  /*26920*/  FMUL R45, R16, R53 ;  /* 0x00000035102d7220 */ /* 0x000fe20000400000 */
[----:B--2---:R-:W-:Y:S01]  /*26930*/  @P4 FADD R46, -R42, 1 ;  /* 0x3f8000002a2e4421 */ /* 0x004fe20000000100 */
[----:B------:R-:W-:Y:S01]  /*26940*/  FFMA R42, R2, R48, R43 ;  /* 0x00000030022a7223 */ /* 0x000fe2000000002b */
[----:B------:R-:W-:Y:S01]  /*26950*/  FMUL R53, R40, 0.70710676908493041992 ;  /* 0x3f3504f328357820 */ /* 0x000fe20000400000 */
[----:B------:R-:W-:Y:S01]  /*26960*/  HADD2.F32 R50, -RZ, R57.H0_H0 ;  /* 0x20000039ff327230 */ /* 0x000fe20000004100 */
[----:B------:R-:W-:Y:S01]  /*26970*/  @P1 LOP3.LUT R37, R44, 0x80000000, R49, 0xb8, !PT ;  /* 0x800000002c251812 */ /* 0x000fe200078eb831 */
[----:B------:R-:W-:Y:S01]  /*26980*/  FMUL R60, R42, 0.70710676908493041992 ;  /* 0x3f3504f32a3c7820 */ /* 0x000fe20000400000 */
[C---:B------:R-:W-:Y:S01]  /*26990*/  FMUL R43, R53.reuse, R53 ;  /* 0x00000035352b7220 */ /* 0x040fe20000400000 */
[----:B------:R-:W-:Y:S01]  /*269a0*/  FSETP.GE.AND P1, PT, |R53|, 1.0029599666595458984, PT ;  /* 0x3f8060fe3500780b */ /* 0x000fe20003f26200 */
[----:B------:R-:W-:Y:S01]  /*269b0*/  FFMA R41, R2, R50, R45 ;  /* 0x0000003202297223 */ /* 0x000fe2000000002d */
[----:B------:R-:W-:Y:S01]  /*269c0*/  @P4 LOP3.LUT R38, R46, 0x80000000, R51, 0xb8, !PT ;  /* 0x800000002e264812 */ /* 0x000fe200078eb833 */
[C---:B------:R-:W-:Y:S01]  /*269d0*/  FMUL R45, R60.reuse, R60 ;  /* 0x0000003c3c2d7220 */ /* 0x040fe20000400000 */
[----:B------:R-:W-:Y:S01]  /*269e0*/  FSETP.GE.AND P4, PT, |R60|, 1.0029599666595458984, PT ;  /* 0x3f8060fe3c00780b */ /* 0x000fe20003f86200 */
[----:B---3--:R-:W-:Y:S01]  /*269f0*/  @P5 FADD R47, -R47, 1 ;  /* 0x3f8000002f2f5421 */ /* 0x008fe20000000100 */
[----:B------:R-:W-:-:S02]  /*26a00*/  FSEL R43, |R53|, R43, P1 ;  /* 0x0000002b352b7208 */ /* 0x000fc40000800200 */
[----:B------:R-:W-:Y:S02]  /*26a10*/  FSEL R44, R28, 8.4834944573231041431e-05, P1 ;  /* 0x38b1e96a1c2c7808 */ /* 0x000fe40000800000 */
[----:B------:R-:W-:Y:S01]  /*26a20*/  FSEL R46, -R27, -0.00082130916416645050049, P1 ;  /* 0xba574d201b2e7808 */ /* 0x000fe20000800100 */
[----:B------:R-:W-:Y:S01]  /*26a30*/  FMUL R55, R41, 0.70710676908493041992 ;  /* 0x3f3504f329377820 */ /* 0x000fe20000400000 */
[----:B------:R-:W-:Y:S02]  /*26a40*/  FSEL R45, |R60|, R45, P4 ;  /* 0x0000002d3c2d7208 */ /* 0x000fe40002000200 */
[----:B------:R-:W-:Y:S01]  /*26a50*/  FSEL R48, R28, 8.4834944573231041431e-05, P4 ;  /* 0x38b1e96a1c307808 */ /* 0x000fe20002000000 */
[----:B------:R-:W-:Y:S01]  /*26a60*/  FFMA R44, R43, R44, R46 ;  /* 0x0000002c2b2c7223 */ /* 0x000fe2000000002e */
[----:B------:R-:W-:Y:S02]  /*26a70*/  FSEL R50, -R27, -0.00082130916416645050049, P4 ;  /* 0xba574d201b327808 */ /* 0x000fe40002000100 */
[----:B------:R-:W-:Y:S01]  /*26a80*/  @P5 LOP3.LUT R39, R47, 0x80000000, R54, 0xb8, !PT ;  /* 0x800000002f275812 */ /* 0x000fe200078eb836 */
[----:B------:R-:W-:Y:S01]  /*26a90*/  FMUL R47, R55, R55 ;  /* 0x00000037372f7220 */ /* 0x000fe20000400000 */
[----:B------:R-:W-:Y:S01]  /*26aa0*/  FSEL R46, R26, 0.0052134888246655464172, P1 ;  /* 0x3baad5ea1a2e7808 */ /* 0x000fe20000800000 */
[----:B------:R-:W-:Y:S01]  /*26ab0*/  FFMA R50, R45, R48, R50 ;  /* 0x000000302d327223 */ /* 0x000fe20000000032 */
[----:B------:R-:W-:-:S02]  /*26ac0*/  FSETP.GE.AND P5, PT, |R55|, 1.0029599666595458984, PT ;  /* 0x3f8060fe3700780b */ /* 0x000fc40003fa6200 */
        /* <DEDUP_REMOVED lines=15> */
[C---:B------:R-:W-:Y:S01]  /*26bc0*/  FSEL R54, R24.reuse, 0.11284004896879196167, P4 ;  /* 0x3de718af18367808 */ /* 0x040fe20002000000 */
[----:B------:R-:W-:Y:S01]  /*26bd0*/  FFMA R50, R45, R50, R52 ;  /* 0x000000322d327223 */ /* 0x000fe20000000034 */
[----:B------:R-:W-:Y:S01]  /*26be0*/  FSEL R46, R15, 0.12837915122509002686, P1 ;  /* 0x3e0375d30f2e7808 */ /* 0x000fe20000800000 */
[----:B------:R-:W-:Y:S01]  /*26bf0*/  FFMA R44, R43, R44, R48 ;  /* 0x0000002c2b2c7223 */ /* 0x000fe20000000030 */
[----:B------:R-:W-:Y:S01]  /*26c00*/  FSEL R56, -R25, -0.026868773624300956726, P5 ;  /* 0xbcdc1be719387808 */ /* 0x000fe20002800100 */
[----:B------:R-:W-:Y:S01]  /*26c10*/  FFMA R50, R45, R50, R54 ;  /* 0x000000322d327223 */ /* 0x000fe20000000036 */
[----:B------:R-:W-:Y:S01]  /*26c20*/  FSEL R48, -|R53|, R53, P1 ;  /* 0x0000003535307208 */ /* 0x000fe20000800300 */
[----:B------:R-:W-:Y:S01]  /*26c30*/  FFMA R43, R43, R44, R46 ;  /* 0x0000002c2b2b7223 */ /* 0x000fe2000000002e */
[----:B------:R-:W-:Y:S01]  /*26c40*/  FSEL R54, R24, 0.11284004896879196167, P5 ;  /* 0x3de718af18367808 */ /* 0x000fe20002800000 */
[----:B------:R-:W-:Y:S01]  /*26c50*/  FFMA R56, R47, R58, R56 ;  /* 0x0000003a2f387223 */ /* 0x000fe20000000038 */
[C---:B------:R-:W-:Y:S01]  /*26c60*/  FSEL R52, R20.reuse, -0.37612664699554443359, P4 ;  /* 0xbec093ac14347808 */ /* 0x040fe20002000000 */
[----:B------:R-:W-:Y:S01]  /*26c70*/  FFMA R43, R43, R48, R48 ;  /* 0x000000302b2b7223 */ /* 0x000fe20000000030 */
[----:B------:R-:W-:Y:S01]  /*26c80*/  FSEL R48, R20, -0.37612664699554443359, P5 ;  /* 0xbec093ac14307808 */ /* 0x000fe20002800000 */
[----:B------:R-:W-:Y:S01]  /*26c90*/  FFMA R54, R47, R56, R54 ;  /* 0x000000382f367223 */ /* 0x000fe20000000036 */
[----:B------:R-:W-:Y:S01]  /*26ca0*/  FSEL R44, R15, 0.12837915122509002686, P4 ;  /* 0x3e0375d30f2c7808 */ /* 0x000fe20002000000 */
[----:B------:R-:W-:Y:S01]  /*26cb0*/  FFMA R50, R45, R50, R52 ;  /* 0x000000322d327223 */ /* 0x000fe20000000034 */
[----:B------:R-:W-:Y:S01]  /*26cc0*/  FSEL R49, R15, 0.12837915122509002686, P5 ;  /* 0x3e0375d30f317808 */ /* 0x000fe20002800000 */
[----:B------:R-:W-:-:S02]  /*26cd0*/  FFMA R48, R47, R54, R48 ;  /* 0x000000362f307223 */ /* 0x000fc40000000030 */
[----:B------:R-:W-:Y:S01]  /*26ce0*/  FFMA R44, R45, R50, R44 ;  /* 0x000000322d2c7223 */ /* 0x000fe2000000002c */
[----:B------:R-:W-:Y:S01]  /*26cf0*/  FSEL R45, -|R60|, R60, P4 ;  /* 0x0000003c3c2d7208 */ /* 0x000fe20002000300 */
[----:B------:R-:W-:Y:S01]  /*26d00*/  FFMA R49, R47, R48, R49 ;  /* 0x000000302f317223 */ /* 0x000fe20000000031 */
[----:B------:R-:W-:Y:S01]  /*26d10*/  FSEL R50, -|R55|, R55, P5 ;  /* 0x0000003737327208 */ /* 0x000fe20002800300 */
[----:B------:R-:W1:Y:S02]  /*26d20*/  @P1 MUFU.EX2 R46, R43 ;  /* 0x0000002b002e1308 */ /* 0x000e640000000800 */
[----:B------:R-:W-:Y:S02]  /*26d30*/  FFMA R44, R44, R45, R45 ;  /* 0x0000002d2c2c7223 */ /* 0x000fe4000000002d */
[----:B------:R-:W-:-:S04]  /*26d40*/  FFMA R45, R49, R50, R50 ;  /* 0x00000032312d7223 */ /* 0x000fc80000000032 */
[----:B------:R-:W2:Y:S01]  /*26d50*/  @P5 MUFU.EX2 R52, R45 ;  /* 0x0000002d00345308 */ /* 0x000ea20000000800 */
[----:B------:R-:W-:-:S07]  /*26d60*/  F2FP.F16.E4M3.UNPACK_B R47, R0 ;  /* 0x00000000ff2f723e */ /* 0x000fce00020006ff */
[----:B------:R-:W3:Y:S01]  /*26d70*/  @P4 MUFU.EX2 R48, R44 ;  /* 0x0000002c00304308 */ /* 0x000ee20000000800 */
[----:B------:R-:W-:Y:S02]  /*26d80*/  HADD2.F32 R57, -RZ, R57.H1_H1 ;  /* 0x30000039ff397230 */ /* 0x000fe40000004100 */
[C---:B------:R-:W-:Y:S01]  /*26d90*/  FMUL R51, R16.reuse, R62 ;  /* 0x0000003e10337220 */ /* 0x040fe20000400000 */
[--C-:B------:R-:W-:Y:S02]  /*26da0*/  HADD2.F32 R54, -RZ, R47.reuse.H0_H0 ;  /* 0x2000002fff367230 */ /* 0x100fe40000004100 */
[----:B------:R-:W-:Y:S02]  /*26db0*/  HADD2.F32 R56, -RZ, R47.H1_H1 ;  /* 0x3000002fff387230 */ /* 0x000fe40000004100 */
[----:B------:R-:W-:Y:S01]  /*26dc0*/  FMUL R47, R16, R61 ;  /* 0x0000003d102f7220 */ /* 0x000fe20000400000 */
[----:B-1----:R-:W-:Y:S01]  /*26dd0*/  @P1 FADD R50, -R46, 1 ;  /* 0x3f8000002e321421 */ /* 0x002fe20000000100 */
[----:B------:R-:W-:Y:S01]  /*26de0*/  FFMA R46, R2, R57, R51 ;  /* 0x00000039022e7223 */ /* 0x000fe20000000033 */
[----:B------:R-:W-:Y:S01]  /*26df0*/  FMUL R49, R16, R59 ;  /* 0x0000003b10317220 */ /* 0x000fe20000400000 */
[----:B------:R-:W-:Y:S01]  /*26e00*/  FFMA R47, R2, R54, R47 ;  /* 0x00000036022f7223 */ /* 0x000fe2000000002f */
[----:B--2---:R-:W-:Y:S01]  /*26e10*/  @P5 FADD R52, -R52, 1 ;  /* 0x3f80000034345421 */ /* 0x004fe20000000100 */
[----:B------:R-:W-:Y:S01]  /*26e20*/  FMUL R59, R46, 0.70710676908493041992 ;  /* 0x3f3504f32e3b7820 */ /* 0x000fe20000400000 */
[----:B------:R-:W-:Y:S01]  /*26e30*/  @P1 LOP3.LUT R43, R50, 0x80000000, R53, 0xb8, !PT ;  /* 0x80000000322b1812 */ /* 0x000fe200078eb835 */
[----:B------:R-:W-:Y:S01]  /*26e40*/  FMUL R57, R47, 0.70710676908493041992 ;  /* 0x3f3504f32f397820 */ /* 0x000fe20000400000 */
[----:B---3--:R-:W-:Y:S01]  /*26e50*/  @P4 FADD R51, -R48, 1 ;  /* 0x3f80000030334421 */ /* 0x008fe20000000100 */
[----:B------:R-:W-:Y:S01]  /*26e60*/  FFMA R48, R2, R56, R49 ;  /* 0x0000003802307223 */ /* 0x000fe20000000031 */
[----:B------:R-:W-:Y:S01]  /*26e70*/  @P5 LOP3.LUT R45, R52, 0x80000000, R55, 0xb8, !PT ;  /* 0x80000000342d5812 */ /* 0x000fe200078eb837 */
[C---:B------:R-:W-:Y:S01]  /*26e80*/  FMUL R50, R59.reuse, R59 ;  /* 0x0000003b3b327220 */ /* 0x040fe20000400000 */
[----:B------:R-:W-:Y:S01]  /*26e90*/  FSETP.GE.AND P5, PT, |R59|, 1.0029599666595458984, PT ;  /* 0x3f8060fe3b00780b */ /* 0x000fe20003fa6200 */
[----:B------:R-:W-:Y:S01]  /*26ea0*/  FMUL R64, R48, 0.70710676908493041992 ;  /* 0x3f3504f330407820 */ /* 0x000fe20000400000 */
[C---:B------:R-:W-:Y:S01]  /*26eb0*/  FMUL R49, R57.reuse, R57 ;  /* 0x0000003939317220 */ /* 0x040fe20000400000 */
[----:B------:R-:W-:-:S02]  /*26ec0*/  FSETP.GE.AND P1, PT, |R57|, 1.0029599666595458984, PT ;  /* 0x3f8060fe3900780b */ /* 0x000fc40003f26200 */
[----:B------:R-:W-:Y:S01]  /*26ed0*/  @P4 LOP3.LUT R44, R51, 0x80000000, R60, 0xb8, !PT ;  /* 0x80000000332c4812 */ /* 0x000fe200078eb83c */
[----:B------:R-:W-:Y:S01]  /*26ee0*/  FMUL R51, R64, R64 ;  /* 0x0000004040337220 */ /* 0x000fe20000400000 */
[----:B------:R-:W-:Y:S02]  /*26ef0*/  FSEL R53, |R59|, R50, P5 ;  /* 0x000000323b357208 */ /* 0x000fe40002800200 */
[----:B------:R-:W-:Y:S02]  /*26f00*/  FSEL R54, R28, 8.4834944573231041431e-05, P5 ;  /* 0x38b1e96a1c367808 */ /* 0x000fe40002800000 */
[----:B------:R-:W-:Y:S02]  /*26f10*/  FSEL R56, -R27, -0.00082130916416645050049, P5 ;  /* 0xba574d201b387808 */ /* 0x000fe40002800100 */
[----:B------:R-:W-:Y:S02]  /*26f20*/  FSETP.GE.AND P4, PT, |R64|, 1.0029599666595458984, PT ;  /* 0x3f8060fe4000780b */ /* 0x000fe40003f86200 */
[----:B------:R-:W-:-:S02]  /*26f30*/  FSEL R49, |R57|, R49, P1 ;  /* 0x0000003139317208 */ /* 0x000fc40000800200 */
[----:B------:R-:W-:Y:S02]  /*26f40*/  FSEL R50, R28, 8.4834944573231041431e-05, P1 ;  /* 0x38b1e96a1c327808 */ /* 0x000fe40000800000 */
[----:B------:R-:W-:Y:S01]  /*26f50*/  FSEL R52, -R27, -0.00082130916416645050049, P1 ;  /* 0xba574d201b347808 */ /* 0x000fe20000800100 */
[----:B------:R-:W-:Y:S01]  /*26f60*/  FFMA R60, R53, R54, R56 ;  /* 0x00000036353c7223 */ /* 0x000fe20000000038 */
[----:B------:R-:W-:Y:S02]  /*26f70*/  FSEL R51, |R64|, R51, P4 ;  /* 0x0000003340337208 */ /* 0x000fe40002000200 */
[----:B------:R-:W-:Y:S01]  /*26f80*/  FSEL R54, R28, 8.4834944573231041431e-05, P4 ;  /* 0x38b1e96a1c367808 */ /* 0x000fe20002000000 */
[----:B------:R-:W-:Y:S01]  /*26f90*/  FFMA R50, R49, R50, R52 ;  /* 0x0000003231327223 */ /* 0x000fe20000000034 */
[----:B------:R-:W-:Y:S02]  /*26fa0*/  FSEL R56, -R27, -0.00082130916416645050049, P4 ;  /* 0xba574d201b387808 */ /* 0x000fe40002000100 */
[----:B------:R-:W-:-:S02]  /*26fb0*/  FSEL R62, R26, 0.0052134888246655464172, P5 ;  /* 0x3baad5ea1a3e7808 */ /* 0x000fc40002800000 */
[C---:B------:R-:W-:Y:S01]  /*26fc0*/  FSEL R52, R26.reuse, 0.0052134888246655464172, P1 ;  /* 0x3baad5ea1a347808 */ /* 0x040fe20000800000 */
[----:B------:R-:W-:Y:S01]  /*26fd0*/  FFMA R54, R51, R54, R56 ;  /* 0x0000003633367223 */ /* 0x000fe20000000038 */
[----:B------:R-:W-:Y:S01]  /*26fe0*/  FSEL R56, -R25, -0.026868773624300956726, P5 ;  /* 0xbcdc1be719387808 */ /* 0x000fe20002800100 */
[----:B------:R-:W-:Y:S02]  /*26ff0*/  FFMA R60, R53, R60, R62 ;  /* 0x0000003c353c7223 */ /* 0x000fe4000000003e */
[----:B------:R-:W-:Y:S01]  /*27000*/  FFMA R50, R49, R50, R52 ;  /* 0x0000003231327223 */ /* 0x000fe20000000034 */
[----:B------:R-:W-:Y:S01]  /*27010*/  FSEL R52, -R25, -0.026868773624300956726, P1 ;  /* 0xbcdc1be719347808 */ /* 0x000fe20000800100 */
[----:B------:R-:W-:Y:S01]  /*27020*/  FFMA R60, R53, R60, R56 ;  /* 0x0000003c353c7223 */ /* 0x000fe20000000038 */
[----:B------:R-:W-:Y:S02]  /*27030*/  FSEL R58, R26, 0.0052134888246655464172, P4 ;  /* 0x3baad5ea1a3a7808 */ /* 0x000fe40002000000 */
[----:B------:R-:W-:Y:S01]  /*27040*/  FSEL R62, R24, 0.11284004896879196167, P5 ;  /* 0x3de718af183e7808 */ /* 0x000fe20002800000 */
[----:B------:R-:W-:Y:S01]  /*27050*/  FFMA R50, R49, R50, R52 ;  /* 0x0000003231327223 */ /* 0x000fe20000000034 */
[----:B------:R-:W-:Y:S01]  /*27060*/  FSEL R52, R20, -0.37612664699554443359, P5 ;  /* 0xbec093ac14347808 */ /* 0x000fe20002800000 */
[----:B------:R-:W-:Y:S01]  /*27070*/  FFMA R58, R51, R54, R58 ;  /* 0x00000036333a7223 */ /* 0x000fe2000000003a */
[----:B------:R-:W-:Y:S01]  /*27080*/  FSEL R56, -R25, -0.026868773624300956726, P4 ;  /* 0xbcdc1be719387808 */ /* 0x000fe20002000100 */
[----:B------:R-:W-:Y:S01]  /*27090*/  FFMA R60, R53, R60, R62 ;  /* 0x0000003c353c7223 */ /* 0x000fe2000000003e */
[----:B------:R-:W-:-:S03]  /*270a0*/  FSEL R54, R24, 0.11284004896879196167, P1 ;  /* 0x3de718af18367808 */ /* 0x000fc60000800000 */
[----:B------:R-:W-:Y:S01]  /*270b0*/  FFMA R60, R53, R60, R52 ;  /* 0x0000003c353c7223 */ /* 0x000fe20000000034 */
[----:B------:R-:W-:Y:S01]  /*270c0*/  FSEL R52, R20, -0.37612664699554443359, P1 ;  /* 0xbec093ac14347808 */ /* 0x000fe20000800000 */
[----:B------:R-:W-:Y:S01]  /*270d0*/  FFMA R56, R51, R58, R56 ;  /* 0x0000003a33387223 */ /* 0x000fe20000000038 */
        /* <DEDUP_REMOVED lines=15> */
[----:B------:R-:W-:-:S03]  /*271d0*/  FSEL R55, -|R64|, R64, P4 ;  /* 0x0000004040377208 */ /* 0x000fc60002000300 */
[----:B------:R-:W-:Y:S02]  /*271e0*/  FFMA R49, R50, R49, R49 ;  /* 0x0000003132317223 */ /* 0x000fe40000000031 */
[----:B------:R-:W-:Y:S02]  /*271f0*/  FFMA R52, R52, R55, R55 ;  /* 0x0000003734347223 */ /* 0x000fe40000000037 */
[----:B------:R-:W1:Y:S08]  /*27200*/  @P1 MUFU.EX2 R50, R49 ;  /* 0x0000003100321308 */ /* 0x000e700000000800 */
[----:B------:R-:W2:Y:S08]  /*27210*/  @P4 MUFU.EX2 R51, R52 ;  /* 0x0000003400334308 */ /* 0x000eb00000000800 */
[----:B------:R-:W3:Y:S01]  /*27220*/  @P5 MUFU.EX2 R54, R60 ;  /* 0x0000003c00365308 */ /* 0x000ee20000000800 */
[----:B-1----:R-:W-:Y:S01]  /*27230*/  @P1 FADD R50, -R50, 1 ;  /* 0x3f80000032321421 */ /* 0x002fe20000000100 */
[----:B------:R-:W-:Y:S01]  /*27240*/  FMUL R9, R9, 0.5 ;  /* 0x3f00000009097820 */ /* 0x000fe20000400000 */
[----:B------:R-:W-:Y:S01]  /*27250*/  FMUL R11, R11, 0.5 ;  /* 0x3f0000000b0b7820 */ /* 0x000fe20000400000 */
[----:B------:R-:W-:Y:S01]  /*27260*/  FMUL R12, R12, 0.5 ;  /* 0x3f0000000c0c7820 */ /* 0x000fe20000400000 */
[----:B------:R-:W-:Y:S01]  /*27270*/  FADD R10, R10, 1 ;  /* 0x3f8000000a0a7421 */ /* 0x000fe20000000000 */
[----:B------:R-:W-:Y:S01]  /*27280*/  FADD R14, R14, 1 ;  /* 0x3f8000000e0e7421 */ /* 0x000fe20000000000 */
[----:B------:R-:W-:Y:S01]  /*27290*/  FADD R21, R21, 1 ;  /* 0x3f80000015157421 */ /* 0x000fe20000000000 */
[----:B--2---:R-:W-:Y:S01]  /*272a0*/  @P4 FADD R51, -R51, 1 ;  /* 0x3f80000033334421 */ /* 0x004fe20000000100 */
[----:B------:R-:W-:Y:S01]  /*272b0*/  @P1 LOP3.LUT R49, R50, 0x80000000, R57, 0xb8, !PT ;  /* 0x8000000032311812 */ /* 0x000fe200078eb839 */
[----:B------:R-:W-:Y:S01]  /*272c0*/  FMUL R13, R13, 0.5 ;  /* 0x3f0000000d0d7820 */ /* 0x000fe20000400000 */
[----:B------:R-:W-:Y:S01]  /*272d0*/  FADD R22, R22, 1 ;  /* 0x3f80000016167421 */ /* 0x000fe20000000000 */
[----:B------:R-:W-:Y:S01]  /*272e0*/  FMUL R50, R10, R9 ;  /* 0x000000090a327220 */ /* 0x000fe20000400000 */
[----:B------:R-:W-:Y:S01]  /*272f0*/  @P4 LOP3.LUT R52, R51, 0x80000000, R64, 0xb8, !PT ;  /* 0x8000000033344812 */ /* 0x000fe200078eb840 */
[----:B---3--:R-:W-:Y:S01]  /*27300*/  @P5 FADD R54, -R54, 1 ;  /* 0x3f80000036365421 */ /* 0x008fe20000000100 */
[----:B------:R-:W-:Y:S01]  /*27310*/  FMUL R51, R14, R11 ;  /* 0x0000000b0e337220 */ /* 0x000fe20000400000 */
[----:B------:R-:W-:Y:S01]  /*27320*/  FMUL R21, R21, R12 ;  /* 0x0000000c15157220 */ /* 0x000fe20000400000 */
[----:B------:R-:W-:Y:S01]  /*27330*/  FMUL R10, R23, 0.5 ;  /* 0x3f000000170a7820 */ /* 0x000fe20000400000 */
[----:B------:R-:W-:Y:S01]  /*27340*/  FMUL R12, R35, 0.5 ;  /* 0x3f000000230c7820 */ /* 0x000fe20000400000 */
[----:B------:R-:W-:Y:S01]  /*27350*/  @P5 LOP3.LUT R60, R54, 0x80000000, R59, 0xb8, !PT ;  /* 0x80000000363c5812 */ /* 0x000fe200078eb83b */
        /* <DEDUP_REMOVED lines=45> */
.L_x_153:
        /* <DEDUP_REMOVED lines=27> */
.L_x_155:
[----:B------:R-:W-:Y:S05]  /*277e0*/  BSYNC B0 ;  /* 0x0000000000007941 */ /* 0x000fea0003800000 */
.L_x_154:
[----:B------:R-:W-:Y:S04]  /*277f0*/  BSSY B0, `(.L_x_156) ;  /* 0x000003a000007945 */ /* 0x000fe80003800000 */
[----:B------:R-:W-:Y:S05]  /*27800*/  @P2 BRA `(.L_x_157) ;  /* 0x0000000000e02947 */ /* 0x000fea0003800000 */
[----:B------:R-:W2:Y:S02]  /*27810*/  LDL R9, [R1+0x4a8] ;  /* 0x0004a80001097983 */ /* 0x000ea40000100800 */
[----:B--2---:R-:W-:-:S13]  /*27820*/  ISETP.NE.AND P4, PT, R9, 0x3, PT ;  /* 0x000000030900780c */ /* 0x004fda0003f85270 */
[----:B------:R-:W-:Y:S05]  /*27830*/  @!P4 BRA `(.L_x_158) ;  /* 0x000000000004c947 */ /* 0x000fea0003800000 */
[----:B------:R-:W-:Y:S01]  /*27840*/  BPT.TRAP 0x1 ;  /* 0x000000040000795c */ /* 0x000fe20000300000 */
.L_x_158:
[----:B------:R-:W-:Y:S01]  /*27850*/  LEA R9, R18, UR42, 0x3 ;  /* 0x0000002a12097c11 */ /* 0x000fe2000f8e18ff */
[----:B------:R-:W-:Y:S01]  /*27860*/  BSSY B1, `(.L_x_159) ;  /* 0x0000004000017945 */ /* 0x000fe20003800000 */
[----:B------:R-:W-:-:S04]  /*27870*/  SHF.L.U32 R10, R19, 0x1f, RZ ;  /* 0x0000001f130a7819 */ /* 0x000fc800000006ff */
[----:B------:R-:W1:Y:S02]  /*27880*/  SYNCS.PHASECHK.TRANS64.TRYWAIT P1, [R9+URZ+0x60], R10 ;  /* 0x0000600a090075a7 */ /* 0x000e64000802017f */
[----:B-1----:R-:W-:Y:S05]  /*27890*/  @!P1 BRA `(.L_x_160) ;  /* 0x0000011800c89947 */ /* 0x002fea0003800000 */
.L_x_382:
[----:B------:R-:W-:Y:S05]  /*278a0*/  BSYNC B1 ;  /* 0x0000000000017941 */ /* 0x000fea0003800000 */
.L_x_159:
        /* <DEDUP_REMOVED lines=22> */
.L_x_162:
[----:B------:R-:W-:Y:S05]  /*27a10*/  BSYNC B1 ;  /* 0x0000000000017941 */ /* 0x000fea0003800000 */
.L_x_161:
        /* <DEDUP_REMOVED lines=8> */
.L_x_163:
        /* <DEDUP_REMOVED lines=15> */
.L_x_157:
[----:B------:R-:W-:Y:S05]  /*27b90*/  BSYNC B0 ;  /* 0x0000000000007941 */ /* 0x000fea0003800000 */
.L_x_156:
[----:B------:R-:W2:Y:S01]  /*27ba0*/  LDL.LU R40, [R1+0x200] ;  /* 0x0002000001287983 */ /* 0x000ea20000300800 */
[----:B------:R-:W-:Y:S01]  /*27bb0*/  F2FP.F16.E4M3.UNPACK_B R22, R0.H1 ;  /* 0x00000000ff16723e */ /* 0x000fe200030006ff */
[C---:B------:R-:W-:Y:S01]  /*27bc0*/  FMUL R9, R16.reuse, R232 ;  /* 0x000000e810097220 */ /* 0x040fe20000400000 */
[----:B------:R-:W-:Y:S01]  /*27bd0*/  FMUL R233, R16, R233 ;  /* 0x000000e910e97220 */ /* 0x000fe20000400000 */
[----:B------:R-:W3:Y:S02]  /*27be0*/  LDL.LU R51, [R1+0x204] ;  /* 0x0002040001337983 */ /* 0x000ee40000300800 */
[----:B------:R-:W-:Y:S02]  /*27bf0*/  HADD2.F32 R10, -RZ, R22.H0_H0 ;  /* 0x20000016ff0a7230 */ /* 0x000fe40000004100 */
[----:B------:R-:W4:Y:S03]  /*27c00*/  LDL.LU R50, [R1+0x208] ;  /* 0x0002080001327983 */ /* 0x000f260000300800 */
[----:B------:R-:W-:Y:S01]  /*27c10*/  FFMA R9, R2, R10, R9 ;  /* 0x0000000a02097223 */ /* 0x000fe20000000009 */
[----:B------:R-:W5:Y:S03]  /*27c20*/  LDL.LU R49, [R1+0x20c] ;  /* 0x00020c0001317983 */ /* 0x000f660000300800 */
[----:B------:R-:W-:Y:S01]  /*27c30*/  FMUL R21, R9, 0.70710676908493041992 ;  /* 0x3f3504f309157820 */ /* 0x000fe20000400000 */
[----:B------:R-:W5:Y:S03]  /*27c40*/  LDL.LU R57, [R1+0x210] ;  /* 0x0002100001397983 */ /* 0x000f660000300800 */
[C---:B------:R-:W-:Y:S01]  /*27c50*/  FMUL R10, R21.reuse, R21 ;  /* 0x00000015150a7220 */ /* 0x040fe20000400000 */
[C---:B------:R-:W-:Y:S01]  /*27c60*/  FSETP.GE.AND P1, PT, |R21|.reuse, 1.0029599666595458984, PT ;  /* 0x3f8060fe1500780b */ /* 0x040fe20003f26200 */
[----:B------:R-:W5:Y:S03]  /*27c70*/  LDL.LU R56, [R1+0x214] ;  /* 0x0002140001387983 */ /* 0x000f660000300800 */
[----:B------:R-:W-:Y:S01]  /*27c80*/  FSEL R10, |R21|, R10, P1 ;  /* 0x0000000a150a7208 */ /* 0x000fe20000800200 */
[----:B------:R-:W5:Y:S01]  /*27c90*/  LDL.LU R53, [R1+0x218] ;  /* 0x0002180001357983 */ /* 0x000f620000300800 */
[----:B------:R-:W-:-:S02]  /*27ca0*/  FSEL R11, R28, 8.4834944573231041431e-05, P1 ;  /* 0x38b1e96a1c0b7808 */ /* 0x000fc40000800000 */
        /* <DEDUP_REMOVED lines=15> */
[----:B------:R-:W-:Y:S01]  /*27da0*/  FFMA R10, R10, R13, R13 ;  /* 0x0000000d0a0a7223 */ /* 0x000fe2000000000d */
[----:B------:R-:W-:Y:S01]  /*27db0*/  FMUL R13, R16, R235 ;  /* 0x000000eb100d7220 */ /* 0x000fe20000400000 */
[--C-:B------:R-:W-:Y:S02]  /*27dc0*/  HADD2.F32 R22, -RZ, R11.reuse.H0_H0 ;  /* 0x2000000bff167230 */ /* 0x100fe40000004100 */
[----:B------:R-:W-:Y:S01]  /*27dd0*/  FFMA R12, R2, R12, R233 ;  /* 0x0000000c020c7223 */ /* 0x000fe200000000e9 */
[----:B------:R-:W1:Y:S01]  /*27de0*/  @P1 MUFU.EX2 R14, R10 ;  /* 0x0000000a000e1308 */ /* 0x000e620000000800 */
[----:B------:R-:W-:-:S02]  /*27df0*/  HADD2.F32 R30, -RZ, R11.H1_H1 ;  /* 0x3000000bff1e7230 */ /* 0x000fc40000004100 */
[----:B------:R-:W-:Y:S01]  /*27e00*/  FMUL R11, R16, R234 ;  /* 0x000000ea100b7220 */ /* 0x000fe20000400000 */
[----:B------:R-:W-:-:S03]  /*27e10*/  FMUL R41, R12, 0.70710676908493041992 ;  /* 0x3f3504f30c297820 */ /* 0x000fc60000400000 */
        /* <DEDUP_REMOVED lines=13> */
[C---:B------:R-:W-:Y:S02]  /*27ef0*/  FSEL R29, R28.reuse, 8.4834944573231041431e-05, P4 ;  /* 0x38b1e96a1c1d7808 */ /* 0x040fe40002000000 */
[----:B------:R-:W-:Y:S02]  /*27f00*/  FSEL R14, |R41|, R14, P1 ;  /* 0x0000000e290e7208 */ /* 0x000fe40000800200 */
[----:B------:R-:W-:Y:S02]  /*27f10*/  FSEL R21, R28, 8.4834944573231041431e-05, P1 ;  /* 0x38b1e96a1c157808 */ /* 0x000fe40000800000 */
        /* <DEDUP_REMOVED lines=40> */
[----:B------:R-:W-:Y:S01]  /*281a0*/  F2FP.F16.E4M3.UNPACK_B R39, R4 ;  /* 0x00000004ff27723e */ /* 0x000fe200020006ff */
[----:B------:R-:W-:Y:S01]  /*281b0*/  FFMA R21, R21, R22, R22 ;  /* 0x0000001615157223 */ /* 0x000fe20000000016 */
[----:B------:R-:W-:Y:S01]  /*281c0*/  FSEL R22, -|R43|, R43, P5 ;  /* 0x0000002b2b167208 */ /* 0x000fe20002800300 */
[----:B------:R-:W-:Y:S01]  /*281d0*/  FFMA R23, R32, R23, R34 ;  /* 0x0000001720177223 */ /* 0x000fe20000000022 */
[----:B------:R-:W1:Y:S01]  /*281e0*/  @P1 MUFU.EX2 R30, R14 ;  /* 0x0000000e001e1308 */ /* 0x000e620000000800 */
[----:B------:R-:W-:-:S02]  /*281f0*/  FMUL R29, R16, R237 ;  /* 0x000000ed101d7220 */ /* 0x000fc40000400000 */
[----:B------:R-:W-:Y:S01]  /*28200*/  FFMA R22, R23, R22, R22 ;  /* 0x0000001617167223 */ /* 0x000fe20000000016 */
[----:B------:R-:W-:-:S04]  /*28210*/  F2FP.F16.E4M3.UNPACK_B R23, R3.H1 ;  /* 0x00000003ff17723e */ /* 0x000fc800030006ff */
[----:B------:R-:W1:Y:S01]  /*28220*/  @P4 MUFU.EX2 R33, R21 ;  /* 0x0000001500214308 */ /* 0x000e620000000800 */
[--C-:B------:R-:W-:Y:S02]  /*28230*/  HADD2.F32 R35, -RZ, R23.reuse.H0_H0 ;  /* 0x20000017ff237230 */ /* 0x100fe40000004100 */
[----:B------:R-:W-:Y:S02]  /*28240*/  HADD2.F32 R38, -RZ, R23.H1_H1 ;  /* 0x30000017ff267230 */ /* 0x000fe40000004100 */
[----:B------:R-:W-:-:S03]  /*28250*/  FMUL R23, R16, R236 ;  /* 0x000000ec10177220 */ /* 0x000fc60000400000 */
[----:B------:R-:W1:Y:S01]  /*28260*/  @P5 MUFU.EX2 R34, R22 ;  /* 0x0000001600225308 */ /* 0x000e620000000800 */
[----:B------:R-:W-:Y:S01]  /*28270*/  FFMA R23, R2, R35, R23 ;  /* 0x0000002302177223 */ /* 0x000fe20000000017 */
[----:B-1----:R-:W-:Y:S01]  /*28280*/  @P1 FADD R32, -R30, 1 ;  /* 0x3f8000001e201421 */ /* 0x002fe20000000100 */
[----:B------:R-:W-:Y:S02]  /*28290*/  FFMA R29, R2, R38, R29 ;  /* 0x00000026021d7223 */ /* 0x000fe4000000001d */
[----:B------:R-:W-:Y:S02]  /*282a0*/  FMUL R45, R23, 0.70710676908493041992 ;  /* 0x3f3504f3172d7820 */ /* 0x000fe40000400000 */
[----:B------:R-:W-:Y:S01]  /*282b0*/  @P1 LOP3.LUT R14, R32, 0x80000000, R41, 0xb8, !PT ;  /* 0x80000000200e1812 */ /* 0x000fe200078eb829 */
[----:B------:R-:W-:Y:S01]  /*282c0*/  @P4 FADD R33, -R33, 1 ;  /* 0x3f80000021214421 */ /* 0x000fe20000000100 */
[----:B------:R-:W-:Y:S01]  /*282d0*/  FMUL R47, R29, 0.70710676908493041992 ;  /* 0x3f3504f31d2f7820 */ /* 0x000fe20000400000 */
[----:B------:R-:W-:Y:S01]  /*282e0*/  FSETP.GE.AND P1, PT, |R45|, 1.0029599666595458984, PT ;  /* 0x3f8060fe2d00780b */ /* 0x000fe20003f26200 */
[----:B------:R-:W-:-:S02]  /*282f0*/  @P5 FADD R34, -R34, 1 ;  /* 0x3f80000022225421 */ /* 0x000fc40000000100 */
[----:B------:R-:W-:Y:S01]  /*28300*/  @P4 LOP3.LUT R21, R33, 0x80000000, R36, 0xb8, !PT ;  /* 0x8000000021154812 */ /* 0x000fe200078eb824 */
[C---:B------:R-:W-:Y:S01]  /*28310*/  FMUL R33, R47.reuse, R47 ;  /* 0x0000002f2f217220 */ /* 0x040fe20000400000 */
[----:B------:R-:W-:Y:S02]  /*28320*/  FSETP.GE.AND P4, PT, |R47|, 1.0029599666595458984, PT ;  /* 0x3f8060fe2f00780b */ /* 0x000fe40003f86200 */
[----:B------:R-:W-:Y:S02]  /*28330*/  @P5 LOP3.LUT R22, R34, 0x80000000, R43, 0xb8, !PT ;  /* 0x8000000022165812 */ /* 0x000fe400078eb82b */
[----:B------:R-:W-:Y:S02]  /*28340*/  FSEL R32, R28, 8.4834944573231041431e-05, P1 ;  /* 0x38b1e96a1c207808 */ /* 0x000fe40000800000 */
[----:B------:R-:W-:Y:S02]  /*28350*/  FSEL R34, -R27, -0.00082130916416645050049, P1 ;  /* 0xba574d201b227808 */ /* 0x000fe40000800100 */
[----:B------:R-:W-:-:S02]  /*28360*/  FSEL R33, |R47|, R33, P4 ;  /* 0x000000212f217208 */ /* 0x000fc40002000200 */
[----:B------:R-:W-:Y:S02]  /*28370*/  FSEL R36, R28, 8.4834944573231041431e-05, P4 ;  /* 0x38b1e96a1c247808 */ /* 0x000fe40002000000 */
[----:B------:R-:W-:-:S05]  /*28380*/  FSEL R38, -R27, -0.00082130916416645050049, P4 ;  /* 0xba574d201b267808 */ /* 0x000fca0002000100 */
[----:B------:R-:W-:Y:S01]  /*28390*/  FFMA R38, R33, R36, R38 ;  /* 0x0000002421267223 */ /* 0x000fe20000000026 */
[----:B------:R-:W-:Y:S01]  /*283a0*/  FSEL R36, -R25, -0.026868773624300956726, P1 ;  /* 0xbcdc1be719247808 */ /* 0x000fe20000800100 */
[----:B--2---:R-:W-:Y:S01]  /*283b0*/  FMUL R31, R16, R40 ;  /* 0x00000028101f7220 */ /* 0x004fe20000400000 */
[----:B------:R-:W-:-:S05]  /*283c0*/  HADD2.F32 R40, -RZ, R39.H0_H0 ;  /* 0x20000027ff287230 */ /* 0x000fca0000004100 */
[----:B------:R-:W-:Y:S01]  /*283d0*/  FFMA R30, R2, R40, R31 ;  /* 0x00000028021e7223 */ /* 0x000fe2000000001f */
[----:B------:R-:W-:-:S03]  /*283e0*/  FMUL R31, R45, R45 ;  /* 0x0000002d2d1f7220 */ /* 0x000fc60000400000 */
[----:B------:R-:W-:Y:S02]  /*283f0*/  FMUL R48, R30, 0.70710676908493041992 ;  /* 0x3f3504f31e307820 */ /* 0x000fe40000400000 */
[----:B------:R-:W-:Y:S02]  /*28400*/  FSEL R31, |R45|, R31, P1 ;  /* 0x0000001f2d1f7208 */ /* 0x000fe40000800200 */
[C---:B------:R-:W-:Y:S01]  /*28410*/  FMUL R35, R48.reuse, R48 ;  /* 0x0000003030237220 */ /* 0x040fe20000400000 */
[----:B------:R-:W-:Y:S02]  /*28420*/  FSETP.GE.AND P5, PT, |R48|, 1.0029599666595458984, PT ;  /* 0x3f8060fe3000780b */ /* 0x000fe40003fa6200 */
[----:B------:R-:W-:Y:S01]  /*28430*/  FFMA R32, R31, R32, R34 ;  /* 0x000000201f207223 */ /* 0x000fe20000000022 */
[----:B------:R-:W-:Y:S02]  /*28440*/  FSEL R34, R26, 0.0052134888246655464172, P1 ;  /* 0x3baad5ea1a227808 */ /* 0x000fe40000800000 */
[----:B------:R-:W-:-:S02]  /*28450*/  FSEL R35, |R48|, R35, P5 ;  /* 0x0000002330237208 */ /* 0x000fc40002800200 */
[----:B------:R-:W-:Y:S01]  /*28460*/  FSEL R42, R28, 8.4834944573231041431e-05, P5 ;  /* 0x38b1e96a1c2a7808 */ /* 0x000fe20002800000 */
[----:B------:R-:W-:Y:S01]  /*28470*/  FFMA R32, R31, R32, R34 ;  /* 0x000000201f207223 */ /* 0x000fe20000000022 */
[----:B------:R-:W-:Y:S02]  /*28480*/  FSEL R44, -R27, -0.00082130916416645050049, P5 ;  /* 0xba574d201b2c7808 */ /* 0x000fe40002800100 */
[C---:B------:R-:W-:Y:S01]  /*28490*/  FSEL R40, R26.reuse, 0.0052134888246655464172, P4 ;  /* 0x3baad5ea1a287808 */ /* 0x040fe20002000000 */
        /* <DEDUP_REMOVED lines=15> */
[----:B------:R-:W-:Y:S01]  /*28590*/  FSEL R44, -R25, -0.026868773624300956726, P5 ;  /* 0xbcdc1be7192c7808 */ /* 0x000fe20002800100 */
[----:B------:R-:W-:Y:S01]  /*285a0*/  FFMA R31, R31, R32, R34 ;  /* 0x000000201f1f7223 */ /* 0x000fe20000000022 */
[----:B------:R-:W-:Y:S01]  /*285b0*/  FSEL R36, -|R45|, R45, P1 ;  /* 0x0000002d2d247208 */ /* 0x000fe20000800300 */
[----:B------:R-:W-:Y:S01]  /*285c0*/  FFMA R38, R33, R38, R40 ;  /* 0x0000002621267223 */ /* 0x000fe20000000028 */
[----:B------:R-:W-:Y:S01]  /*285d0*/  FSEL R32, R15, 0.12837915122509002686, P4 ;  /* 0x3e0375d30f207808 */ /* 0x000fe20002000000 */
[----:B------:R-:W-:Y:S01]  /*285e0*/  FFMA R44, R35, R46, R44 ;  /* 0x0000002e232c7223 */ /* 0x000fe2000000002c */
[----:B------:R-:W-:Y:S01]  /*285f0*/  FSEL R42, R24, 0.11284004896879196167, P5 ;  /* 0x3de718af182a7808 */ /* 0x000fe20002800000 */
[----:B------:R-:W-:Y:S01]  /*28600*/  FFMA R31, R31, R36, R36 ;  /* 0x000000241f1f7223 */ /* 0x000fe20000000024 */
[----:B------:R-:W-:Y:S01]  /*28610*/  FSEL R36, R20, -0.37612664699554443359, P5 ;  /* 0xbec093ac14247808 */ /* 0x000fe20002800000 */
[----:B------:R-:W-:Y:S01]  /*28620*/  FFMA R32, R33, R38, R32 ;  /* 0x0000002621207223 */ /* 0x000fe20000000020 */
[----:B------:R-:W-:Y:S01]  /*28630*/  FSEL R33, -|R47|, R47, P4 ;  /* 0x0000002f2f217208 */ /* 0x000fe20002000300 */
[----:B------:R-:W-:Y:S01]  /*28640*/  FFMA R42, R35, R44, R42 ;  /* 0x0000002c232a7223 */ /* 0x000fe2000000002a */
[----:B------:R-:W-:Y:S01]  /*28650*/  FSEL R37, R15, 0.12837915122509002686, P5 ;  /* 0x3e0375d30f257808 */ /* 0x000fe20002800000 */
[----:B------:R-:W1:Y:S02]  /*28660*/  @P1 MUFU.EX2 R34, R31 ;  /* 0x0000001f00221308 */ /* 0x000e640000000800 */
[----:B------:R-:W-:Y:S01]  /*28670*/  FFMA R36, R35, R42, R36 ;  /* 0x0000002a23247223 */ /* 0x000fe20000000024 */
[----:B------:R-:W-:Y:S01]  /*28680*/  FFMA R32, R32, R33, R33 ;  /* 0x0000002120207223 */ /* 0x000fe20000000021 */
[----:B------:R-:W-:-:S02]  /*28690*/  FSEL R33, -|R48|, R48, P5 ;  /* 0x0000003030217208 */ /* 0x000fc40002800300 */
[----:B------:R-:W-:Y:S01]  /*286a0*/  FFMA R36, R35, R36, R37 ;  /* 0x0000002423247223 */ /* 0x000fe20000000025 */
[----:B------:R-:W-:Y:S01]  /*286b0*/  F2FP.F16.E4M3.UNPACK_B R35, R4.H1 ;  /* 0x00000004ff23723e */ /* 0x000fe200030006ff */
[----:B------:R-:W2:Y:S02]  /*286c0*/  @P4 MUFU.EX2 R40, R32 ;  /* 0x0000002000284308 */ /* 0x000ea40000000800 */
[----:B------:R-:W-:Y:S01]  /*286d0*/  FFMA R33, R36, R33, R33 ;  /* 0x0000002124217223 */ /* 0x000fe20000000021 */
[----:B------:R-:W-:Y:S02]  /*286e0*/  HADD2.F32 R36, -RZ, R39.H1_H1 ;  /* 0x30000027ff247230 */ /* 0x000fe40000004100 */
[--C-:B------:R-:W-:Y:S02]  /*286f0*/  HADD2.F32 R42, -RZ, R35.reuse.H0_H0 ;  /* 0x20000023ff2a7230 */ /* 0x100fe40000004100 */
[----:B------:R-:W-:Y:S02]  /*28700*/  HADD2.F32 R44, -RZ, R35.H1_H1 ;  /* 0x30000023ff2c7230 */ /* 0x000fe40000004100 */
[C---:B---3--:R-:W-:Y:S01]  /*28710*/  FMUL R35, R16.reuse, R51 ;  /* 0x0000003310237220 */ /* 0x048fe20000400000 */
[----:B------:R-:W3:Y:S01]  /*28720*/  @P5 MUFU.EX2 R41, R33 ;  /* 0x0000002100295308 */ /* 0x000ee20000000800 */
[----:B----4-:R-:W-:-:S02]  /*28730*/  FMUL R37, R16, R50 ;  /* 0x0000003210257220 */ /* 0x010fc40000400000 */
[----:B------:R-:W-:Y:S01]  /*28740*/  FFMA R36, R2, R36, R35 ;  /* 0x0000002402247223 */ /* 0x000fe20000000023 */
[----:B-----5:R-:W-:Y:S01]  /*28750*/  FMUL R39, R16, R49 ;  /* 0x0000003110277220 */ /* 0x020fe20000400000 */
        /* <DEDUP_REMOVED lines=14> */
[C---:B------:R-:W-:Y:S02]  /*28840*/  FSEL R38, R28.reuse, 8.4834944573231041431e-05, P1 ;  /* 0x38b1e96a1c267808 */ /* 0x040fe40000800000 */
        /* <DEDUP_REMOVED lines=35> */
[----:B------:R-:W-:-:S02]  /*28a80*/  FFMA R50, R41, R52, R50 ;  /* 0x0000003429327223 */ /* 0x000fc40000000032 */
[----:B------:R-:W-:Y:S01]  /*28a90*/  FFMA R37, R37, R42, R42 ;  /* 0x0000002a25257223 */ /* 0x000fe2000000002a */
[----:B------:R-:W-:Y:S01]  /*28aa0*/  FSEL R42, R20, -0.37612664699554443359, P5 ;  /* 0xbec093ac142a7808 */ /* 0x000fe20002800000 */
[----:B------:R-:W-:Y:S01]  /*28ab0*/  FFMA R48, R41, R50, R48 ;  /* 0x0000003229307223 */ /* 0x000fe20000000030 */
[----:B------:R-:W-:-:S03]  /*28ac0*/  FSEL R43, R15, 0.12837915122509002686, P5 ;  /* 0x3e0375d30f2b7808 */ /* 0x000fc60002800000 */
[----:B------:R-:W-:Y:S01]  /*28ad0*/  FFMA R42, R41, R48, R42 ;  /* 0x00000030292a7223 */ /* 0x000fe2000000002a */
[----:B------:R-:W-:-:S03]  /*28ae0*/  FSEL R46, R20, -0.37612664699554443359, P4 ;  /* 0xbec093ac142e7808 */ /* 0x000fc60002000000 */
[----:B------:R-:W-:Y:S01]  /*28af0*/  FFMA R43, R41, R42, R43 ;  /* 0x0000002a292b7223 */ /* 0x000fe2000000002b */
[----:B------:R-:W-:Y:S01]  /*28b00*/  F2FP.F16.E4M3.UNPACK_B R41, R5 ;  /* 0x00000005ff29723e */ /* 0x000fe200020006ff */
[----:B------:R-:W-:-:S04]  /*28b10*/  FFMA R44, R39, R44, R46 ;  /* 0x0000002c272c7223 */ /* 0x000fc8000000002e */
[--C-:B------:R-:W-:Y:S02]  /*28b20*/  HADD2.F32 R46, -RZ, R41.reuse.H0_H0 ;  /* 0x20000029ff2e7230 */ /* 0x100fe40000004100 */
[----:B------:R-:W-:Y:S02]  /*28b30*/  HADD2.F32 R48, -RZ, R41.H1_H1 ;  /* 0x30000029ff307230 */ /* 0x000fe40000004100 */
[----:B------:R-:W-:Y:S02]  /*28b40*/  FMUL R41, R16, R57 ;  /* 0x0000003910297220 */ /* 0x000fe40000400000 */
[----:B------:R-:W2:Y:S01]  /*28b50*/  LDL.LU R57, [R1+0x21c] ;  /* 0x00021c0001397983 */ /* 0x000ea20000300800 */
[----:B------:R-:W-:-:S05]  /*28b60*/  FSEL R38, R15, 0.12837915122509002686, P4 ;  /* 0x3e0375d30f267808 */ /* 0x000fca0002000000 */
[----:B------:R-:W-:Y:S01]  /*28b70*/  FFMA R38, R39, R44, R38 ;  /* 0x0000002c27267223 */ /* 0x000fe20000000026 */
[----:B------:R-:W-:Y:S01]  /*28b80*/  FSEL R39, -|R51|, R51, P4 ;  /* 0x0000003333277208 */ /* 0x000fe20002000300 */
[----:B------:R-:W1:Y:S04]  /*28b90*/  @P1 MUFU.EX2 R40, R37 ;  /* 0x0000002500281308 */ /* 0x000e680000000800 */
[----:B------:R-:W-:Y:S01]  /*28ba0*/  FFMA R38, R38, R39, R39 ;  /* 0x0000002726267223 */ /* 0x000fe20000000027 */
[----:B------:R-:W-:-:S03]  /*28bb0*/  FSEL R44, -|R54|, R54, P5 ;  /* 0x00000036362c7208 */ /* 0x000fc60002800300 */
[----:B------:R-:W3:Y:S02]  /*28bc0*/  @P4 MUFU.EX2 R42, R38 ;  /* 0x00000026002a4308 */ /* 0x000ee40000000800 */
[----:B------:R-:W-:Y:S01]  /*28bd0*/  FFMA R39, R43, R44, R44 ;  /* 0x0000002c2b277223 */ /* 0x000fe2000000002c */
[----:B------:R-:W-:-:S05]  /*28be0*/  F2FP.F16.E4M3.UNPACK_B R55, R5.H1 ;  /* 0x00000005ff37723e */ /* 0x000fca00030006ff */
[----:B------:R-:W4:Y:S01]  /*28bf0*/  @P5 MUFU.EX2 R47, R39 ;  /* 0x00000027002f5308 */ /* 0x000f220000000800 */
[----:B------:R-:W-:Y:S01]  /*28c00*/  FMUL R43, R16, R56 ;  /* 0x00000038102b7220 */ /* 0x000fe20000400000 */
[----:B------:R-:W-:Y:S01]  /*28c10*/  FFMA R41, R2, R46, R41 ;  /* 0x0000002e02297223 */ /* 0x000fe20000000029 */
[----:B------:R-:W-:Y:S01]  /*28c20*/  FMUL R45, R16, R53 ;  /* 0x00000035102d7220 */ /* 0x000fe20000400000 */
[----:B-1----:R-:W-:Y:S01]  /*28c30*/  @P1 FADD R44, -R40, 1 ;  /* 0x3f800000282c1421 */ /* 0x002fe20000000100 */
[----:B------:R-:W-:Y:S02]  /*28c40*/  HADD2.F32 R50, -RZ, R55.H0_H0 ;  /* 0x20000037ff327230 */ /* 0x000fe40000004100 */
[----:B------:R-:W-:Y:S01]  /*28c50*/  FMUL R53, R41, 0.70710676908493041992 ;  /* 0x3f3504f329357820 */ /* 0x000fe20000400000 */
[----:B---3--:R-:W-:Y:S01]  /*28c60*/  @P4 FADD R46, -R42, 1 ;  /* 0x3f8000002a2e4421 */ /* 0x008fe20000000100 */
[----:B------:R-:W-:Y:S01]  /*28c70*/  FFMA R42, R2, R48, R43 ;  /* 0x00000030022a7223 */ /* 0x000fe2000000002b */
[----:B------:R-:W-:Y:S01]  /*28c80*/  @P1 LOP3.LUT R37, R44, 0x80000000, R49, 0xb8, !PT ;  /* 0x800000002c251812 */ /* 0x000fe200078eb831 */
[C---:B------:R-:W-:Y:S01]  /*28c90*/  FMUL R43, R53.reuse, R53 ;  /* 0x00000035352b7220 */ /* 0x040fe20000400000 */
[----:B------:R-:W-:Y:S01]  /*28ca0*/  FSETP.GE.AND P1, PT, |R53|, 1.0029599666595458984, PT ;  /* 0x3f8060fe3500780b */ /* 0x000fe20003f26200 */
[----:B------:R-:W-:Y:S01]  /*28cb0*/  FMUL R60, R42, 0.70710676908493041992 ;  /* 0x3f3504f32a3c7820 */ /* 0x000fe20000400000 */
[----:B------:R-:W-:Y:S01]  /*28cc0*/  FFMA R40, R2, R50, R45 ;  /* 0x0000003202287223 */ /* 0x000fe2000000002d */
[----:B------:R-:W-:Y:S01]  /*28cd0*/  @P4 LOP3.LUT R38, R46, 0x80000000, R51, 0xb8, !PT ;  /* 0x800000002e264812 */ /* 0x000fe200078eb833 */
[----:B----4-:R-:W-:Y:S01]  /*28ce0*/  @P5 FADD R47, -R47, 1 ;  /* 0x3f8000002f2f5421 */ /* 0x010fe20000000100 */
[C---:B------:R-:W-:Y:S01]  /*28cf0*/  FMUL R45, R60.reuse, R60 ;  /* 0x0000003c3c2d7220 */ /* 0x040fe20000400000 */
        /* <DEDUP_REMOVED lines=48> */
[----:B------:R-:W-:-:S03]  /*29000*/  FSEL R49, R15, 0.12837915122509002686, P5 ;  /* 0x3e0375d30f317808 */ /* 0x000fc60002800000 */
[----:B------:R-:W-:Y:S01]  /*29010*/  FFMA R45, R44, R45, R45 ;  /* 0x0000002d2c2d7223 */ /* 0x000fe2000000002d */
[----:B------:R-:W-:Y:S01]  /*29020*/  FSEL R44, -|R62|, R62, P5 ;  /* 0x0000003e3e2c7208 */ /* 0x000fe20002800300 */
[----:B------:R-:W-:Y:S01]  /*29030*/  FFMA R49, R47, R48, R49 ;  /* 0x000000302f317223 */ /* 0x000fe20000000031 */
[----:B------:R-:W1:Y:S03]  /*29040*/  @P1 MUFU.EX2 R46, R43 ;  /* 0x0000002b002e1308 */ /* 0x000e660000000800 */
[----:B------:R-:W-:-:S05]  /*29050*/  FFMA R44, R49, R44, R44 ;  /* 0x0000002c312c7223 */ /* 0x000fca000000002c */
[----:B------:R-:W3:Y:S01]  /*29060*/  @P5 MUFU.EX2 R51, R44 ;  /* 0x0000002c00335308 */ /* 0x000ee20000000800 */
[----:B------:R-:W-:-:S07]  /*29070*/  F2FP.F16.E4M3.UNPACK_B R47, R0 ;  /* 0x00000000ff2f723e */ /* 0x000fce00020006ff */
[----:B------:R-:W4:Y:S01]  /*29080*/  @P4 MUFU.EX2 R48, R45 ;  /* 0x0000002d00304308 */ /* 0x000f220000000800 */
[----:B------:R-:W-:Y:S02]  /*29090*/  HADD2.F32 R55, -RZ, R55.H1_H1 ;  /* 0x30000037ff377230 */ /* 0x000fe40000004100 */
[--C-:B------:R-:W-:Y:S02]  /*290a0*/  HADD2.F32 R52, -RZ, R47.reuse.H0_H0 ;  /* 0x2000002fff347230 */ /* 0x100fe40000004100 */
[----:B------:R-:W-:Y:S02]  /*290b0*/  HADD2.F32 R54, -RZ, R47.H1_H1 ;  /* 0x3000002fff367230 */ /* 0x000fe40000004100 */
[----:B------:R-:W-:Y:S01]  /*290c0*/  FMUL R47, R16, R230 ;  /* 0x000000e6102f7220 */ /* 0x000fe20000400000 */
[----:B-1----:R-:W-:Y:S01]  /*290d0*/  @P1 FADD R50, -R46, 1 ;  /* 0x3f8000002e321421 */ /* 0x002fe20000000100 */
[----:B------:R-:W-:Y:S01]  /*290e0*/  FMUL R231, R16, R231 ;  /* 0x000000e710e77220 */ /* 0x000fe20000400000 */
[----:B---3--:R-:W-:Y:S01]  /*290f0*/  @P5 FADD R51, -R51, 1 ;  /* 0x3f80000033335421 */ /* 0x008fe20000000100 */
[----:B------:R-:W-:-:S02]  /*29100*/  FFMA R47, R2, R52, R47 ;  /* 0x00000034022f7223 */ /* 0x000fc4000000002f */
[----:B------:R-:W-:Y:S02]  /*29110*/  @P1 LOP3.LUT R43, R50, 0x80000000, R53, 0xb8, !PT ;  /* 0x80000000322b1812 */ /* 0x000fe400078eb835 */
[----:B------:R-:W-:Y:S01]  /*29120*/  @P5 LOP3.LUT R44, R51, 0x80000000, R62, 0xb8, !PT ;  /* 0x80000000332c5812 */ /* 0x000fe200078eb83e */
[----:B------:R-:W-:Y:S01]  /*29130*/  FMUL R9, R9, 0.5 ;  /* 0x3f00000009097820 */ /* 0x000fe20000400000 */
[----:B------:R-:W-:Y:S01]  /*29140*/  FADD R10, R10, 1 ;  /* 0x3f8000000a0a7421 */ /* 0x000fe20000000000 */
[----:B------:R-:W-:Y:S01]  /*29150*/  FADD R31, R31, 1 ;  /* 0x3f8000001f1f7421 */ /* 0x000fe20000000000 */
[----:B------:R-:W-:Y:S01]  /*29160*/  FMUL R13, R13, 0.5 ;  /* 0x3f0000000d0d7820 */ /* 0x000fe20000400000 */
[----:B------:R-:W-:Y:S01]  /*29170*/  FADD R21, R21, 1 ;  /* 0x3f80000015157421 */ /* 0x000fe20000000000 */
[----:B------:R-:W-:Y:S01]  /*29180*/  FADD R22, R22, 1 ;  /* 0x3f80000016167421 */ /* 0x000fe20000000000 */
[----:B------:R-:W-:Y:S01]  /*29190*/  FADD R38, R38, 1 ;  /* 0x3f80000026267421 */ /* 0x000fe20000000000 */
[----:B------:R-:W-:Y:S01]  /*291a0*/  FADD R39, R39, 1 ;  /* 0x3f80000027277421 */ /* 0x000fe20000000000 */
[----:B------:R-:W-:Y:S01]  /*291b0*/  FADD R14, R14, 1 ;  /* 0x3f8000000e0e7421 */ /* 0x000fe20000000000 */
[----:B------:R-:W-:Y:S01]  /*291c0*/  FMUL R22, R22, R13 ;  /* 0x0000000d16167220 */ /* 0x000fe20000400000 */
[----:B------:R-:W-:Y:S01]  /*291d0*/  FMUL R29, R29, 0.5 ;  /* 0x3f0000001d1d7820 */ /* 0x000fe20000400000 */
[----:B------:R-:W-:Y:S01]  /*291e0*/  FMUL R30, R30, 0.5 ;  /* 0x3f0000001e1e7820 */ /* 0x000fe20000400000 */
[----:B------:R-:W-:Y:S01]  /*291f0*/  FMUL R36, R36, 0.5 ;  /* 0x3f00000024247820 */ /* 0x000fe20000400000 */
[----:B------:R-:W-:Y:S01]  /*29200*/  FADD R32, R32, 1 ;  /* 0x3f80000020207421 */ /* 0x000fe20000000000 */
[----:B------:R-:W-:Y:S01]  /*29210*/  FADD R33, R33, 1 ;  /* 0x3f80000021217421 */ /* 0x000fe20000000000 */
[----:B------:R-:W-:Y:S01]  /*29220*/  FADD R37, R37, 1 ;  /* 0x3f80000025257421 */ /* 0x000fe20000000000 */
[----:B------:R-:W-:Y:S01]  /*29230*/  FMUL R42, R42, 0.5 ;  /* 0x3f0000002a2a7820 */ /* 0x000fe20000400000 */
[----:B------:R-:W-:Y:S01]  /*29240*/  FADD R43, R43, 1 ;  /* 0x3f8000002b2b7421 */ /* 0x000fe20000000000 */
[----:B------:R-:W-:Y:S01]  /*29250*/  FADD R44, R44, 1 ;  /* 0x3f8000002c2c7421 */ /* 0x000fe20000000000 */
[----:B------:R-:W-:Y:S01]  /*29260*/  FMUL R32, R32, R29 ;  /* 0x0000001d20207220 */ /* 0x000fe20000400000 */
[----:B------:R-:W-:Y:S01]  /*29270*/  FMUL R30, R33, R30 ;  /* 0x0000001e211e7220 */ /* 0x000fe20000400000 */
[----:B------:R-:W-:-:S05]  /*29280*/  FMUL R37, R37, R36 ;  /* 0x0000002425257220 */ /* 0x000fca0000400000 */
[----:B------:R-:W-:Y:S01]  /*29290*/  F2FP.SATFINITE.E4M3.F32.PACK_AB_MERGE_C R37, R37, R30, RZ ;  /* 0x0000001e2525723e */ /* 0x000fe200048070ff */
[----:B--2---:R-:W-:-:S04]  /*292a0*/  FMUL R49, R16, R57 ;  /* 0x0000003910317220 */ /* 0x004fc80000400000 */
[----:B------:R-:W-:Y:S01]  /*292b0*/  FFMA R46, R2, R55, R49 ;  /* 0x00000037022e7223 */ /* 0x000fe20000000031 */
[----:B----4-:R-:W-:Y:S01]  /*292c0*/  @P4 FADD R49, -R48, 1 ;  /* 0x3f80000030314421 */ /* 0x010fe20000000100 */
[----:B------:R-:W-:Y:S02]  /*292d0*/  FFMA R48, R2, R54, R231 ;  /* 0x0000003602307223 */ /* 0x000fe400000000e7 */
[----:B------:R-:W-:Y:S01]  /*292e0*/  FMUL R59, R46, 0.70710676908493041992 ;  /* 0x3f3504f32e3b7820 */ /* 0x000fe20000400000 */
[----:B------:R-:W-:Y:S01]  /*292f0*/  FMUL R57, R47, 0.70710676908493041992 ;  /* 0x3f3504f32f397820 */ /* 0x000fe20000400000 */
[----:B------:R-:W-:Y:S02]  /*29300*/  @P4 LOP3.LUT R45, R49, 0x80000000, R60, 0xb8, !PT ;  /* 0x80000000312d4812 */ /* 0x000fe400078eb83c */
[C---:B------:R-:W-:Y:S01]  /*29310*/  FMUL R50, R59.reuse, R59 ;  /* 0x0000003b3b327220 */ /* 0x040fe20000400000 */
[----:B------:R-:W-:Y:S01]  /*29320*/  FSETP.GE.AND P5, PT, |R59|, 1.0029599666595458984, PT ;  /* 0x3f8060fe3b00780b */ /* 0x000fe20003fa6200 */
[----:B------:R-:W-:Y:S01]  /*29330*/  FMUL R64, R48, 0.70710676908493041992 ;  /* 0x3f3504f330407820 */ /* 0x000fe20000400000 */
[C---:B------:R-:W-:Y:S01]  /*29340*/  FMUL R49, R57.reuse, R57 ;  /* 0x0000003939317220 */ /* 0x040fe20000400000 */
[----:B------:R-:W-:-:S02]  /*29350*/  FSETP.GE.AND P1, PT, |R57|, 1.0029599666595458984, PT ;  /* 0x3f8060fe3900780b */ /* 0x000fc40003f26200 */
[----:B------:R-:W-:Y:S01]  /*29360*/  FSEL R53, |R59|, R50, P5 ;  /* 0x000000323b357208 */ /* 0x000fe20002800200 */
[----:B------:R-:W-:Y:S01]  /*29370*/  FMUL R51, R64, R64 ;  /* 0x0000004040337220 */ /* 0x000fe20000400000 */
[----:B------:R-:W-:Y:S02]  /*29380*/  FSEL R54, R28, 8.4834944573231041431e-05, P5 ;  /* 0x38b1e96a1c367808 */ /* 0x000fe40002800000 */
[----:B------:R-:W-:Y:S02]  /*29390*/  FSEL R56, -R27, -0.00082130916416645050049, P5 ;  /* 0xba574d201b387808 */ /* 0x000fe40002800100 */
[----:B------:R-:W-:Y:S02]  /*293a0*/  FSETP.GE.AND P4, PT, |R64|, 1.0029599666595458984, PT ;  /* 0x3f8060fe4000780b */ /* 0x000fe40003f86200 */
[----:B------:R-:W-:Y:S02]  /*293b0*/  FSEL R49, |R57|, R49, P1 ;  /* 0x0000003139317208 */ /* 0x000fe40000800200 */
[----:B------:R-:W-:-:S02]  /*293c0*/  FSEL R50, R28, 8.4834944573231041431e-05, P1 ;  /* 0x38b1e96a1c327808 */ /* 0x000fc40000800000 */
[----:B------:R-:W-:Y:S01]  /*293d0*/  FSEL R52, -R27, -0.00082130916416645050049, P1 ;  /* 0xba574d201b347808 */ /* 0x000fe20000800100 */
[----:B------:R-:W-:Y:S01]  /*293e0*/  FFMA R60, R53, R54, R56 ;  /* 0x00000036353c7223 */ /* 0x000fe20000000038 */
[----:B------:R-:W-:Y:S02]  /*293f0*/  FSEL R51, |R64|, R51, P4 ;  /* 0x0000003340337208 */ /* 0x000fe40002000200 */
[----:B------:R-:W-:Y:S01]  /*29400*/  FSEL R54, R28, 8.4834944573231041431e-05, P4 ;  /* 0x38b1e96a1c367808 */ /* 0x000fe20002000000 */
[----:B------:R-:W-:Y:S01]  /*29410*/  FFMA R50, R49, R50, R52 ;  /* 0x0000003231327223 */ /* 0x000fe20000000034 */
[----:B------:R-:W-:Y:S02]  /*29420*/  FSEL R56, -R27, -0.00082130916416645050049, P4 ;  /* 0xba574d201b387808 */ /* 0x000fe40002000100 */
[C---:B------:R-:W-:Y:S02]  /*29430*/  FSEL R62, R26.reuse, 0.0052134888246655464172, P5 ;  /* 0x3baad5ea1a3e7808 */ /* 0x040fe40002800000 */
[C---:B------:R-:W-:Y:S01]  /*29440*/  FSEL R52, R26.reuse, 0.0052134888246655464172, P1 ;  /* 0x3baad5ea1a347808 */ /* 0x040fe20000800000 */
[----:B------:R-:W-:Y:S01]  /*29450*/  FFMA R54, R51, R54, R56 ;  /* 0x0000003633367223 */ /* 0x000fe20000000038 */
[----:B------:R-:W-:Y:S01]  /*29460*/  FSEL R58, R26, 0.0052134888246655464172, P4 ;  /* 0x3baad5ea1a3a7808 */ /* 0x000fe20002000000 */
[----:B------:R-:W-:Y:S01]  /*29470*/  FFMA R60, R53, R60, R62 ;  /* 0x0000003c353c7223 */ /* 0x000fe2000000003e */
[----:B------:R-:W-:Y:S01]  /*29480*/  FSEL R56, -R25, -0.026868773624300956726, P5 ;  /* 0xbcdc1be719387808 */ /* 0x000fe20002800100 */
[----:B------:R-:W-:Y:S01]  /*29490*/  FFMA R50, R49, R50, R52 ;  /* 0x0000003231327223 */ /* 0x000fe20000000034 */
[----:B------:R-:W-:Y:S01]  /*294a0*/  FSEL R52, -R25, -0.026868773624300956726, P1 ;  /* 0xbcdc1be719347808 */ /* 0x000fe20000800100 */
[----:B------:R-:W-:Y:S01]  /*294b0*/  FFMA R58, R51, R54, R58 ;  /* 0x00000036333a7223 */ /* 0x000fe2000000003a */
[C---:B------:R-:W-:Y:S01]  /*294c0*/  FSEL R62, R24.reuse, 0.11284004896879196167, P5 ;  /* 0x3de718af183e7808 */ /* 0x040fe20002800000 */
[----:B------:R-:W-:Y:S01]  /*294d0*/  FFMA R60, R53, R60, R56 ;  /* 0x0000003c353c7223 */ /* 0x000fe20000000038 */
[----:B------:R-:W-:Y:S01]  /*294e0*/  FSEL R54, R24, 0.11284004896879196167, P1 ;  /* 0x3de718af18367808 */ /* 0x000fe20000800000 */
        /* <DEDUP_REMOVED lines=23> */
[----:B------:R-:W-:Y:S02]  /*29660*/  FFMA R52, R51, R52, R53 ;  /* 0x0000003433347223 */ /* 0x000fe40000000035 */
[----:B------:R-:W1:Y:S02]  /*29670*/  @P1 MUFU.EX2 R50, R49 ;  /* 0x0000003100321308 */ /* 0x000e640000000800 */
[----:B------:R-:W-:-:S06]  /*29680*/  FFMA R52, R52, R55, R55 ;  /* 0x0000003734347223 */ /* 0x000fcc0000000037 */
[----:B------:R-:W2:Y:S08]  /*29690*/  @P4 MUFU.EX2 R51, R52 ;  /* 0x0000003400334308 */ /* 0x000eb00000000800 */
[----:B------:R-:W3:Y:S01]  /*296a0*/  @P5 MUFU.EX2 R54, R60 ;  /* 0x0000003c00365308 */ /* 0x000ee20000000800 */
[----:B-1----:R-:W-:-:S05]  /*296b0*/  @P1 FADD R50, -R50, 1 ;  /* 0x3f80000032321421 */ /* 0x002fca0000000100 */
[----:B------:R-:W-:Y:S01]  /*296c0*/  @P1 LOP3.LUT R49, R50, 0x80000000, R57, 0xb8, !PT ;  /* 0x8000000032311812 */ /* 0x000fe200078eb839 */
[----:B------:R-:W-:Y:S01]  /*296d0*/  FMUL R50, R10, R9 ;  /* 0x000000090a327220 */ /* 0x000fe20000400000 */
[----:B--2---:R-:W-:Y:S01]  /*296e0*/  @P4 FADD R51, -R51, 1 ;  /* 0x3f80000033334421 */ /* 0x004fe20000000100 */
[----:B------:R-:W-:Y:S01]  /*296f0*/  FMUL R10, R23, 0.5 ;  /* 0x3f000000170a7820 */ /* 0x000fe20000400000 */
[----:B------:R-:W-:-:S03]  /*29700*/  FMUL R9, R34, 0.5 ;  /* 0x3f00000022097820 */ /* 0x000fc60000400000 */
[----:B------:R-:W-:Y:S01]  /*29710*/  @P4 LOP3.LUT R52, R51, 0x80000000, R64, 0xb8, !PT ;  /* 0x8000000033344812 */ /* 0x000fe200078eb840 */
[----:B---3--:R-:W-:Y:S01]  /*29720*/  @P5 FADD R54, -R54, 1 ;  /* 0x3f80000036365421 */ /* 0x008fe20000000100 */
[----:B------:R-:W-:Y:S01]  /*29730*/  FMUL R51, R12, 0.5 ;  /* 0x3f0000000c337820 */ /* 0x000fe20000400000 */
[----:B------:R-:W-:Y:S01]  /*29740*/  FMUL R31, R31, R10 ;  /* 0x0000000a1f1f7220 */ /* 0x000fe20000400000 */
[----:B------:R-:W-:Y:S01]  /*29750*/  FMUL R12, R11, 0.5 ;  /* 0x3f0000000b0c7820 */ /* 0x000fe20000400000 */
[----:B------:R-:W-:Y:S01]  /*29760*/  FMUL R10, R35, 0.5 ;  /* 0x3f000000230a7820 */ /* 0x000fe20000400000 */
[----:B------:R-:W-:Y:S01]  /*29770*/  @P5 LOP3.LUT R60, R54, 0x80000000, R59, 0xb8, !PT ;  /* 0x80000000363c5812 */ /* 0x000fe200078eb83b */
        /* <DEDUP_REMOVED lines=28> */
.L_x_164:
        /* <DEDUP_REMOVED lines=27> */
.L_x_166:
[----:B------:R-:W-:Y:S05]  /*29af0*/  BSYNC B0 ;  /* 0x0000000000007941 */ /* 0x000fea0003800000 */
.L_x_165:
[----:B------:R-:W-:Y:S04]  /*29b00*/  BSSY B0, `(.L_x_167) ;  /* 0x000003a000007945 */ /* 0x000fe80003800000 */
[----:B------:R-:W-:Y:S05]  /*29b10*/  @P2 BRA `(.L_x_168) ;  /* 0x0000000000e02947 */ /* 0x000fea0003800000 */
[----:B------:R-:W2:Y:S02]  /*29b20*/  LDL R9, [R1+0x4a8] ;  /* 0x0004a80001097983 */ /* 0x000ea40000100800 */
[----:B--2---:R-:W-:-:S13]  /*29b30*/  ISETP.NE.AND P4, PT, R9, 0x3, PT ;  /* 0x000000030900780c */ /* 0x004fda0003f85270 */
[----:B------:R-:W-:Y:S05]  /*29b40*/  @!P4 BRA `(.L_x_169) ;  /* 0x000000000004c947 */ /* 0x000fea0003800000 */
[----:B------:R-:W-:Y:S01]  /*29b50*/  BPT.TRAP 0x1 ;  /* 0x000000040000795c */ /* 0x000fe20000300000 */
.L_x_169:
[----:B------:R-:W-:Y:S01]  /*29b60*/  LEA R9, R18, UR42, 0x3 ;  /* 0x0000002a12097c11 */ /* 0x000fe2000f8e18ff */
[----:B------:R-:W-:Y:S01]  /*29b70*/  BSSY B1, `(.L_x_170) ;  /* 0x0000004000017945 */ /* 0x000fe20003800000 */
[----:B------:R-:W-:-:S04]  /*29b80*/  SHF.L.U32 R10, R19, 0x1f, RZ ;  /* 0x0000001f130a7819 */ /* 0x000fc800000006ff */
[----:B------:R-:W1:Y:S02]  /*29b90*/  SYNCS.PHASECHK.TRANS64.TRYWAIT P1, [R9+URZ+0x60], R10 ;  /* 0x0000600a090075a7 */ /* 0x000e64000802017f */
[----:B-1----:R-:W-:Y:S05]  /*29ba0*/  @!P1 BRA `(.L_x_171) ;  /* 0x000000f800189947 */ /* 0x002fea0003800000 */
.L_x_383:
[----:B------:R-:W-:Y:S05]  /*29bb0*/  BSYNC B1 ;  /* 0x0000000000017941 */ /* 0x000fea0003800000 */
.L_x_170:
        /* <DEDUP_REMOVED lines=22> */
.L_x_173:
[----:B------:R-:W-:Y:S05]  /*29d20*/  BSYNC B1 ;  /* 0x0000000000017941 */ /* 0x000fea0003800000 */
.L_x_172:
        /* <DEDUP_REMOVED lines=8> */
.L_x_174:
        /* <DEDUP_REMOVED lines=15> */
.L_x_168:
[----:B------:R-:W-:Y:S05]  /*29ea0*/  BSYNC B0 ;  /* 0x0000000000007941 */ /* 0x000fea0003800000 */
.L_x_167:
        /* <DEDUP_REMOVED lines=133> */
[----:B------:R-:W-:Y:S01]  /*2a700*/  @P5 LOP3.LUT R22, R34, 0x80000000, R43, 0xb8, !PT ;  /* 0x8000000022165812 */ /* 0x000fe200078eb82b */
[----:B------:R-:W-:Y:S01]  /*2a710*/  FMUL R48, R29, 0.70710676908493041992 ;  /* 0x3f3504f31d307820 */ /* 0x000fe20000400000 */
[----:B------:R-:W-:Y:S02]  /*2a720*/  FSEL R31, |R45|, R31, P1 ;  /* 0x0000001f2d1f7208 */ /* 0x000fe40000800200 */
[----:B------:R-:W-:Y:S02]  /*2a730*/  FSEL R32, R28, 8.4834944573231041431e-05, P1 ;  /* 0x38b1e96a1c207808 */ /* 0x000fe40000800000 */
[----:B------:R-:W-:Y:S01]  /*2a740*/  FSEL R34, -R27, -0.00082130916416645050049, P1 ;  /* 0xba574d201b227808 */ /* 0x000fe20000800100 */
[----:B------:R-:W-:Y:S01]  /*2a750*/  FMUL R35, R48, R48 ;  /* 0x0000003030237220 */ /* 0x000fe20000400000 */
[----:B------:R-:W-:Y:S02]  /*2a760*/  FSEL R33, |R47|, R33, P4 ;  /* 0x000000212f217208 */ /* 0x000fe40002000200 */
[----:B------:R-:W-:Y:S01]  /*2a770*/  FSEL R36, R28, 8.4834944573231041431e-05, P4 ;  /* 0x38b1e96a1c247808 */ /* 0x000fe20002000000 */
[----:B------:R-:W-:Y:S01]  /*2a780*/  FFMA R32, R31, R32, R34 ;  /* 0x000000201f207223 */ /* 0x000fe20000000022 */
        /* <DEDUP_REMOVED lines=120> */
[----:B------:R-:W-:-:S05]  /*2af10*/  FSEL R39, -|R51|, R51, P4 ;  /* 0x0000003333277208 */ /* 0x000fca0002000300 */
[----:B------:R-:W-:-:S04]  /*2af20*/  FFMA R38, R38, R39, R39 ;  /* 0x0000002726267223 */ /* 0x000fc80000000027 */
[----:B------:R-:W1:Y:S01]  /*2af30*/  @P4 MUFU.EX2 R42, R38 ;  /* 0x00000026002a4308 */ /* 0x000e620000000800 */
[----:B------:R-:W-:-:S07]  /*2af40*/  FSEL R44, -|R54|, R54, P5 ;  /* 0x00000036362c7208 */ /* 0x000fce0002800300 */
[----:B------:R-:W3:Y:S01]  /*2af50*/  @P1 MUFU.EX2 R40, R37 ;  /* 0x0000002500281308 */ /* 0x000ee20000000800 */
[----:B------:R-:W-:Y:S01]  /*2af60*/  FFMA R39, R43, R44, R44 ;  /* 0x0000002c2b277223 */ /* 0x000fe2000000002c */
[----:B------:R-:W-:Y:S01]  /*2af70*/  FFMA R41, R2, R46, R41 ;  /* 0x0000002e02297223 */ /* 0x000fe20000000029 */
[----:B------:R-:W-:-:S05]  /*2af80*/  F2FP.F16.E4M3.UNPACK_B R55, R5.H1 ;  /* 0x00000005ff37723e */ /* 0x000fca00030006ff */
[----:B------:R-:W4:Y:S01]  /*2af90*/  @P5 MUFU.EX2 R47, R39 ;  /* 0x00000027002f5308 */ /* 0x000f220000000800 */
[----:B-1----:R-:W-:Y:S01]  /*2afa0*/  @P4 FADD R46, -R42, 1 ;  /* 0x3f8000002a2e4421 */ /* 0x002fe20000000100 */
[----:B------:R-:W-:Y:S01]  /*2afb0*/  FMUL R43, R16, R56 ;  /* 0x00000038102b7220 */ /* 0x000fe20000400000 */
[----:B------:R-:W-:-:S03]  /*2afc0*/  HADD2.F32 R50, -RZ, R55.H0_H0 ;  /* 0x20000037ff327230 */ /* 0x000fc60000004100 */
[----:B------:R-:W-:Y:S01]  /*2afd0*/  @P4 LOP3.LUT R38, R46, 0x80000000, R51, 0xb8, !PT ;  /* 0x800000002e264812 */ /* 0x000fe200078eb833 */
[----:B------:R-:W-:Y:S01]  /*2afe0*/  FFMA R42, R2, R48, R43 ;  /* 0x00000030022a7223 */ /* 0x000fe2000000002b */
[----:B------:R-:W-:Y:S01]  /*2aff0*/  FMUL R51, R41, 0.70710676908493041992 ;  /* 0x3f3504f329337820 */ /* 0x000fe20000400000 */
[----:B---3--:R-:W-:Y:S01]  /*2b000*/  @P1 FADD R44, -R40, 1 ;  /* 0x3f800000282c1421 */ /* 0x008fe20000000100 */
[----:B------:R-:W-:Y:S01]  /*2b010*/  FMUL R45, R16, R53 ;  /* 0x00000035102d7220 */ /* 0x000fe20000400000 */
[----:B------:R-:W-:Y:S01]  /*2b020*/  FMUL R60, R42, 0.70710676908493041992 ;  /* 0x3f3504f32a3c7820 */ /* 0x000fe20000400000 */
[C---:B------:R-:W-:Y:S02]  /*2b030*/  FMUL R43, R51.reuse, R51 ;  /* 0x00000033332b7220 */ /* 0x040fe40000400000 */
[----:B------:R-:W-:Y:S01]  /*2b040*/  @P1 LOP3.LUT R37, R44, 0x80000000, R49, 0xb8, !PT ;  /* 0x800000002c251812 */ /* 0x000fe200078eb831 */
[----:B------:R-:W-:Y:S01]  /*2b050*/  FFMA R40, R2, R50, R45 ;  /* 0x0000003202287223 */ /* 0x000fe2000000002d */
[----:B------:R-:W-:Y:S01]  /*2b060*/  FSETP.GE.AND P1, PT, |R51|, 1.0029599666595458984, PT ;  /* 0x3f8060fe3300780b */ /* 0x000fe20003f26200 */
        /* <DEDUP_REMOVED lines=53> */
[----:B------:R-:W-:Y:S02]  /*2b3c0*/  FFMA R49, R47, R48, R49 ;  /* 0x000000302f317223 */ /* 0x000fe40000000031 */
[----:B------:R-:W1:Y:S02]  /*2b3d0*/  @P4 MUFU.EX2 R48, R53 ;  /* 0x0000003500304308 */ /* 0x000e640000000800 */
[----:B------:R-:W-:-:S06]  /*2b3e0*/  FFMA R44, R49, R44, R44 ;  /* 0x0000002c312c7223 */ /* 0x000fcc000000002c */
[----:B------:R-:W3:Y:S01]  /*2b3f0*/  @P1 MUFU.EX2 R46, R43 ;  /* 0x0000002b002e1308 */ /* 0x000ee20000000800 */
[----:B------:R-:W-:-:S07]  /*2b400*/  F2FP.F16.E4M3.UNPACK_B R45, R0 ;  /* 0x00000000ff2d723e */ /* 0x000fce00020006ff */
[----:B------:R-:W4:Y:S01]  /*2b410*/  @P5 MUFU.EX2 R50, R44 ;  /* 0x0000002c00325308 */ /* 0x000f220000000800 */
[----:B------:R-:W-:Y:S02]  /*2b420*/  HADD2.F32 R55, -RZ, R55.H1_H1 ;  /* 0x30000037ff377230 */ /* 0x000fe40000004100 */
[C---:B------:R-:W-:Y:S01]  /*2b430*/  FMUL R49, R16.reuse, R62 ;  /* 0x0000003e10317220 */ /* 0x040fe20000400000 */
[--C-:B------:R-:W-:Y:S02]  /*2b440*/  HADD2.F32 R52, -RZ, R45.reuse.H0_H0 ;  /* 0x2000002dff347230 */ /* 0x100fe40000004100 */
[----:B------:R-:W-:Y:S02]  /*2b450*/  HADD2.F32 R54, -RZ, R45.H1_H1 ;  /* 0x3000002dff367230 */ /* 0x000fe40000004100 */
[----:B------:R-:W-:Y:S01]  /*2b460*/  FMUL R45, R16, R59 ;  /* 0x0000003b102d7220 */ /* 0x000fe20000400000 */
[----:B------:R-:W-:Y:S01]  /*2b470*/  FFMA R59, R2, R55, R49 ;  /* 0x00000037023b7223 */ /* 0x000fe20000000031 */
[----:B-1----:R-:W-:Y:S01]  /*2b480*/  @P4 FADD R48, -R48, 1 ;  /* 0x3f80000030304421 */ /* 0x002fe20000000100 */
[----:B---3--:R-:W-:Y:S01]  /*2b490*/  @P1 FADD R46, -R46, 1 ;  /* 0x3f8000002e2e1421 */ /* 0x008fe20000000100 */
[----:B------:R-:W-:Y:S01]  /*2b4a0*/  FFMA R55, R2, R52, R45 ;  /* 0x0000003402377223 */ /* 0x000fe2000000002d */
[----:B------:R-:W-:-:S02]  /*2b4b0*/  FMUL R63, R59, 0.70710676908493041992 ;  /* 0x3f3504f33b3f7820 */ /* 0x000fc40000400000 */
[----:B------:R-:W-:Y:S01]  /*2b4c0*/  @P4 LOP3.LUT R53, R48, 0x80000000, R60, 0xb8, !PT ;  /* 0x8000000030354812 */ /* 0x000fe200078eb83c */
[----:B------:R-:W-:Y:S01]  /*2b4d0*/  FMUL R60, R55, 0.70710676908493041992 ;  /* 0x3f3504f3373c7820 */ /* 0x000fe20000400000 */
[----:B----4-:R-:W-:Y:S01]  /*2b4e0*/  @P5 FADD R50, -R50, 1 ;  /* 0x3f80000032325421 */ /* 0x010fe20000000100 */
[----:B------:R-:W-:Y:S01]  /*2b4f0*/  @P1 LOP3.LUT R43, R46, 0x80000000, R51, 0xb8, !PT ;  /* 0x800000002e2b1812 */ /* 0x000fe200078eb833 */
[C---:B------:R-:W-:Y:S01]  /*2b500*/  FMUL R46, R63.reuse, R63 ;  /* 0x0000003f3f2e7220 */ /* 0x040fe20000400000 */
[----:B------:R-:W-:Y:S02]  /*2b510*/  FMUL R45, R60, R60 ;  /* 0x0000003c3c2d7220 */ /* 0x000fe40000400000 */
[----:B------:R-:W-:Y:S02]  /*2b520*/  @P5 LOP3.LUT R44, R50, 0x80000000, R61, 0xb8, !PT ;  /* 0x80000000322c5812 */ /* 0x000fe400078eb83d */
[----:B------:R-:W-:Y:S02]  /*2b530*/  FSETP.GE.AND P5, PT, |R63|, 1.0029599666595458984, PT ;  /* 0x3f8060fe3f00780b */ /* 0x000fe40003fa6200 */
[----:B------:R-:W-:-:S02]  /*2b540*/  FSETP.GE.AND P1, PT, |R60|, 1.0029599666595458984, PT ;  /* 0x3f8060fe3c00780b */ /* 0x000fc40003f26200 */
[----:B------:R-:W-:Y:S02]  /*2b550*/  FSEL R49, |R63|, R46, P5 ;  /* 0x0000002e3f317208 */ /* 0x000fe40002800200 */
[----:B------:R-:W-:Y:S02]  /*2b560*/  FSEL R50, R28, 8.4834944573231041431e-05, P5 ;  /* 0x38b1e96a1c327808 */ /* 0x000fe40002800000 */
[C---:B------:R-:W-:Y:S02]  /*2b570*/  FSEL R52, -R27.reuse, -0.00082130916416645050049, P5 ;  /* 0xba574d201b347808 */ /* 0x040fe40002800100 */
[----:B------:R-:W-:Y:S02]  /*2b580*/  FSEL R45, |R60|, R45, P1 ;  /* 0x0000002d3c2d7208 */ /* 0x000fe40000800200 */
[----:B------:R-:W-:Y:S02]  /*2b590*/  FSEL R46, R28, 8.4834944573231041431e-05, P1 ;  /* 0x38b1e96a1c2e7808 */ /* 0x000fe40000800000 */
[----:B------:R-:W-:Y:S01]  /*2b5a0*/  FSEL R48, -R27, -0.00082130916416645050049, P1 ;  /* 0xba574d201b307808 */ /* 0x000fe20000800100 */
[----:B------:R-:W-:Y:S01]  /*2b5b0*/  FFMA R56, R49, R50, R52 ;  /* 0x0000003231387223 */ /* 0x000fe20000000034 */
[----:B------:R-:W-:-:S03]  /*2b5c0*/  FSEL R58, R26, 0.0052134888246655464172, P5 ;  /* 0x3baad5ea1a3a7808 */ /* 0x000fc60002800000 */
[----:B------:R-:W-:Y:S01]  /*2b5d0*/  FFMA R46, R45, R46, R48 ;  /* 0x0000002e2d2e7223 */ /* 0x000fe20000000030 */
[----:B------:R-:W-:Y:S01]  /*2b5e0*/  FSEL R48, R26, 0.0052134888246655464172, P1 ;  /* 0x3baad5ea1a307808 */ /* 0x000fe20000800000 */
[----:B------:R-:W-:Y:S01]  /*2b5f0*/  FFMA R56, R49, R56, R58 ;  /* 0x0000003831387223 */ /* 0x000fe2000000003a */
[----:B------:R-:W-:-:S03]  /*2b600*/  FSEL R58, R24, 0.11284004896879196167, P5 ;  /* 0x3de718af183a7808 */ /* 0x000fc60002800000 */
[----:B------:R-:W-:Y:S01]  /*2b610*/  FFMA R46, R45, R46, R48 ;  /* 0x0000002e2d2e7223 */ /* 0x000fe20000000030 */
[----:B------:R-:W-:-:S05]  /*2b620*/  FSEL R48, -R25, -0.026868773624300956726, P1 ;  /* 0xbcdc1be719307808 */ /* 0x000fca0000800100 */
[----:B------:R-:W-:Y:S01]  /*2b630*/  FFMA R46, R45, R46, R48 ;  /* 0x0000002e2d2e7223 */ /* 0x000fe20000000030 */
[----:B------:R-:W-:Y:S02]  /*2b640*/  FSEL R48, R20, -0.37612664699554443359, P5 ;  /* 0xbec093ac14307808 */ /* 0x000fe40002800000 */
[----:B------:R-:W-:Y:S01]  /*2b650*/  FSEL R51, -|R63|, R63, P5 ;  /* 0x0000003f3f337208 */ /* 0x000fe20002800300 */
[----:B------:R-:W-:Y:S01]  /*2b660*/  FMUL R9, R9, 0.5 ;  /* 0x3f00000009097820 */ /* 0x000fe20000400000 */
[----:B------:R-:W-:Y:S01]  /*2b670*/  FADD R10, R10, 1 ;  /* 0x3f8000000a0a7421 */ /* 0x000fe20000000000 */
[----:B------:R-:W-:Y:S01]  /*2b680*/  FADD R21, R21, 1 ;  /* 0x3f80000015157421 */ /* 0x000fe20000000000 */
[----:B------:R-:W-:Y:S01]  /*2b690*/  FADD R31, R31, 1 ;  /* 0x3f8000001f1f7421 */ /* 0x000fe20000000000 */
[----:B------:R-:W-:Y:S01]  /*2b6a0*/  FADD R32, R32, 1 ;  /* 0x3f80000020207421 */ /* 0x000fe20000000000 */
[----:B------:R-:W-:Y:S01]  /*2b6b0*/  FMUL R13, R13, 0.5 ;  /* 0x3f0000000d0d7820 */ /* 0x000fe20000400000 */
[----:B------:R-:W-:Y:S01]  /*2b6c0*/  FADD R22, R22, 1 ;  /* 0x3f80000016167421 */ /* 0x000fe20000000000 */
[----:B------:R-:W-:Y:S01]  /*2b6d0*/  FADD R33, R33, 1 ;  /* 0x3f80000021217421 */ /* 0x000fe20000000000 */
[----:B------:R-:W-:Y:S01]  /*2b6e0*/  FADD R38, R38, 1 ;  /* 0x3f80000026267421 */ /* 0x000fe20000000000 */
[----:B------:R-:W-:Y:S01]  /*2b6f0*/  FADD R39, R39, 1 ;  /* 0x3f80000027277421 */ /* 0x000fe20000000000 */
[----:B------:R-:W-:Y:S01]  /*2b700*/  FMUL R22, R22, R13 ;  /* 0x0000000d16167220 */ /* 0x000fe20000400000 */
[----:B------:R-:W-:Y:S01]  /*2b710*/  FADD R14, R14, 1 ;  /* 0x3f8000000e0e7421 */ /* 0x000fe20000000000 */
[----:B------:R-:W-:Y:S01]  /*2b720*/  FMUL R36, R36, 0.5 ;  /* 0x3f00000024247820 */ /* 0x000fe20000400000 */
[----:B------:R-:W-:Y:S01]  /*2b730*/  FADD R37, R37, 1 ;  /* 0x3f80000025257421 */ /* 0x000fe20000000000 */
[----:B------:R-:W-:Y:S01]  /*2b740*/  FMUL R42, R42, 0.5 ;  /* 0x3f0000002a2a7820 */ /* 0x000fe20000400000 */
[----:B------:R-:W-:Y:S01]  /*2b750*/  FADD R43, R43, 1 ;  /* 0x3f8000002b2b7421 */ /* 0x000fe20000000000 */
[----:B--2---:R-:W-:-:S04]  /*2b760*/  FMUL R47, R16, R57 ;  /* 0x00000039102f7220 */ /* 0x004fc80000400000 */
[----:B------:R-:W-:-:S04]  /*2b770*/  FFMA R57, R2, R54, R47 ;  /* 0x0000003602397223 */ /* 0x000fc8000000002f */
[----:B------:R-:W-:-:S04]  /*2b780*/  FMUL R62, R57, 0.70710676908493041992 ;  /* 0x3f3504f3393e7820 */ /* 0x000fc80000400000 */
[C---:B------:R-:W-:Y:S01]  /*2b790*/  FMUL R47, R62.reuse, R62 ;  /* 0x0000003e3e2f7220 */ /* 0x040fe20000400000 */
[----:B------:R-:W-:-:S04]  /*2b7a0*/  FSETP.GE.AND P4, PT, |R62|, 1.0029599666595458984, PT ;  /* 0x3f8060fe3e00780b */ /* 0x000fc80003f86200 */
[----:B------:R-:W-:Y:S02]  /*2b7b0*/  FSEL R47, |R62|, R47, P4 ;  /* 0x0000002f3e2f7208 */ /* 0x000fe40002000200 */
[----:B------:R-:W-:Y:S02]  /*2b7c0*/  FSEL R50, R28, 8.4834944573231041431e-05, P4 ;  /* 0x38b1e96a1c327808 */ /* 0x000fe40002000000 */
[----:B------:R-:W-:-:S05]  /*2b7d0*/  FSEL R52, -R27, -0.00082130916416645050049, P4 ;  /* 0xba574d201b347808 */ /* 0x000fca0002000100 */
[----:B------:R-:W-:Y:S01]  /*2b7e0*/  FFMA R50, R47, R50, R52 ;  /* 0x000000322f327223 */ /* 0x000fe20000000034 */
[----:B------:R-:W-:Y:S02]  /*2b7f0*/  FSEL R52, -R25, -0.026868773624300956726, P5 ;  /* 0xbcdc1be719347808 */ /* 0x000fe40002800100 */
[----:B------:R-:W-:-:S03]  /*2b800*/  FSEL R54, R26, 0.0052134888246655464172, P4 ;  /* 0x3baad5ea1a367808 */ /* 0x000fc60002000000 */
[----:B------:R-:W-:Y:S01]  /*2b810*/  FFMA R56, R49, R56, R52 ;  /* 0x0000003831387223 */ /* 0x000fe20000000034 */
[----:B------:R-:W-:Y:S01]  /*2b820*/  FSEL R52, -R25, -0.026868773624300956726, P4 ;  /* 0xbcdc1be719347808 */ /* 0x000fe20002000100 */
[----:B------:R-:W-:Y:S01]  /*2b830*/  FFMA R54, R47, R50, R54 ;  /* 0x000000322f367223 */ /* 0x000fe20000000036 */
[----:B------:R-:W-:Y:S01]  /*2b840*/  FSEL R50, R24, 0.11284004896879196167, P1 ;  /* 0x3de718af18327808 */ /* 0x000fe20000800000 */
[----:B------:R-:W-:Y:S02]  /*2b850*/  FFMA R56, R49, R56, R58 ;  /* 0x0000003831387223 */ /* 0x000fe4000000003a */
[----:B------:R-:W-:Y:S02]  /*2b860*/  FFMA R52, R47, R54, R52 ;  /* 0x000000362f347223 */ /* 0x000fe40000000034 */
[----:B------:R-:W-:Y:S01]  /*2b870*/  FFMA R56, R49, R56, R48 ;  /* 0x0000003831387223 */ /* 0x000fe20000000030 */
[----:B------:R-:W-:Y:S01]  /*2b880*/  FSEL R48, R20, -0.37612664699554443359, P1 ;  /* 0xbec093ac14307808 */ /* 0x000fe20000800000 */
[----:B------:R-:W-:Y:S01]  /*2b890*/  FFMA R46, R45, R46, R50 ;  /* 0x0000002e2d2e7223 */ /* 0x000fe20000000032 */
[----:B------:R-:W-:-:S02]  /*2b8a0*/  FSEL R50, R15, 0.12837915122509002686, P5 ;  /* 0x3e0375d30f327808 */ /* 0x000fc40002800000 */
[----:B------:R-:W-:Y:S01]  /*2b8b0*/  FSEL R54, R24, 0.11284004896879196167, P4 ;  /* 0x3de718af18367808 */ /* 0x000fe20002000000 */
[----:B------:R-:W-:Y:S01]  /*2b8c0*/  FFMA R46, R45, R46, R48 ;  /* 0x0000002e2d2e7223 */ /* 0x000fe20000000030 */
[----:B------:R-:W-:Y:S01]  /*2b8d0*/  FSEL R48, R20, -0.37612664699554443359, P4 ;  /* 0xbec093ac14307808 */ /* 0x000fe20002000000 */
[----:B------:R-:W-:Y:S01]  /*2b8e0*/  FFMA R56, R49, R56, R50 ;  /* 0x0000003831387223 */ /* 0x000fe20000000032 */
[----:B------:R-:W-:Y:S01]  /*2b8f0*/  FSEL R50, R15, 0.12837915122509002686, P1 ;  /* 0x3e0375d30f327808 */ /* 0x000fe20000800000 */
[----:B------:R-:W-:Y:S01]  /*2b900*/  FFMA R52, R47, R52, R54 ;  /* 0x000000342f347223 */ /* 0x000fe20000000036 */
[----:B------:R-:W-:Y:S01]  /*2b910*/  FSEL R49, R15, 0.12837915122509002686, P4 ;  /* 0x3e0375d30f317808 */ /* 0x000fe20002000000 */
[----:B------:R-:W-:Y:S02]  /*2b920*/  FFMA R56, R56, R51, R51 ;  /* 0x0000003338387223 */ /* 0x000fe40000000033 */
[----:B------:R-:W-:Y:S01]  /*2b930*/  FFMA R48, R47, R52, R48 ;  /* 0x000000342f307223 */ /* 0x000fe20000000030 */
[----:B------:R-:W-:Y:S01]  /*2b940*/  FFMA R46, R45, R46, R50 ;  /* 0x0000002e2d2e7223 */ /* 0x000fe20000000032 */
[----:B------:R-:W-:-:S02]  /*2b950*/  FSEL R45, -|R60|, R60, P1 ;  /* 0x0000003c3c2d7208 */ /* 0x000fc40000800300 */
[----:B------:R-:W-:Y:S01]  /*2b960*/  FSEL R51, -|R62|, R62, P4 ;  /* 0x0000003e3e337208 */ /* 0x000fe20002000300 */
[----:B------:R-:W-:Y:S02]  /*2b970*/  FFMA R48, R47, R48, R49 ;  /* 0x000000302f307223 */ /* 0x000fe40000000031 */
[----:B------:R-:W-:Y:S02]  /*2b980*/  FFMA R45, R46, R45, R45 ;  /* 0x0000002d2e2d7223 */ /* 0x000fe4000000002d */
[----:B------:R-:W-:Y:S02]  /*2b990*/  FFMA R48, R48, R51, R51 ;  /* 0x0000003330307223 */ /* 0x000fe40000000033 */
[----:B------:R-:W1:Y:S08]  /*2b9a0*/  @P1 MUFU.EX2 R46, R45 ;  /* 0x0000002d002e1308 */ /* 0x000e700000000800 */
[----:B------:R-:W2:Y:S08]  /*2b9b0*/  @P4 MUFU.EX2 R47, R48 ;  /* 0x00000030002f4308 */ /* 0x000eb00000000800 */
[----:B------:R-:W3:Y:S01]  /*2b9c0*/  @P5 MUFU.EX2 R50, R56 ;  /* 0x0000003800325308 */ /* 0x000ee20000000800 */
[----:B-1----:R-:W-:Y:S01]  /*2b9d0*/  @P1 FADD R46, -R46, 1 ;  /* 0x3f8000002e2e1421 */ /* 0x002fe20000000100 */
[----:B--2---:R-:W-:-:S04]  /*2b9e0*/  @P4 FADD R47, -R47, 1 ;  /* 0x3f8000002f2f4421 */ /* 0x004fc80000000100 */
[----:B------:R-:W-:Y:S01]  /*2b9f0*/  @P1 LOP3.LUT R45, R46, 0x80000000, R60, 0xb8, !PT ;  /* 0x800000002e2d1812 */ /* 0x000fe200078eb83c */
[----:B------:R-:W-:Y:S01]  /*2ba00*/  FMUL R46, R10, R9 ;  /* 0x000000090a2e7220 */ /* 0x000fe20000400000 */
[----:B------:R-:W-:Y:S01]  /*2ba10*/  FMUL R10, R23, 0.5 ;  /* 0x3f000000170a7820 */ /* 0x000fe20000400000 */
[----:B------:R-:W-:Y:S01]  /*2ba20*/  @P4 LOP3.LUT R48, R47, 0x80000000, R62, 0xb8, !PT ;  /* 0x800000002f304812 */ /* 0x000fe200078eb83e */
[----:B------:R-:W-:Y:S01]  /*2ba30*/  FMUL R47, R12, 0.5 ;  /* 0x3f0000000c2f7820 */ /* 0x000fe20000400000 */
[----:B------:R-:W-:Y:S01]  /*2ba40*/  FMUL R12, R11, 0.5 ;  /* 0x3f0000000b0c7820 */ /* 0x000fe20000400000 */
[----:B---3--:R-:W-:Y:S01]  /*2ba50*/  @P5 FADD R50, -R50, 1 ;  /* 0x3f80000032325421 */ /* 0x008fe20000000100 */
[----:B------:R-:W-:Y:S01]  /*2ba60*/  FMUL R9, R30, 0.5 ;  /* 0x3f0000001e097820 */ /* 0x000fe20000400000 */
[----:B------:R-:W-:Y:S01]  /*2ba70*/  FMUL R31, R31, R10 ;  /* 0x0000000a1f1f7220 */ /* 0x000fe20000400000 */
[----:B------:R-:W-:Y:S01]  /*2ba80*/  FMUL R21, R21, R12 ;  /* 0x0000000c15157220 */ /* 0x000fe20000400000 */
[----:B------:R-:W-:Y:S01]  /*2ba90*/  FMUL R12, R29, 0.5 ;  /* 0x3f0000001d0c7820 */ /* 0x000fe20000400000 */
[----:B------:R-:W-:Y:S01]  /*2baa0*/  FMUL R32, R32, R9 ;  /* 0x0000000920207220 */ /* 0x000fe20000400000 */
[----:B------:R-:W-:Y:S01]  /*2bab0*/  @P5 LOP3.LUT R56, R50, 0x80000000, R63, 0xb8, !PT ;  /* 0x8000000032385812 */ /* 0x000fe200078eb83f */
[----:B------:R-:W-:Y:S01]  /*2bac0*/  FMUL R9, R34, 0.5 ;  /* 0x3f00000022097820 */ /* 0x000fe20000400000 */
[----:B------:R-:W-:Y:S01]  /*2bad0*/  FMUL R10, R35, 0.5 ;  /* 0x3f000000230a7820 */ /* 0x000fe20000400000 */
[----:B------:R-:W-:Y:S01]  /*2bae0*/  FMUL R33, R33, R12 ;  /* 0x0000000c21217220 */ /* 0x000fe20000400000 */
[----:B------:R-:W-:Y:S01]  /*2baf0*/  FMUL R12, R41, 0.5 ;  /* 0x3f000000290c7820 */ /* 0x000fe20000400000 */
[----:B------:R-:W-:Y:S01]  /*2bb00*/  FMUL R38, R38, R9 ;  /* 0x0000000926267220 */ /* 0x000fe20000400000 */
[----:B------:R-:W-:Y:S01]  /*2bb10*/  FMUL R39, R39, R10 ;  /* 0x0000000a27277220 */ /* 0x000fe20000400000 */
        /* <DEDUP_REMOVED lines=27> */
.L_x_175:
        /* <DEDUP_REMOVED lines=27> */
.L_x_177:
[----:B------:R-:W-:Y:S05]  /*2be80*/  BSYNC B0 ;  /* 0x0000000000007941 */ /* 0x000fea0003800000 */
.L_x_176:
[----:B------:R-:W-:Y:S04]  /*2be90*/  BSSY B0, `(.L_x_178) ;  /* 0x000003a000007945 */ /* 0x000fe80003800000 */
[----:B------:R-:W-:Y:S05]  /*2bea0*/  @P2 BRA `(.L_x_179) ;  /* 0x0000000000e02947 */ /* 0x000fea0003800000 */
[----:B------:R-:W2:Y:S02]  /*2beb0*/  LDL R9, [R1+0x4a8] ;  /* 0x0004a80001097983 */ /* 0x000ea40000100800 */
[----:B--2---:R-:W-:-:S13]  /*2bec0*/  ISETP.NE.AND P4, PT, R9, 0x3, PT ;  /* 0x000000030900780c */ /* 0x004fda0003f85270 */
[----:B------:R-:W-:Y:S05]  /*2bed0*/  @!P4 BRA `(.L_x_180) ;  /* 0x000000000004c947 */ /* 0x000fea0003800000 */
[----:B------:R-:W-:Y:S01]  /*2bee0*/  BPT.TRAP 0x1 ;  /* 0x000000040000795c */ /* 0x000fe20000300000 */
.L_x_180:
[----:B------:R-:W-:Y:S01]  /*2bef0*/  LEA R9, R18, UR42, 0x3 ;  /* 0x0000002a12097c11 */ /* 0x000fe2000f8e18ff */
[----:B------:R-:W-:Y:S01]  /*2bf00*/  BSSY B1, `(.L_x_181) ;  /* 0x0000004000017945 */ /* 0x000fe20003800000 */
[----:B------:R-:W-:-:S04]  /*2bf10*/  SHF.L.U32 R10, R19, 0x1f, RZ ;  /* 0x0000001f130a7819 */ /* 0x000fc800000006ff */
[----:B------:R-:W1:Y:S02]  /*2bf20*/  SYNCS.PHASECHK.TRANS64.TRYWAIT P1, [R9+URZ+0x60], R10 ;  /* 0x0000600a090075a7 */ /* 0x000e64000802017f */
[----:B-1----:R-:W-:Y:S05]  /*2bf30*/  @!P1 BRA `(.L_x_182) ;  /* 0x000000d400489947 */ /* 0x002fea0003800000 */
.L_x_384:
[----:B------:R-:W-:Y:S05]  /*2bf40*/  BSYNC B1 ;  /* 0x0000000000017941 */ /* 0x000fea0003800000 */
.L_x_181:
        /* <DEDUP_REMOVED lines=22> */
.L_x_184:
[----:B------:R-:W-:Y:S05]  /*2c0b0*/  BSYNC B1 ;  /* 0x0000000000017941 */ /* 0x000fea0003800000 */
.L_x_183:
        /* <DEDUP_REMOVED lines=8> */
.L_x_185:
        /* <DEDUP_REMOVED lines=15> */
.L_x_179:
[----:B------:R-:W-:Y:S05]  /*2c230*/  BSYNC B0 ;  /* 0x0000000000007941 */ /* 0x000fea0003800000 */
.L_x_178:
        /* <DEDUP_REMOVED lines=263> */
[----:B------:R-:W1:Y:S01]  /*2d2b0*/  @P1 MUFU.EX2 R40, R37 ;  /* 0x0000002500281308 */ /* 0x000e620000000800 */
[----:B------:R-:W-:-:S03]  /*2d2c0*/  FSEL R44, -|R54|, R54, P5 ;  /* 0x00000036362c7208 */ /* 0x000fc60002800300 */
[----:B------:R-:W-:-:S04]  /*2d2d0*/  FFMA R38, R38, R39, R39 ;  /* 0x0000002726267223 */ /* 0x000fc80000000027 */
[----:B------:R-:W3:Y:S01]  /*2d2e0*/  @P4 MUFU.EX2 R42, R38 ;  /* 0x00000026002a4308 */ /* 0x000ee20000000800 */
[----:B------:R-:W-:Y:S01]  /*2d2f0*/  FFMA R39, R43, R44, R44 ;  /* 0x0000002c2b277223 */ /* 0x000fe2000000002c */
[----:B------:R-:W-:-:S06]  /*2d300*/  F2FP.F16.E4M3.UNPACK_B R55, R5.H1 ;  /* 0x00000005ff37723e */ /* 0x000fcc00030006ff */
[----:B------:R-:W4:Y:S01]  /*2d310*/  @P5 MUFU.EX2 R47, R39 ;  /* 0x00000027002f5308 */ /* 0x000f220000000800 */
[----:B------:R-:W-:Y:S01]  /*2d320*/  FMUL R43, R16, R56 ;  /* 0x00000038102b7220 */ /* 0x000fe20000400000 */
[----:B------:R-:W-:Y:S01]  /*2d330*/  FFMA R41, R2, R46, R41 ;  /* 0x0000002e02297223 */ /* 0x000fe20000000029 */
[----:B-1----:R-:W-:Y:S01]  /*2d340*/  @P1 FADD R44, -R40, 1 ;  /* 0x3f800000282c1421 */ /* 0x002fe20000000100 */
[----:B------:R-:W-:Y:S02]  /*2d350*/  HADD2.F32 R50, -RZ, R55.H0_H0 ;  /* 0x20000037ff327230 */ /* 0x000fe40000004100 */
[----:B------:R-:W-:Y:S01]  /*2d360*/  FMUL R60, R41, 0.70710676908493041992 ;  /* 0x3f3504f3293c7820 */ /* 0x000fe20000400000 */
[----:B---3--:R-:W-:Y:S01]  /*2d370*/  @P4 FADD R46, -R42, 1 ;  /* 0x3f8000002a2e4421 */ /* 0x008fe20000000100 */
[----:B------:R-:W-:Y:S01]  /*2d380*/  FFMA R42, R2, R48, R43 ;  /* 0x00000030022a7223 */ /* 0x000fe2000000002b */
[----:B------:R-:W-:Y:S01]  /*2d390*/  FMUL R45, R16, R53 ;  /* 0x00000035102d7220 */ /* 0x000fe20000400000 */
[----:B------:R-:W-:Y:S01]  /*2d3a0*/  @P1 LOP3.LUT R37, R44, 0x80000000, R49, 0xb8, !PT ;  /* 0x800000002c251812 */ /* 0x000fe200078eb831 */
[----:B------:R-:W-:Y:S01]  /*2d3b0*/  FMUL R43, R60, R60 ;  /* 0x0000003c3c2b7220 */ /* 0x000fe20000400000 */
[----:B------:R-:W-:Y:S01]  /*2d3c0*/  FMUL R61, R42, 0.70710676908493041992 ;  /* 0x3f3504f32a3d7820 */ /* 0x000fe20000400000 */
[----:B------:R-:W-:Y:S01]  /*2d3d0*/  FSETP.GE.AND P1, PT, |R60|, 1.0029599666595458984, PT ;  /* 0x3f8060fe3c00780b */ /* 0x000fe20003f26200 */
[----:B------:R-:W-:Y:S01]  /*2d3e0*/  FFMA R40, R2, R50, R45 ;  /* 0x0000003202287223 */ /* 0x000fe2000000002d */
[----:B----4-:R-:W-:Y:S01]  /*2d3f0*/  @P5 FADD R47, -R47, 1 ;  /* 0x3f8000002f2f5421 */ /* 0x010fe20000000100 */
[----:B------:R-:W-:Y:S01]  /*2d400*/  @P4 LOP3.LUT R38, R46, 0x80000000, R51, 0xb8, !PT ;  /* 0x800000002e264812 */ /* 0x000fe200078eb833 */
[C---:B------:R-:W-:Y:S01]  /*2d410*/  FMUL R45, R61.reuse, R61 ;  /* 0x0000003d3d2d7220 */ /* 0x040fe20000400000 */
[----:B------:R-:W-:Y:S01]  /*2d420*/  FSETP.GE.AND P4, PT, |R61|, 1.0029599666595458984, PT ;  /* 0x3f8060fe3d00780b */ /* 0x000fe20003f86200 */
[----:B------:R-:W-:Y:S01]  /*2d430*/  FMUL R63, R40, 0.70710676908493041992 ;  /* 0x3f3504f3283f7820 */ /* 0x000fe20000400000 */
[----:B------:R-:W-:-:S02]  /*2d440*/  FSEL R43, |R60|, R43, P1 ;  /* 0x0000002b3c2b7208 */ /* 0x000fc40000800200 */
[C---:B------:R-:W-:Y:S02]  /*2d450*/  FSEL R44, R28.reuse, 8.4834944573231041431e-05, P1 ;  /* 0x38b1e96a1c2c7808 */ /* 0x040fe40000800000 */
        /* <DEDUP_REMOVED lines=50> */
[----:B------:R-:W3:Y:S01]  /*2d780*/  @P1 MUFU.EX2 R44, R51 ;  /* 0x00000033002c1308 */ /* 0x000ee20000000800 */
[----:B------:R-:W-:-:S07]  /*2d790*/  F2FP.F16.E4M3.UNPACK_B R43, R0 ;  /* 0x00000000ff2b723e */ /* 0x000fce00020006ff */
[----:B------:R-:W4:Y:S01]  /*2d7a0*/  @P5 MUFU.EX2 R48, R54 ;  /* 0x0000003600305308 */ /* 0x000f220000000800 */
[----:B------:R-:W-:Y:S02]  /*2d7b0*/  HADD2.F32 R55, -RZ, R55.H1_H1 ;  /* 0x30000037ff377230 */ /* 0x000fe40000004100 */
[----:B------:R-:W-:Y:S01]  /*2d7c0*/  FMUL R47, R16, R62 ;  /* 0x0000003e102f7220 */ /* 0x000fe20000400000 */
[--C-:B------:R-:W-:Y:S02]  /*2d7d0*/  HADD2.F32 R50, -RZ, R43.reuse.H0_H0 ;  /* 0x2000002bff327230 */ /* 0x100fe40000004100 */
[----:B-1----:R-:W-:Y:S01]  /*2d7e0*/  @P4 FADD R46, -R46, 1 ;  /* 0x3f8000002e2e4421 */ /* 0x002fe20000000100 */
[----:B------:R-:W-:Y:S02]  /*2d7f0*/  HADD2.F32 R52, -RZ, R43.H1_H1 ;  /* 0x3000002bff347230 */ /* 0x000fe40000004100 */
[----:B------:R-:W-:Y:S01]  /*2d800*/  FMUL R43, R16, R59 ;  /* 0x0000003b102b7220 */ /* 0x000fe20000400000 */
[----:B------:R-:W-:Y:S01]  /*2d810*/  FFMA R59, R2, R55, R47 ;  /* 0x00000037023b7223 */ /* 0x000fe2000000002f */
[----:B---3--:R-:W-:-:S02]  /*2d820*/  @P1 FADD R44, -R44, 1 ;  /* 0x3f8000002c2c1421 */ /* 0x008fc40000000100 */
[----:B------:R-:W-:Y:S01]  /*2d830*/  FFMA R55, R2, R50, R43 ;  /* 0x0000003202377223 */ /* 0x000fe2000000002b */
[----:B------:R-:W-:Y:S01]  /*2d840*/  @P4 LOP3.LUT R53, R46, 0x80000000, R61, 0xb8, !PT ;  /* 0x800000002e354812 */ /* 0x000fe200078eb83d */
[----:B------:R-:W-:Y:S01]  /*2d850*/  FMUL R61, R59, 0.70710676908493041992 ;  /* 0x3f3504f33b3d7820 */ /* 0x000fe20000400000 */
[----:B------:R-:W-:Y:S01]  /*2d860*/  @P1 LOP3.LUT R51, R44, 0x80000000, R60, 0xb8, !PT ;  /* 0x800000002c331812 */ /* 0x000fe200078eb83c */
[----:B----4-:R-:W-:Y:S01]  /*2d870*/  @P5 FADD R48, -R48, 1 ;  /* 0x3f80000030305421 */ /* 0x010fe20000000100 */
[----:B------:R-:W-:Y:S01]  /*2d880*/  FMUL R60, R55, 0.70710676908493041992 ;  /* 0x3f3504f3373c7820 */ /* 0x000fe20000400000 */
[----:B------:R-:W-:-:S03]  /*2d890*/  FMUL R44, R61, R61 ;  /* 0x0000003d3d2c7220 */ /* 0x000fc60000400000 */
[----:B------:R-:W-:Y:S01]  /*2d8a0*/  @P5 LOP3.LUT R54, R48, 0x80000000, R63, 0xb8, !PT ;  /* 0x8000000030365812 */ /* 0x000fe200078eb83f */
[C---:B------:R-:W-:Y:S01]  /*2d8b0*/  FMUL R43, R60.reuse, R60 ;  /* 0x0000003c3c2b7220 */ /* 0x040fe20000400000 */
[C---:B------:R-:W-:Y:S02]  /*2d8c0*/  FSETP.GE.AND P5, PT, |R61|.reuse, 1.0029599666595458984, PT ;  /* 0x3f8060fe3d00780b */ /* 0x040fe40003fa6200 */
[----:B------:R-:W-:Y:S02]  /*2d8d0*/  FSETP.GE.AND P1, PT, |R60|, 1.0029599666595458984, PT ;  /* 0x3f8060fe3c00780b */ /* 0x000fe40003f26200 */
[----:B------:R-:W-:Y:S02]  /*2d8e0*/  FSEL R47, |R61|, R44, P5 ;  /* 0x0000002c3d2f7208 */ /* 0x000fe40002800200 */
[----:B------:R-:W-:Y:S02]  /*2d8f0*/  FSEL R48, R28, 8.4834944573231041431e-05, P5 ;  /* 0x38b1e96a1c307808 */ /* 0x000fe40002800000 */
[----:B------:R-:W-:-:S02]  /*2d900*/  FSEL R50, -R27, -0.00082130916416645050049, P5 ;  /* 0xba574d201b327808 */ /* 0x000fc40002800100 */
        /* <DEDUP_REMOVED lines=30> */
[----:B------:R-:W-:Y:S01]  /*2daf0*/  FADD R53, R53, 1 ;  /* 0x3f80000035357421 */ /* 0x000fe20000000000 */
[----:B------:R-:W-:Y:S01]  /*2db00*/  FMUL R13, R59, 0.5 ;  /* 0x3f0000003b0d7820 */ /* 0x000fe20000400000 */
[----:B------:R-:W-:Y:S01]  /*2db10*/  FADD R54, R54, 1 ;  /* 0x3f80000036367421 */ /* 0x000fe20000000000 */
[----:B------:R-:W-:Y:S01]  /*2db20*/  FMUL R36, R37, R36 ;  /* 0x0000002425247220 */ /* 0x000fe20000400000 */
[----:B------:R-:W-:Y:S01]  /*2db30*/  FMUL R53, R53, R42 ;  /* 0x0000002a35357220 */ /* 0x000fe20000400000 */
        /* <DEDUP_REMOVED lines=82> */
.L_x_186:
        /* <DEDUP_REMOVED lines=27> */
.L_x_188:
[----:B------:R-:W-:Y:S05]  /*2e210*/  BSYNC B0 ;  /* 0x0000000000007941 */ /* 0x000fea0003800000 */
.L_x_187:
[----:B------:R-:W-:Y:S04]  /*2e220*/  BSSY B0, `(.L_x_189) ;  /* 0x000003a000007945 */ /* 0x000fe80003800000 */
[----:B------:R-:W-:Y:S05]  /*2e230*/  @P2 BRA `(.L_x_190) ;  /* 0x0000000000e02947 */ /* 0x000fea0003800000 */
[----:B------:R-:W2:Y:S02]  /*2e240*/  LDL R9, [R1+0x4a8] ;  /* 0x0004a80001097983 */ /* 0x000ea40000100800 */
[----:B--2---:R-:W-:-:S13]  /*2e250*/  ISETP.NE.AND P4, PT, R9, 0x3, PT ;  /* 0x000000030900780c */ /* 0x004fda0003f85270 */
[----:B------:R-:W-:Y:S05]  /*2e260*/  @!P4 BRA `(.L_x_191) ;  /* 0x000000000004c947 */ /* 0x000fea0003800000 */
[----:B------:R-:W-:Y:S01]  /*2e270*/  BPT.TRAP 0x1 ;  /* 0x000000040000795c */ /* 0x000fe20000300000 */
.L_x_191:
[----:B------:R-:W-:Y:S01]  /*2e280*/  LEA R9, R18, UR42, 0x3 ;  /* 0x0000002a12097c11 */ /* 0x000fe2000f8e18ff */
[----:B------:R-:W-:Y:S01]  /*2e290*/  BSSY B1, `(.L_x_192) ;  /* 0x0000004000017945 */ /* 0x000fe20003800000 */
[----:B------:R-:W-:-:S04]  /*2e2a0*/  SHF.L.U32 R10, R19, 0x1f, RZ ;  /* 0x0000001f130a7819 */ /* 0x000fc800000006ff */
[----:B------:R-:W1:Y:S02]  /*2e2b0*/  SYNCS.PHASECHK.TRANS64.TRYWAIT P1, [R9+URZ+0x60], R10 ;  /* 0x0000600a090075a7 */ /* 0x000e64000802017f */
[----:B-1----:R-:W-:Y:S05]  /*2e2c0*/  @!P1 BRA `(.L_x_193) ;  /* 0x000000b000789947 */ /* 0x002fea0003800000 */
.L_x_385:
[----:B------:R-:W-:Y:S05]  /*2e2d0*/  BSYNC B1 ;  /* 0x0000000000017941 */ /* 0x000fea0003800000 */
.L_x_192:
        /* <DEDUP_REMOVED lines=22> */
.L_x_195:
[----:B------:R-:W-:Y:S05]  /*2e440*/  BSYNC B1 ;  /* 0x0000000000017941 */ /* 0x000fea0003800000 */
.L_x_194:
        /* <DEDUP_REMOVED lines=8> */
.L_x_196:
        /* <DEDUP_REMOVED lines=15> */
.L_x_190:
[----:B------:R-:W-:Y:S05]  /*2e5c0*/  BSYNC B0 ;  /* 0x0000000000007941 */ /* 0x000fea0003800000 */
.L_x_189:
        /* <DEDUP_REMOVED lines=482> */
.L_x_197:
        /* <DEDUP_REMOVED lines=27> */
.L_x_199:
[----:B------:R-:W-:Y:S05]  /*305a0*/  BSYNC B0 ;  /* 0x0000000000007941 */ /* 0x000fea0003800000 */
.L_x_198:
[----:B------:R-:W-:Y:S04]  /*305b0*/  BSSY B0, `(.L_x_200) ;  /* 0x000003a000007945 */ /* 0x000fe80003800000 */
[----:B------:R-:W-:Y:S05]  /*305c0*/  @P2 BRA `(.L_x_201) ;  /* 0x0000000000e02947 */ /* 0x000fea0003800000 */
[----:B------:R-:W2:Y:S02]  /*305d0*/  LDL R9, [R1+0x4a8] ;  /* 0x0004a80001097983 */ /* 0x000ea40000100800 */
[----:B--2---:R-:W-:-:S13]  /*305e0*/  ISETP.NE.AND P4, PT, R9, 0x3, PT ;  /* 0x000000030900780c */ /* 0x004fda0003f85270 */
[----:B------:R-:W-:Y:S05]  /*305f0*/  @!P4 BRA `(.L_x_202) ;  /* 0x000000000004c947 */ /* 0x000fea0003800000 */
[----:B------:R-:W-:Y:S01]  /*30600*/  BPT.TRAP 0x1 ;  /* 0x000000040000795c */ /* 0x000fe20000300000 */
.L_x_202:
[----:B------:R-:W-:Y:S01]  /*30610*/  LEA R9, R18, UR42, 0x3 ;  /* 0x0000002a12097c11 */ /* 0x000fe2000f8e18ff */
[----:B------:R-:W-:Y:S01]  /*30620*/  BSSY B1, `(.L_x_203) ;  /* 0x0000004000017945 */ /* 0x000fe20003800000 */
[----:B------:R-:W-:-:S04]  /*30630*/  SHF.L.U32 R10, R19, 0x1f, RZ ;  /* 0x0000001f130a7819 */ /* 0x000fc800000006ff */
[----:B------:R-:W1:Y:S02]  /*30640*/  SYNCS.PHASECHK.TRANS64.TRYWAIT P1, [R9+URZ+0x60], R10 ;  /* 0x0000600a090075a7 */ /* 0x000e64000802017f */
[----:B-1----:R-:W-:Y:S05]  /*30650*/  @!P1 BRA `(.L_x_204) ;  /* 0x0000008c00a89947 */ /* 0x002fea0003800000 */
.L_x_386:
[----:B------:R-:W-:Y:S05]  /*30660*/  BSYNC B1 ;  /* 0x0000000000017941 */ /* 0x000fea0003800000 */
.L_x_203:
        /* <DEDUP_REMOVED lines=22> */
.L_x_206:
[----:B------:R-:W-:Y:S05]  /*307d0*/  BSYNC B1 ;  /* 0x0000000000017941 */ /* 0x000fea0003800000 */
.L_x_205:
        /* <DEDUP_REMOVED lines=8> */
.L_x_207:
        /* <DEDUP_REMOVED lines=15> */
.L_x_201:
[----:B------:R-:W-:Y:S05]  /*30950*/  BSYNC B0 ;  /* 0x0000000000007941 */ /* 0x000fea0003800000 */
.L_x_200:
        /* <DEDUP_REMOVED lines=171> */
[----:B------:R-:W-:Y:S02]  /*31410*/  FSEL R44, -R25, -0.026868773624300956726, P5 ;  /* 0xbcdc1be7192c7808 */ /* 0x000fe40002800100 */
[----:B------:R-:W-:Y:S01]  /*31420*/  FSEL R36, -|R45|, R45, P1 ;  /* 0x0000002d2d247208 */ /* 0x000fe20000800300 */
[----:B------:R-:W-:Y:S01]  /*31430*/  FFMA R32, R33, R38, R32 ;  /* 0x0000002621207223 */ /* 0x000fe20000000020 */
[----:B------:R-:W-:Y:S01]  /*31440*/  FSEL R33, -|R47|, R47, P4 ;  /* 0x0000002f2f217208 */ /* 0x000fe20002000300 */
[----:B------:R-:W-:Y:S01]  /*31450*/  FFMA R44, R35, R46, R44 ;  /* 0x0000002e232c7223 */ /* 0x000fe2000000002c */
[----:B------:R-:W-:Y:S01]  /*31460*/  FSEL R42, R24, 0.11284004896879196167, P5 ;  /* 0x3de718af182a7808 */ /* 0x000fe20002800000 */
[----:B------:R-:W-:Y:S01]  /*31470*/  FFMA R31, R31, R36, R36 ;  /* 0x000000241f1f7223 */ /* 0x000fe20000000024 */
[----:B------:R-:W-:Y:S01]  /*31480*/  FSEL R36, R20, -0.37612664699554443359, P5 ;  /* 0xbec093ac14247808 */ /* 0x000fe20002800000 */
[----:B------:R-:W-:-:S02]  /*31490*/  FFMA R32, R32, R33, R33 ;  /* 0x0000002120207223 */ /* 0x000fc40000000021 */
[----:B------:R-:W-:Y:S01]  /*314a0*/  FFMA R42, R35, R44, R42 ;  /* 0x0000002c232a7223 */ /* 0x000fe2000000002a */
[----:B------:R-:W-:Y:S01]  /*314b0*/  FSEL R37, R15, 0.12837915122509002686, P5 ;  /* 0x3e0375d30f257808 */ /* 0x000fe20002800000 */
[----:B------:R-:W1:Y:S02]  /*314c0*/  @P4 MUFU.EX2 R40, R32 ;  /* 0x0000002000284308 */ /* 0x000e640000000800 */
[----:B------:R-:W-:Y:S01]  /*314d0*/  FFMA R36, R35, R42, R36 ;  /* 0x0000002a23247223 */ /* 0x000fe20000000024 */
[----:B------:R-:W-:-:S03]  /*314e0*/  FSEL R33, -|R48|, R48, P5 ;  /* 0x0000003030217208 */ /* 0x000fc60002800300 */
[----:B------:R-:W-:Y:S02]  /*314f0*/  FFMA R36, R35, R36, R37 ;  /* 0x0000002423247223 */ /* 0x000fe40000000025 */
[----:B------:R-:W2:Y:S01]  /*31500*/  @P1 MUFU.EX2 R34, R31 ;  /* 0x0000001f00221308 */ /* 0x000ea20000000800 */
[----:B------:R-:W-:Y:S01]  /*31510*/  F2FP.F16.E4M3.UNPACK_B R35, R4.H1 ;  /* 0x00000004ff23723e */ /* 0x000fe200030006ff */
[----:B------:R-:W-:Y:S01]  /*31520*/  FFMA R33, R36, R33, R33 ;  /* 0x0000002124217223 */ /* 0x000fe20000000021 */
[----:B------:R-:W-:-:S03]  /*31530*/  HADD2.F32 R36, -RZ, R39.H1_H1 ;  /* 0x30000027ff247230 */ /* 0x000fc60000004100 */
[--C-:B------:R-:W-:Y:S02]  /*31540*/  HADD2.F32 R42, -RZ, R35.reuse.H0_H0 ;  /* 0x20000023ff2a7230 */ /* 0x100fe40000004100 */
[----:B------:R-:W3:Y:S01]  /*31550*/  @P5 MUFU.EX2 R41, R33 ;  /* 0x0000002100295308 */ /* 0x000ee20000000800 */
[----:B------:R-:W-:Y:S02]  /*31560*/  HADD2.F32 R44, -RZ, R35.H1_H1 ;  /* 0x30000023ff2c7230 */ /* 0x000fe40000004100 */
[----:B------:R-:W-:Y:S01]  /*31570*/  FMUL R35, R16, R51 ;  /* 0x0000003310237220 */ /* 0x000fe20000400000 */
[----:B-1----:R-:W-:Y:S01]  /*31580*/  @P4 FADD R40, -R40, 1 ;  /* 0x3f80000028284421 */ /* 0x002fe20000000100 */
[----:B------:R-:W-:Y:S02]  /*31590*/  FMUL R37, R16, R50 ;  /* 0x0000003210257220 */ /* 0x000fe40000400000 */
[----:B------:R-:W-:Y:S02]  /*315a0*/  FFMA R36, R2, R36, R35 ;  /* 0x0000002402247223 */ /* 0x000fe40000000023 */
[----:B------:R-:W-:Y:S01]  /*315b0*/  @P4 LOP3.LUT R32, R40, 0x80000000, R47, 0xb8, !PT ;  /* 0x8000000028204812 */ /* 0x000fe200078eb82f */
[----:B--2---:R-:W-:Y:S01]  /*315c0*/  @P1 FADD R38, -R34, 1 ;  /* 0x3f80000022261421 */ /* 0x004fe20000000100 */
[----:B------:R-:W-:Y:S01]  /*315d0*/  FFMA R34, R2, R42, R37 ;  /* 0x0000002a02227223 */ /* 0x000fe20000000025 */
[----:B------:R-:W-:Y:S01]  /*315e0*/  FMUL R47, R36, 0.70710676908493041992 ;  /* 0x3f3504f3242f7820 */ /* 0x000fe20000400000 */
[----:B------:R-:W-:-:S02]  /*315f0*/  FMUL R39, R16, R49 ;  /* 0x0000003110277220 */ /* 0x000fc40000400000 */
[----:B------:R-:W-:Y:S01]  /*31600*/  @P1 LOP3.LUT R31, R38, 0x80000000, R45, 0xb8, !PT ;  /* 0x80000000261f1812 */ /* 0x000fe200078eb82d */
[----:B------:R-:W-:Y:S01]  /*31610*/  FMUL R49, R34, 0.70710676908493041992 ;  /* 0x3f3504f322317820 */ /* 0x000fe20000400000 */
[C---:B------:R-:W-:Y:S01]  /*31620*/  FMUL R37, R47.reuse, R47 ;  /* 0x0000002f2f257220 */ /* 0x040fe20000400000 */
[----:B------:R-:W-:Y:S01]  /*31630*/  FSETP.GE.AND P1, PT, |R47|, 1.0029599666595458984, PT ;  /* 0x3f8060fe2f00780b */ /* 0x000fe20003f26200 */
[----:B------:R-:W-:Y:S01]  /*31640*/  FFMA R35, R2, R44, R39 ;  /* 0x0000002c02237223 */ /* 0x000fe20000000027 */
[----:B---3--:R-:W-:Y:S01]  /*31650*/  @P5 FADD R41, -R41, 1 ;  /* 0x3f80000029295421 */ /* 0x008fe20000000100 */
[C---:B------:R-:W-:Y:S01]  /*31660*/  FMUL R39, R49.reuse, R49 ;  /* 0x0000003131277220 */ /* 0x040fe20000400000 */
[----:B------:R-:W-:Y:S01]  /*31670*/  FSETP.GE.AND P4, PT, |R49|, 1.0029599666595458984, PT ;  /* 0x3f8060fe3100780b */ /* 0x000fe20003f86200 */
[----:B------:R-:W-:Y:S01]  /*31680*/  FMUL R51, R35, 0.70710676908493041992 ;  /* 0x3f3504f323337820 */ /* 0x000fe20000400000 */
[----:B------:R-:W-:Y:S02]  /*31690*/  FSEL R37, |R47|, R37, P1 ;  /* 0x000000252f257208 */ /* 0x000fe40000800200 */
[----:B------:R-:W-:-:S02]  /*316a0*/  FSEL R38, R28, 8.4834944573231041431e-05, P1 ;  /* 0x38b1e96a1c267808 */ /* 0x000fc40000800000 */
[----:B------:R-:W-:Y:S02]  /*316b0*/  FSEL R40, -R27, -0.00082130916416645050049, P1 ;  /* 0xba574d201b287808 */ /* 0x000fe40000800100 */
[----:B------:R-:W-:Y:S01]  /*316c0*/  @P5 LOP3.LUT R33, R41, 0x80000000, R48, 0xb8, !PT ;  /* 0x8000000029215812 */ /* 0x000fe200078eb830 */
[----:B------:R-:W-:Y:S01]  /*316d0*/  FMUL R43, R51, R51 ;  /* 0x00000033332b7220 */ /* 0x000fe20000400000 */
[----:B------:R-:W-:Y:S01]  /*316e0*/  FSEL R41, |R49|, R39, P4 ;  /* 0x0000002731297208 */ /* 0x000fe20002000200 */
[----:B------:R-:W-:Y:S01]  /*316f0*/  FFMA R38, R37, R38, R40 ;  /* 0x0000002625267223 */ /* 0x000fe20000000028 */
[----:B------:R-:W-:Y:S02]  /*31700*/  FSEL R42, R28, 8.4834944573231041431e-05, P4 ;  /* 0x38b1e96a1c2a7808 */ /* 0x000fe40002000000 */
        /* <DEDUP_REMOVED lines=43> */
[----:B------:R-:W-:-:S03]  /*319c0*/  F2FP.F16.E4M3.UNPACK_B R41, R5 ;  /* 0x00000005ff29723e */ /* 0x000fc600020006ff */
[----:B------:R-:W-:Y:S01]  /*319d0*/  FFMA R39, R39, R42, R42 ;  /* 0x0000002a27277223 */ /* 0x000fe2000000002a */
[----:B------:R-:W2:Y:S01]  /*319e0*/  @P4 MUFU.EX2 R44, R37 ;  /* 0x00000025002c4308 */ /* 0x000ea20000000800 */
[--C-:B------:R-:W-:Y:S02]  /*319f0*/  HADD2.F32 R48, -RZ, R41.reuse.H0_H0 ;  /* 0x20000029ff307230 */ /* 0x100fe40000004100 */
[----:B------:R-:W-:Y:S02]  /*31a00*/  HADD2.F32 R58, -RZ, R41.H1_H1 ;  /* 0x30000029ff3a7230 */ /* 0x000fe40000004100 */
[----:B------:R-:W-:-:S03]  /*31a10*/  FMUL R41, R16, R55 ;  /* 0x0000003710297220 */ /* 0x000fc60000400000 */
[----:B------:R-:W3:Y:S01]  /*31a20*/  @P5 MUFU.EX2 R46, R39 ;  /* 0x00000027002e5308 */ /* 0x000ee20000000800 */
[----:B------:R-:W-:Y:S01]  /*31a30*/  FMUL R43, R16, R54 ;  /* 0x00000036102b7220 */ /* 0x000fe20000400000 */
[----:B------:R-:W-:Y:S01]  /*31a40*/  FFMA R41, R2, R48, R41 ;  /* 0x0000003002297223 */ /* 0x000fe20000000029 */
[----:B------:R-:W-:Y:S01]  /*31a50*/  F2FP.F16.E4M3.UNPACK_B R56, R5.H1 ;  /* 0x00000005ff38723e */ /* 0x000fe200030006ff */
[----:B-1----:R-:W-:Y:S01]  /*31a60*/  @P1 FADD R42, -R40, 1 ;  /* 0x3f800000282a1421 */ /* 0x002fe20000000100 */
[----:B------:R-:W-:Y:S01]  /*31a70*/  FFMA R58, R2, R58, R43 ;  /* 0x0000003a023a7223 */ /* 0x000fe2000000002b */
[----:B------:R-:W-:Y:S01]  /*31a80*/  FMUL R61, R41, 0.70710676908493041992 ;  /* 0x3f3504f3293d7820 */ /* 0x000fe20000400000 */
[----:B------:R-:W-:Y:S01]  /*31a90*/  FMUL R45, R16, R53 ;  /* 0x00000035102d7220 */ /* 0x000fe20000400000 */
[----:B------:R-:W-:Y:S02]  /*31aa0*/  HADD2.F32 R50, -RZ, R56.H0_H0 ;  /* 0x20000038ff327230 */ /* 0x000fe40000004100 */
[----:B--2---:R-:W-:Y:S01]  /*31ab0*/  @P4 FADD R44, -R44, 1 ;  /* 0x3f8000002c2c4421 */ /* 0x004fe20000000100 */
[----:B------:R-:W-:Y:S01]  /*31ac0*/  @P1 LOP3.LUT R38, R42, 0x80000000, R47, 0xb8, !PT ;  /* 0x800000002a261812 */ /* 0x000fe200078eb82f */
[----:B------:R-:W-:Y:S01]  /*31ad0*/  FMUL R63, R58, 0.70710676908493041992 ;  /* 0x3f3504f33a3f7820 */ /* 0x000fe20000400000 */
[C---:B------:R-:W-:Y:S01]  /*31ae0*/  FMUL R42, R61.reuse, R61 ;  /* 0x0000003d3d2a7220 */ /* 0x040fe20000400000 */
[----:B------:R-:W-:Y:S01]  /*31af0*/  FSETP.GE.AND P1, PT, |R61|, 1.0029599666595458984, PT ;  /* 0x3f8060fe3d00780b */ /* 0x000fe20003f26200 */
[----:B------:R-:W-:Y:S01]  /*31b00*/  FFMA R40, R2, R50, R45 ;  /* 0x0000003202287223 */ /* 0x000fe2000000002d */
[----:B------:R-:W-:Y:S01]  /*31b10*/  @P4 LOP3.LUT R37, R44, 0x80000000, R49, 0xb8, !PT ;  /* 0x800000002c254812 */ /* 0x000fe200078eb831 */
[C---:B------:R-:W-:Y:S01]  /*31b20*/  FMUL R44, R63.reuse, R63 ;  /* 0x0000003f3f2c7220 */ /* 0x040fe20000400000 */
[----:B---3--:R-:W-:Y:S01]  /*31b30*/  @P5 FADD R46, -R46, 1 ;  /* 0x3f8000002e2e5421 */ /* 0x008fe20000000100 */
[----:B------:R-:W-:-:S02]  /*31b40*/  FSETP.GE.AND P4, PT, |R63|, 1.0029599666595458984, PT ;  /* 0x3f8060fe3f00780b */ /* 0x000fc40003f86200 */
[----:B------:R-:W-:Y:S02]  /*31b50*/  FSEL R42, |R61|, R42, P1 ;  /* 0x0000002a3d2a7208 */ /* 0x000fe40000800200 */
[----:B------:R-:W-:Y:S02]  /*31b60*/  FSEL R43, R28, 8.4834944573231041431e-05, P1 ;  /* 0x38b1e96a1c2b7808 */ /* 0x000fe40000800000 */
[----:B------:R-:W-:Y:S01]  /*31b70*/  FSEL R45, -R27, -0.00082130916416645050049, P1 ;  /* 0xba574d201b2d7808 */ /* 0x000fe20000800100 */
[----:B------:R-:W-:Y:S01]  /*31b80*/  FMUL R65, R40, 0.70710676908493041992 ;  /* 0x3f3504f328417820 */ /* 0x000fe20000400000 */
[----:B------:R-:W-:Y:S02]  /*31b90*/  @P5 LOP3.LUT R39, R46, 0x80000000, R51, 0xb8, !PT ;  /* 0x800000002e275812 */ /* 0x000fe400078eb833 */
[----:B------:R-:W-:Y:S01]  /*31ba0*/  FSEL R46, |R63|, R44, P4 ;  /* 0x0000002c3f2e7208 */ /* 0x000fe20002000200 */
[----:B------:R-:W-:Y:S01]  /*31bb0*/  FFMA R43, R42, R43, R45 ;  /* 0x0000002b2a2b7223 */ /* 0x000fe2000000002d */
[----:B------:R-:W-:-:S02]  /*31bc0*/  FSEL R47, R28, 8.4834944573231041431e-05, P4 ;  /* 0x38b1e96a1c2f7808 */ /* 0x000fc40002000000 */
[----:B------:R-:W-:Y:S01]  /*31bd0*/  FSEL R49, -R27, -0.00082130916416645050049, P4 ;  /* 0xba574d201b317808 */ /* 0x000fe20002000100 */
[C---:B------:R-:W-:Y:S01]  /*31be0*/  FMUL R48, R65.reuse, R65 ;  /* 0x0000004141307220 */ /* 0x040fe20000400000 */
[----:B------:R-:W-:Y:S02]  /*31bf0*/  FSEL R45, R26, 0.0052134888246655464172, P1 ;  /* 0x3baad5ea1a2d7808 */ /* 0x000fe40000800000 */
[----:B------:R-:W-:Y:S01]  /*31c00*/  FSETP.GE.AND P5, PT, |R65|, 1.0029599666595458984, PT ;  /* 0x3f8060fe4100780b */ /* 0x000fe20003fa6200 */
[----:B------:R-:W-:Y:S01]  /*31c10*/  FFMA R49, R46, R47, R49 ;  /* 0x0000002f2e317223 */ /* 0x000fe20000000031 */
[----:B------:R-:W-:Y:S01]  /*31c20*/  FSEL R47, -R25, -0.026868773624300956726, P1 ;  /* 0xbcdc1be7192f7808 */ /* 0x000fe20000800100 */
[----:B------:R-:W-:Y:S01]  /*31c30*/  FFMA R43, R42, R43, R45 ;  /* 0x0000002b2a2b7223 */ /* 0x000fe2000000002d */
[----:B------:R-:W-:Y:S02]  /*31c40*/  FSEL R48, |R65|, R48, P5 ;  /* 0x0000003041307208 */ /* 0x000fe40002800200 */
[----:B------:R-:W-:-:S02]  /*31c50*/  FSEL R53, R28, 8.4834944573231041431e-05, P5 ;  /* 0x38b1e96a1c357808 */ /* 0x000fc40002800000 */
        /* <DEDUP_REMOVED lines=30> */
[----:B------:R-:W-:-:S03]  /*31e40*/  FSEL R54, -|R65|, R65, P5 ;  /* 0x0000004141367208 */ /* 0x000fc60002800300 */
[----:B------:R-:W-:Y:S01]  /*31e50*/  FFMA R43, R48, R43, R46 ;  /* 0x0000002b302b7223 */ /* 0x000fe2000000002e */
[----:B------:R-:W-:-:S03]  /*31e60*/  FSEL R44, -|R63|, R63, P4 ;  /* 0x0000003f3f2c7208 */ /* 0x000fc60002000300 */
[----:B------:R-:W-:Y:S01]  /*31e70*/  FFMA R54, R43, R54, R54 ;  /* 0x000000362b367223 */ /* 0x000fe20000000036 */
[----:B------:R-:W-:Y:S01]  /*31e80*/  @P1 MUFU.EX2 R42, R50 ;  /* 0x00000032002a1308 */ /* 0x000fe20000000800 */
[----:B------:R-:W-:Y:S01]  /*31e90*/  FFMA R52, R45, R44, R44 ;  /* 0x0000002c2d347223 */ /* 0x000fe2000000002c */
[----:B------:R-:W-:-:S06]  /*31ea0*/  F2FP.F16.E4M3.UNPACK_B R43, R0 ;  /* 0x00000000ff2b723e */ /* 0x000fcc00020006ff */
[----:B------:R-:W1:Y:S01]  /*31eb0*/  @P5 MUFU.EX2 R46, R54 ;  /* 0x00000036002e5308 */ /* 0x000e620000000800 */
[----:B------:R-:W-:Y:S02]  /*31ec0*/  HADD2.F32 R59, -RZ, R56.H1_H1 ;  /* 0x30000038ff3b7230 */ /* 0x000fe40000004100 */
[----:B------:R-:W-:-:S05]  /*31ed0*/  FMUL R47, R16, R64 ;  /* 0x00000040102f7220 */ /* 0x000fca0000400000 */
[----:B------:R-:W2:Y:S01]  /*31ee0*/  @P4 MUFU.EX2 R44, R52 ;  /* 0x00000034002c4308 */ /* 0x000ea20000000800 */
[--C-:B------:R-:W-:Y:S02]  /*31ef0*/  HADD2.F32 R56, -RZ, R43.reuse.H0_H0 ;  /* 0x2000002bff387230 */ /* 0x100fe40000004100 */
[----:B------:R-:W-:Y:S02]  /*31f00*/  HADD2.F32 R48, -RZ, R43.H1_H1 ;  /* 0x3000002bff307230 */ /* 0x000fe40000004100 */
[----:B------:R-:W-:Y:S01]  /*31f10*/  FMUL R43, R16, R62 ;  /* 0x0000003e102b7220 */ /* 0x000fe20000400000 */
[----:B------:R-:W-:Y:S01]  /*31f20*/  FFMA R59, R2, R59, R47 ;  /* 0x0000003b023b7223 */ /* 0x000fe2000000002f */
[----:B------:R-:W-:Y:S02]  /*31f30*/  FMUL R45, R16, R60 ;  /* 0x0000003c102d7220 */ /* 0x000fe40000400000 */
[----:B------:R-:W-:Y:S01]  /*31f40*/  FFMA R56, R2, R56, R43 ;  /* 0x0000003802387223 */ /* 0x000fe2000000002b */
[----:B-1----:R-:W-:Y:S01]  /*31f50*/  @P5 FADD R46, -R46, 1 ;  /* 0x3f8000002e2e5421 */ /* 0x002fe20000000100 */
[----:B------:R-:W-:Y:S01]  /*31f60*/  @P1 FADD R42, -R42, 1 ;  /* 0x3f8000002a2a1421 */ /* 0x000fe20000000100 */
[----:B------:R-:W-:Y:S01]  /*31f70*/  FMUL R62, R59, 0.70710676908493041992 ;  /* 0x3f3504f33b3e7820 */ /* 0x000fe20000400000 */
[----:B------:R-:W-:Y:S01]  /*31f80*/  FFMA R57, R2, R48, R45 ;  /* 0x0000003002397223 */ /* 0x000fe2000000002d */
[----:B------:R-:W-:Y:S01]  /*31f90*/  FMUL R60, R56, 0.70710676908493041992 ;  /* 0x3f3504f3383c7820 */ /* 0x000fe20000400000 */
[----:B------:R-:W-:Y:S01]  /*31fa0*/  @P5 LOP3.LUT R54, R46, 0x80000000, R65, 0xb8, !PT ;  /* 0x800000002e365812 */ /* 0x000fe200078eb841 */
[----:B------:R-:W-:Y:S01]  /*31fb0*/  FMUL R43, R62, R62 ;  /* 0x0000003e3e2b7220 */ /* 0x000fe20000400000 */
[----:B------:R-:W-:Y:S01]  /*31fc0*/  @P1 LOP3.LUT R50, R42, 0x80000000, R61, 0xb8, !PT ;  /* 0x800000002a321812 */ /* 0x000fe200078eb83d */
[----:B--2---:R-:W-:Y:S01]  /*31fd0*/  @P4 FADD R44, -R44, 1 ;  /* 0x3f8000002c2c4421 */ /* 0x004fe20000000100 */
        /* <DEDUP_REMOVED lines=19> */
[----:B------:R-:W-:Y:S01]  /*32110*/  FSEL R45, R26, 0.0052134888246655464172, P1 ;  /* 0x3baad5ea1a2d7808 */ /* 0x000fe20000800000 */
[----:B------:R-:W-:Y:S01]  /*32120*/  FFMA R47, R44, R47, R49 ;  /* 0x0000002f2c2f7223 */ /* 0x000fe20000000031 */
[C---:B------:R-:W-:Y:S01]  /*32130*/  FSEL R49, -R25.reuse, -0.026868773624300956726, P5 ;  /* 0xbcdc1be719317808 */ /* 0x040fe20002800100 */
[----:B------:R-:W-:Y:S02]  /*32140*/  FFMA R53, R46, R53, R55 ;  /* 0x000000352e357223 */ /* 0x000fe40000000037 */
[----:B------:R-:W-:Y:S01]  /*32150*/  FFMA R43, R42, R43, R45 ;  /* 0x0000002b2a2b7223 */ /* 0x000fe2000000002d */
[C---:B------:R-:W-:Y:S01]  /*32160*/  FSEL R45, -R25.reuse, -0.026868773624300956726, P1 ;  /* 0xbcdc1be7192d7808 */ /* 0x040fe20000800100 */
        /* <DEDUP_REMOVED lines=13> */
[C---:B------:R-:W-:Y:S02]  /*32240*/  FSEL R47, R15.reuse, 0.12837915122509002686, P5 ;  /* 0x3e0375d30f2f7808 */ /* 0x040fe40002800000 */
        /* <DEDUP_REMOVED lines=21> */
[----:B------:R-:W-:Y:S01]  /*323a0*/  FADD R10, R10, 1 ;  /* 0x3f8000000a0a7421 */ /* 0x000fe20000000000 */
[----:B--2---:R-:W-:-:S02]  /*323b0*/  @P4 FADD R44, -R44, 1 ;  /* 0x3f8000002c2c4421 */ /* 0x004fc40000000100 */
[----:B------:R-:W-:Y:S01]  /*323c0*/  @P1 LOP3.LUT R42, R43, 0x80000000, R60, 0xb8, !PT ;  /* 0x800000002b2a1812 */ /* 0x000fe200078eb83c */
[----:B------:R-:W-:Y:S01]  /*323d0*/  FMUL R43, R12, 0.5 ;  /* 0x3f0000000c2b7820 */ /* 0x000fe20000400000 */
[----:B------:R-:W-:Y:S01]  /*323e0*/  FMUL R12, R11, 0.5 ;  /* 0x3f0000000b0c7820 */ /* 0x000fe20000400000 */
[----:B------:R-:W-:Y:S01]  /*323f0*/  @P4 LOP3.LUT R45, R44, 0x80000000, R61, 0xb8, !PT ;  /* 0x800000002c2d4812 */ /* 0x000fe200078eb83d */
[----:B------:R-:W-:Y:S01]  /*32400*/  FMUL R44, R10, R9 ;  /* 0x000000090a2c7220 */ /* 0x000fe20000400000 */
[----:B------:R-:W-:Y:S01]  /*32410*/  FADD R21, R21, 1 ;  /* 0x3f80000015157421 */ /* 0x000fe20000000000 */
[----:B---3--:R-:W-:Y:S01]  /*32420*/  @P5 FADD R47, -R47, 1 ;  /* 0x3f8000002f2f5421 */ /* 0x008fe20000000100 */
[----:B------:R-:W-:Y:S01]  /*32430*/  FMUL R10, R23, 0.5 ;  /* 0x3f000000170a7820 */ /* 0x000fe20000400000 */
[----:B------:R-:W-:Y:S01]  /*32440*/  FMUL R9, R30, 0.5 ;  /* 0x3f0000001e097820 */ /* 0x000fe20000400000 */
[----:B------:R-:W-:Y:S01]  /*32450*/  FADD R31, R31, 1 ;  /* 0x3f8000001f1f7421 */ /* 0x000fe20000000000 */
[----:B------:R-:W-:Y:S01]  /*32460*/  FADD R32, R32, 1 ;  /* 0x3f80000020207421 */ /* 0x000fe20000000000 */
[----:B------:R-:W-:Y:S01]  /*32470*/  FMUL R21, R21, R12 ;  /* 0x0000000c15157220 */ /* 0x000fe20000400000 */
[----:B------:R-:W-:Y:S01]  /*32480*/  @P5 LOP3.LUT R53, R47, 0x80000000, R62, 0xb8, !PT ;  /* 0x800000002f355812 */ /* 0x000fe200078eb83e */
        /* <DEDUP_REMOVED lines=47> */
.L_x_208:
        /* <DEDUP_REMOVED lines=27> */
.L_x_210:
[----:B------:R-:W-:Y:S05]  /*32930*/  BSYNC B0 ;  /* 0x0000000000007941 */ /* 0x000fea0003800000 */
.L_x_209:
[----:B------:R-:W-:Y:S04]  /*32940*/  BSSY B0, `(.L_x_211) ;  /* 0x0000035000007945 */ /* 0x000fe80003800000 */
[----:B------:R-:W-:Y:S05]  /*32950*/  @P2 BRA `(.L_x_212) ;  /* 0x0000000000cc2947 */ /* 0x000fea0003800000 */
[----:B------:R-:W2:Y:S02]  /*32960*/  LDL R9, [R1+0x4a8] ;  /* 0x0004a80001097983 */ /* 0x000ea40000100800 */
[----:B--2---:R-:W-:-:S13]  /*32970*/  ISETP.NE.AND P2, PT, R9, 0x3, PT ;  /* 0x000000030900780c */ /* 0x004fda0003f45270 */
[----:B------:R-:W-:Y:S05]  /*32980*/  @!P2 BRA `(.L_x_213) ;  /* 0x000000000004a947 */ /* 0x000fea0003800000 */
[----:B------:R-:W-:Y:S01]  /*32990*/  BPT.TRAP 0x1 ;  /* 0x000000040000795c */ /* 0x000fe20000300000 */
.L_x_213:
[----:B------:R-:W-:Y:S01]  /*329a0*/  SHF.L.U32 R9, R19, 0x1f, RZ ;  /* 0x0000001f13097819 */ /* 0x000fe200000006ff */
[----:B------:R-:W-:Y:S01]  /*329b0*/  BSSY B1, `(.L_x_214) ;  /* 0x0000004000017945 */ /* 0x000fe20003800000 */
[----:B------:R-:W-:-:S04]  /*329c0*/  LEA R10, R18, UR42, 0x3 ;  /* 0x0000002a120a7c11 */ /* 0x000fc8000f8e18ff */
[----:B------:R-:W1:Y:S02]  /*329d0*/  SYNCS.PHASECHK.TRANS64.TRYWAIT P1, [R10+URZ+0x60], R9 ;  /* 0x000060090a0075a7 */ /* 0x000e64000802017f */
[----:B-1----:R-:W-:Y:S05]  /*329e0*/  @!P1 BRA `(.L_x_215) ;  /* 0x0000006800d89947 */ /* 0x002fea0003800000 */
.L_x_387:
[----:B------:R-:W-:Y:S05]  /*329f0*/  BSYNC B1 ;  /* 0x0000000000017941 */ /* 0x000fea0003800000 */
.L_x_214:
[----:B------:R-:W-:Y:S04]  /*32a00*/  BSSY B1, `(.L_x_216) ;  /* 0x0000016000017945 */ /* 0x000fe80003800000 */
[----:B------:R-:W-:Y:S05]  /*32a10*/  @P3 BRA `(.L_x_217) ;  /* 0x0000000000503947 */ /* 0x000fea0003800000 */
[----:B------:R-:W2:Y:S01]  /*32a20*/  S2R R11, SR_TID.X ;  /* 0x00000000000b7919 */ /* 0x000ea20000002100 */
[----:B------:R-:W-:-:S04]  /*32a30*/  LEA R0, R18, R17, 0xc ;  /* 0x0000001112007211 */ /* 0x000fc800078e60ff */
[----:B------:R-:W-:Y:S01]  /*32a40*/  IADD3 R3, R0, UR42, RZ ;  /* 0x0000002a00037c10 */ /* 0x000fe2000fffe0ff */
[----:B------:R-:W-:Y:S04]  /*32a50*/  LDS.U16 R4, [R0+UR42+0x100] ;  /* 0x0001002a00047984 */ /* 0x000fe80008000400 */
[----:B------:R-:W-:Y:S04]  /*32a60*/  LDS.U16 R5, [R0+UR42+0x208] ;  /* 0x0002082a00057984 */ /* 0x000fe80008000400 */
[----:B-1----:R-:W-:Y:S01]  /*32a70*/  LDS.U16 R10, [R0+UR42+0x108] ;  /* 0x0001082a000a7984 */ /* 0x002fe20008000400 */
[----:B--2---:R-:W-:-:S04]  /*32a80*/  SHF.R.U32.HI R11, RZ, 0x4, R11 ;  /* 0x00000004ff0b7819 */ /* 0x004fc8000001160b */
[----:B------:R-:W-:Y:S02]  /*32a90*/  LOP3.LUT P1, RZ, R11, 0x1, RZ, 0xc0, !PT ;  /* 0x000000010bff7812 */ /* 0x000fe4000782c0ff */
[----:B------:R-:W-:-:S04]  /*32aa0*/  MOV R11, 0x8 ;  /* 0x00000008000b7802 */ /* 0x000fc80000000f00 */
[----:B------:R-:W-:-:S04]  /*32ab0*/  SEL R11, R11, 0xfffffff8, !P1 ;  /* 0xfffffff80b0b7807 */ /* 0x000fc80004800000 */
[----:B------:R-:W-:Y:S02]  /*32ac0*/  LEA R13, R11, R3, 0x1 ;  /* 0x000000030b0d7211 */ /* 0x000fe400078e08ff */
[----:B------:R-:W1:Y:S04]  /*32ad0*/  LDS.U16 R3, [R0+UR42+0x200] ;  /* 0x0002002a00037984 */ /* 0x000e680008000400 */
[----:B------:R-:W-:Y:S04]  /*32ae0*/  LDS.U16 R9, [R13+0x200] ;  /* 0x000200000d097984 */ /* 0x000fe80000000400 */
[----:B------:R-:W2:Y:S04]  /*32af0*/  LDS.U16 R12, [R13+0x100] ;  /* 0x000100000d0c7984 */ /* 0x000ea80000000400 */
[----:B------:R-:W-:Y:S04]  /*32b00*/  LDS.U16 R11, [R13+0x208] ;  /* 0x000208000d0b7984 */ /* 0x000fe80000000400 */
[----:B------:R-:W3:Y:S01]  /*32b10*/  LDS.U16 R14, [R13+0x108] ;  /* 0x000108000d0e7984 */ /* 0x000ee20000000400 */
[----:B-1----:R-:W-:-:S02]  /*32b20*/  PRMT R0, R4, 0x5410, R3 ;  /* 0x0000541004007816 */ /* 0x002fc40000000003 */
[----:B------:R-:W-:Y:S02]  /*32b30*/  PRMT R3, R10, 0x5410, R5 ;  /* 0x000054100a037816 */ /* 0x000fe40000000005 */
[----:B--2---:R-:W-:Y:S02]  /*32b40*/  PRMT R4, R12, 0x5410, R9 ;  /* 0x000054100c047816 */ /* 0x004fe40000000009 */
[----:B---3--:R-:W-:-:S07]  /*32b50*/  PRMT R5, R14, 0x5410, R11 ;  /* 0x000054100e057816 */ /* 0x008fce000000000b */
.L_x_217:
[----:B------:R-:W-:Y:S05]  /*32b60*/  BSYNC B1 ;  /* 0x0000000000017941 */ /* 0x000fea0003800000 */
.L_x_216:
        /* <DEDUP_REMOVED lines=8> */
.L_x_218:
[----:B-1----:R-:W1:Y:S01]  /*32bf0*/  S2R R10, SR_CgaCtaId ;  /* 0x00000000000a7919 */ /* 0x002e620000008800 */
[C---:B------:R-:W-:Y:S02]  /*32c00*/  LEA R9, R7.reuse, UR42, 0x3 ;  /* 0x0000002a07097c11 */ /* 0x040fe4000f8e18ff */
[----:B------:R-:W-:Y:S02]  /*32c10*/  IADD3 R7, R7, 0x1, RZ ;  /* 0x0000000107077810 */ /* 0x000fe40007ffe0ff */
[----:B------:R-:W-:Y:S02]  /*32c20*/  IADD3 R9, R9, 0x80, RZ ;  /* 0x0000008009097810 */ /* 0x000fe40007ffe0ff */
[----:B------:R-:W-:-:S04]  /*32c30*/  ISETP.NE.AND P1, PT, R7, 0x4, PT ;  /* 0x000000040700780c */ /* 0x000fc80003f25270 */
[----:B------:R-:W-:Y:S02]  /*32c40*/  SEL R7, R7, RZ, P1 ;  /* 0x000000ff07077207 */ /* 0x000fe40000800000 */
[----:B-1----:R-:W-:-:S04]  /*32c50*/  PRMT R9, R10, 0x654, R9 ;  /* 0x000006540a097816 */ /* 0x002fc80000000009 */
[----:B--2---:R1:W-:Y:S02]  /*32c60*/  SYNCS.ARRIVE.TRANS64.RED.A1T0 RZ, [R9+URZ], RZ ;  /* 0x000000ff09ff79a7 */ /* 0x0043e4000810043f */
[----:B-1----:R-:W-:-:S04]  /*32c70*/  SEL R9, RZ, 0x1, P1 ;  /* 0x00000001ff097807 */ /* 0x002fc80000800000 */
[----:B------:R-:W-:-:S07]  /*32c80*/  LOP3.LUT R8, R8, R9, RZ, 0x3c, !PT ;  /* 0x0000000908087212 */ /* 0x000fce00078e3cff */
.L_x_212:
[----:B------:R-:W-:Y:S05]  /*32c90*/  BSYNC B0 ;  /* 0x0000000000007941 */ /* 0x000fea0003800000 */
.L_x_211:
[----:B------:R-:W2:Y:S04]  /*32ca0*/  LDL.LU R10, [R1+0x49c] ;  /* 0x00049c00010a7983 */ /* 0x000ea80000300800 */
[----:B------:R-:W3:Y:S04]  /*32cb0*/  LDL.LU R19, [R1+0x470] ;  /* 0x0004700001137983 */ /* 0x000ee80000300800 */
[----:B------:R-:W4:Y:S01]  /*32cc0*/  LDL.LU R35, [R1+0x474] ;  /* 0x0004740001237983 */ /* 0x000f220000300800 */
[----:B------:R-:W-:-:S03]  /*32cd0*/  F2FP.F16.E4M3.UNPACK_B R32, R5.H1 ;  /* 0x00000005ff20723e */ /* 0x000fc600030006ff */
[----:B------:R-:W5:Y:S02]  /*32ce0*/  LDL.LU R34, [R1+0x478] ;  /* 0x0004780001227983 */ /* 0x000f640000300800 */
[----:B------:R-:W-:Y:S02]  /*32cf0*/  HADD2.F32 R9, -RZ, R32.H1_H1 ;  /* 0x30000020ff097230 */ /* 0x000fe40000004100 */
[----:B------:R-:W5:Y:S04]  /*32d00*/  LDL.LU R31, [R1+0x47c] ;  /* 0x00047c00011f7983 */ /* 0x000f680000300800 */
[----:B------:R-:W5:Y:S04]  /*32d10*/  LDL.LU R22, [R1+0x480] ;  /* 0x0004800001167983 */ /* 0x000f680000300800 */
[----:B------:R-:W5:Y:S04]  /*32d20*/  LDL.LU R30, [R1+0x484] ;  /* 0x00048400011e7983 */ /* 0x000f680000300800 */
[----:B------:R-:W5:Y:S01]  /*32d30*/  LDL.LU R29, [R1+0x488] ;  /* 0x00048800011d7983 */ /* 0x000f620000300800 */
        /* <DEDUP_REMOVED lines=15> */
[C---:B------:R-:W-:Y:S01]  /*32e30*/  FFMA R13, R12.reuse, R11, R18 ;  /* 0x0000000b0c0d7223 */ /* 0x040fe20000000012 */
[----:B------:R-:W-:Y:S02]  /*32e40*/  F2FP.F16.E4M3.UNPACK_B R10, R3 ;  /* 0x00000003ff0a723e */ /* 0x000fe400020006ff */
[----:B------:R-:W-:Y:S01]  /*32e50*/  FSEL R23, R15, 0.12837915122509002686, P2 ;  /* 0x3e0375d30f177808 */ /* 0x000fe20001000000 */
[----:B------:R-:W-:Y:S01]  /*32e60*/  FFMA R21, R12, R13, R14 ;  /* 0x0000000d0c157223 */ /* 0x000fe2000000000e */
[----:B------:R-:W-:Y:S01]  /*32e70*/  FSEL R18, -|R33|, R33, P2 ;  /* 0x0000002121127208 */ /* 0x000fe20001000300 */
[--C-:B------:R-:W-:Y:S02]  /*32e80*/  HADD2.F32 R11, -RZ, R10.reuse.H0_H0 ;  /* 0x2000000aff0b7230 */ /* 0x100fe40000004100 */
[----:B---3--:R-:W-:Y:S01]  /*32e90*/  FMUL R19, R16, R19 ;  /* 0x0000001310137220 */ /* 0x008fe20000400000 */
[----:B------:R-:W-:Y:S02]  /*32ea0*/  HADD2.F32 R13, -RZ, R10.H1_H1 ;  /* 0x3000000aff0d7230 */ /* 0x000fe40000004100 */
[----:B------:R-:W-:Y:S01]  /*32eb0*/  FFMA R21, R12, R21, R23 ;  /* 0x000000150c157223 */ /* 0x000fe20000000017 */
[----:B----4-:R-:W-:Y:S01]  /*32ec0*/  FMUL R14, R16, R35 ;  /* 0x00000023100e7220 */ /* 0x010fe20000400000 */
[----:B------:R-:W-:Y:S01]  /*32ed0*/  F2FP.F16.E4M3.UNPACK_B R12, R3.H1 ;  /* 0x00000003ff0c723e */ /* 0x000fe200030006ff */
[C---:B------:R-:W-:Y:S01]  /*32ee0*/  FFMA R10, R2.reuse, R11, R19 ;  /* 0x0000000b020a7223 */ /* 0x040fe20000000013 */
[----:B------:R-:W-:Y:S01]  /*32ef0*/  FFMA R3, R21, R18, R18 ;  /* 0x0000001215037223 */ /* 0x000fe20000000012 */
[----:B------:R-:W-:Y:S01]  /*32f00*/  FFMA R11, R2, R13, R14 ;  /* 0x0000000d020b7223 */ /* 0x000fe2000000000e */
[----:B-----5:R-:W-:Y:S01]  /*32f10*/  FMUL R23, R16, R34 ;  /* 0x0000002210177220 */ /* 0x020fe20000400000 */
[----:B------:R-:W-:-:S02]  /*32f20*/  HADD2.F32 R13, -RZ, R12.H0_H0 ;  /* 0x2000000cff0d7230 */ /* 0x000fc40000004100 */
[C---:B------:R-:W-:Y:S01]  /*32f30*/  FMUL R22, R16.reuse, R22 ;  /* 0x0000001610167220 */ /* 0x040fe20000400000 */
[----:B------:R-:W-:Y:S02]  /*32f40*/  HADD2.F32 R19, -RZ, R12.H1_H1 ;  /* 0x3000000cff137230 */ /* 0x000fe40000004100 */
[----:B------:R-:W-:Y:S01]  /*32f50*/  FMUL R12, R16, R31 ;  /* 0x0000001f100c7220 */ /* 0x000fe20000400000 */
[----:B------:R-:W2:Y:S01]  /*32f60*/  LDL.LU R35, [R1+0x48c] ;  /* 0x00048c0001237983 */ /* 0x000ea20000300800 */
[----:B------:R-:W1:Y:S01]  /*32f70*/  @P2 MUFU.EX2 R31, R3 ;  /* 0x00000003001f2308 */ /* 0x000e620000000800 */
[-C--:B------:R-:W-:Y:S01]  /*32f80*/  F2FP.F16.E4M3.UNPACK_B R18, R4.reuse ;  /* 0x00000004ff12723e */ /* 0x080fe200020006ff */
[----:B------:R-:W-:Y:S01]  /*32f90*/  FMUL R41, R10, 0.70710676908493041992 ;  /* 0x3f3504f30a297820 */ /* 0x000fe20000400000 */
[C---:B------:R-:W-:Y:S01]  /*32fa0*/  FFMA R14, R2.reuse, R13, R23 ;  /* 0x0000000d020e7223 */ /* 0x040fe20000000017 */
[C---:B------:R-:W-:Y:S01]  /*32fb0*/  FFMA R12, R2.reuse, R19, R12 ;  /* 0x00000013020c7223 */ /* 0x040fe2000000000c */
[----:B------:R-:W-:Y:S01]  /*32fc0*/  FMUL R43, R11, 0.70710676908493041992 ;  /* 0x3f3504f30b2b7820 */ /* 0x000fe20000400000 */
[--C-:B------:R-:W-:Y:S01]  /*32fd0*/  HADD2.F32 R21, -RZ, R18.reuse.H0_H0 ;  /* 0x20000012ff157230 */ /* 0x100fe20000004100 */
[C---:B------:R-:W-:Y:S01]  /*32fe0*/  FSETP.GE.AND P1, PT, |R41|.reuse, 1.0029599666595458984, PT ;  /* 0x3f8060fe2900780b */ /* 0x040fe20003f26200 */
[----:B------:R-:W-:Y:S01]  /*32ff0*/  HADD2.F32 R19, -RZ, R18.H1_H1 ;  /* 0x30000012ff137230 */ /* 0x000fe20000004100 */
[----:B------:R-:W3:Y:S02]  /*33000*/  LDL.LU R51, [R1+0x490] ;  /* 0x0004900001337983 */ /* 0x000ee40000300800 */
[----:B------:R-:W-:Y:S01]  /*33010*/  FFMA R13, R2, R21, R22 ;  /* 0x00000015020d7223 */ /* 0x000fe20000000016 */
[----:B------:R-:W-:Y:S01]  /*33020*/  F2FP.F16.E4M3.UNPACK_B R22, R4.H1 ;  /* 0x00000004ff16723e */ /* 0x000fe200030006ff */
[----:B------:R-:W-:Y:S01]  /*33030*/  FMUL R4, R41, R41 ;  /* 0x0000002929047220 */ /* 0x000fe20000400000 */
[C---:B------:R-:W-:Y:S01]  /*33040*/  FMUL R23, R16.reuse, R30 ;  /* 0x0000001e10177220 */ /* 0x040fe20000400000 */
[----:B------:R-:W-:Y:S01]  /*33050*/  FMUL R18, R16, R29 ;  /* 0x0000001d10127220 */ /* 0x000fe20000400000 */
[----:B-1----:R-:W-:-:S02]  /*33060*/  @P2 FADD R31, -R31, 1 ;  /* 0x3f8000001f1f2421 */ /* 0x002fc40000000100 */
[----:B------:R-:W-:Y:S01]  /*33070*/  FSEL R29, |R41|, R4, P1 ;  /* 0x00000004291d7208 */ /* 0x000fe20000800200 */
[----:B------:R-:W-:Y:S02]  /*33080*/  HADD2.F32 R21, -RZ, R22.H0_H0 ;  /* 0x20000016ff157230 */ /* 0x000fe40000004100 */
[----:B------:R-:W-:Y:S01]  /*33090*/  FFMA R4, R2, R19, R23 ;  /* 0x0000001302047223 */ /* 0x000fe20000000017 */
[----:B------:R-:W-:Y:S01]  /*330a0*/  FMUL R52, R14, 0.70710676908493041992 ;  /* 0x3f3504f30e347820 */ /* 0x000fe20000400000 */
[----:B------:R-:W-:Y:S01]  /*330b0*/  @P2 LOP3.LUT R3, R31, 0x80000000, R33, 0xb8, !PT ;  /* 0x800000001f032812 */ /* 0x000fe200078eb821 */
[C---:B------:R-:W-:Y:S01]  /*330c0*/  FMUL R19, R43.reuse, R43 ;  /* 0x0000002b2b137220 */ /* 0x040fe20000400000 */
[C---:B------:R-:W-:Y:S01]  /*330d0*/  FSETP.GE.AND P2, PT, |R43|.reuse, 1.0029599666595458984, PT ;  /* 0x3f8060fe2b00780b */ /* 0x040fe20003f46200 */
[----:B------:R-:W-:Y:S01]  /*330e0*/  FMUL R45, R12, 0.70710676908493041992 ;  /* 0x3f3504f30c2d7820 */ /* 0x000fe20000400000 */
[----:B------:R-:W-:Y:S01]  /*330f0*/  FFMA R18, R2, R21, R18 ;  /* 0x0000001502127223 */ /* 0x000fe20000000012 */
[C---:B------:R-:W-:Y:S01]  /*33100*/  FMUL R23, R52.reuse, R52 ;  /* 0x0000003434177220 */ /* 0x040fe20000400000 */
[C---:B------:R-:W-:Y:S01]  /*33110*/  FSETP.GE.AND P3, PT, |R52|.reuse, 1.0029599666595458984, PT ;  /* 0x3f8060fe3400780b */ /* 0x040fe20003f66200 */
[----:B------:R-:W4:Y:S01]  /*33120*/  LDL.LU R49, [R1+0x494] ;  /* 0x0004940001317983 */ /* 0x000f220000300800 */
[----:B------:R-:W-:Y:S01]  /*33130*/  FSEL R21, |R43|, R19, P2 ;  /* 0x000000132b157208 */ /* 0x000fe20001000200 */
[C---:B------:R-:W-:Y:S01]  /*33140*/  FMUL R19, R45.reuse, R45 ;  /* 0x0000002d2d137220 */ /* 0x040fe20000400000 */
[----:B------:R-:W-:Y:S01]  /*33150*/  FSETP.GE.AND P4, PT, |R45|, 1.0029599666595458984, PT ;  /* 0x3f8060fe2d00780b */ /* 0x000fe20003f86200 */
[----:B------:R-:W-:Y:S01]  /*33160*/  FMUL R47, R13, 0.70710676908493041992 ;  /* 0x3f3504f30d2f7820 */ /* 0x000fe20000400000 */
[----:B------:R-:W-:-:S02]  /*33170*/  FSEL R23, |R52|, R23, P3 ;  /* 0x0000001734177208 */ /* 0x000fc40001800200 */
[C---:B------:R-:W-:Y:S02]  /*33180*/  FSEL R38, R28.reuse, 8.4834944573231041431e-05, P3 ;  /* 0x38b1e96a1c267808 */ /* 0x040fe40001800000 */
[----:B------:R-:W-:Y:S02]  /*33190*/  FSEL R40, -R27, -0.00082130916416645050049, P3 ;  /* 0xba574d201b287808 */ /* 0x000fe40001800100 */
[----:B------:R-:W-:Y:S02]  /*331a0*/  FSEL R37, |R45|, R19, P4 ;  /* 0x000000132d257208 */ /* 0x000fe40002000200 */
[----:B------:R-:W-:Y:S02]  /*331b0*/  FSEL R44, R28, 8.4834944573231041431e-05, P4 ;  /* 0x38b1e96a1c2c7808 */ /* 0x000fe40002000000 */
[----:B------:R-:W-:Y:S01]  /*331c0*/  FSEL R46, -R27, -0.00082130916416645050049, P4 ;  /* 0xba574d201b2e7808 */ /* 0x000fe20002000100 */
[----:B------:R-:W-:Y:S01]  /*331d0*/  FMUL R31, R47, R47 ;  /* 0x0000002f2f1f7220 */ /* 0x000fe20000400000 */
[----:B------:R-:W-:Y:S01]  /*331e0*/  FSEL R42, R26, 0.0052134888246655464172, P3 ;  /* 0x3baad5ea1a2a7808 */ /* 0x000fe20001800000 */
[----:B------:R-:W-:Y:S01]  /*331f0*/  FFMA R40, R23, R38, R40 ;  /* 0x0000002617287223 */ /* 0x000fe20000000028 */
[----:B------:R-:W-:Y:S01]  /*33200*/  FSETP.GE.AND P5, PT, |R47|, 1.0029599666595458984, PT ;  /* 0x3f8060fe2f00780b */ /* 0x000fe20003fa6200 */
[----:B------:R-:W-:Y:S01]  /*33210*/  FFMA R46, R37, R44, R46 ;  /* 0x0000002c252e7223 */ /* 0x000fe2000000002e */
[----:B------:R-:W-:Y:S01]  /*33220*/  FSEL R44, -R25, -0.026868773624300956726, P3 ;  /* 0xbcdc1be7192c7808 */ /* 0x000fe20001800100 */
[----:B------:R-:W-:Y:S01]  /*33230*/  FFMA R42, R23, R40, R42 ;  /* 0x00000028172a7223 */ /* 0x000fe2000000002a */
[----:B------:R-:W-:-:S02]  /*33240*/  FSEL R39, |R47|, R31, P5 ;  /* 0x0000001f2f277208 */ /* 0x000fc40002800200 */
[----:B------:R-:W-:Y:S02]  /*33250*/  FSEL R48, R28, 8.4834944573231041431e-05, P5 ;  /* 0x38b1e96a1c307808 */ /* 0x000fe40002800000 */
[----:B------:R-:W-:Y:S01]  /*33260*/  FSEL R50, -R27, -0.00082130916416645050049, P5 ;  /* 0xba574d201b327808 */ /* 0x000fe20002800100 */
[----:B------:R-:W-:Y:S01]  /*33270*/  FFMA R42, R23, R42, R44 ;  /* 0x0000002a172a7223 */ /* 0x000fe2000000002c */
[----:B------:R-:W-:-:S03]  /*33280*/  FSEL R44, R24, 0.11284004896879196167, P3 ;  /* 0x3de718af182c7808 */ /* 0x000fc60001800000 */
[----:B------:R-:W-:Y:S01]  /*33290*/  FFMA R50, R39, R48, R50 ;  /* 0x0000003027327223 */ /* 0x000fe20000000032 */
[----:B------:R-:W-:Y:S01]  /*332a0*/  FSEL R48, R26, 0.0052134888246655464172, P4 ;  /* 0x3baad5ea1a307808 */ /* 0x000fe20002000000 */
[----:B------:R-:W-:Y:S01]  /*332b0*/  FFMA R42, R23, R42, R44 ;  /* 0x0000002a172a7223 */ /* 0x000fe2000000002c */
[----:B------:R-:W-:-:S03]  /*332c0*/  FSEL R44, -R25, -0.026868773624300956726, P4 ;  /* 0xbcdc1be7192c7808 */ /* 0x000fc60002000100 */
[----:B------:R-:W-:-:S04]  /*332d0*/  FFMA R46, R37, R46, R48 ;  /* 0x0000002e252e7223 */ /* 0x000fc80000000030 */
[----:B------:R-:W-:Y:S02]  /*332e0*/  FFMA R44, R37, R46, R44 ;  /* 0x0000002e252c7223 */ /* 0x000fe4000000002c */
[----:B------:R-:W5:Y:S01]  /*332f0*/  LDL.LU R46, [R1+0x498] ;  /* 0x00049800012e7983 */ /* 0x000f620000300800 */
[----:B------:R-:W-:Y:S02]  /*33300*/  FSEL R30, R28, 8.4834944573231041431e-05, P1 ;  /* 0x38b1e96a1c1e7808 */ /* 0x000fe40000800000 */
[C---:B------:R-:W-:Y:S02]  /*33310*/  FSEL R34, -R27.reuse, -0.00082130916416645050049, P1 ;  /* 0xba574d201b227808 */ /* 0x040fe40000800100 */
[----:B------:R-:W-:Y:S01]  /*33320*/  FSEL R36, -R27, -0.00082130916416645050049, P2 ;  /* 0xba574d201b247808 */ /* 0x000fe20001000100 */
[----:B------:R-:W-:Y:S01]  /*33330*/  FMUL R53, R4, 0.70710676908493041992 ;  /* 0x3f3504f304357820 */ /* 0x000fe20000400000 */
[----:B------:R-:W-:Y:S01]  /*33340*/  FSEL R38, R26, 0.0052134888246655464172, P2 ;  /* 0x3baad5ea1a267808 */ /* 0x000fe20001000000 */
[----:B------:R-:W-:Y:S01]  /*33350*/  FFMA R30, R29, R30, R34 ;  /* 0x0000001e1d1e7223 */ /* 0x000fe20000000022 */
[----:B------:R-:W-:Y:S01]  /*33360*/  FSEL R34, R28, 8.4834944573231041431e-05, P2 ;  /* 0x38b1e96a1c227808 */ /* 0x000fe20001000000 */
[----:B------:R-:W-:Y:S01]  /*33370*/  FMUL R55, R18, 0.70710676908493041992 ;  /* 0x3f3504f312377820 */ /* 0x000fe20000400000 */
[----:B------:R-:W-:Y:S01]  /*33380*/  FSEL R40, -R25, -0.026868773624300956726, P2 ;  /* 0xbcdc1be719287808 */ /* 0x000fe20001000100 */
[----:B------:R-:W5:Y:S02]  /*33390*/  LDL.LU R54, [R1+0x460] ;  /* 0x0004600001367983 */ /* 0x000f640000300800 */
[----:B------:R-:W-:Y:S01]  /*333a0*/  FFMA R36, R21, R34, R36 ;  /* 0x0000002215247223 */ /* 0x000fe20000000024 */
[----:B------:R-:W-:-:S05]  /*333b0*/  FSEL R34, R26, 0.0052134888246655464172, P1 ;  /* 0x3baad5ea1a227808 */ /* 0x000fca0000800000 */
[----:B------:R-:W-:Y:S01]  /*333c0*/  FFMA R30, R29, R30, R34 ;  /* 0x0000001e1d1e7223 */ /* 0x000fe20000000022 */
[----:B------:R-:W-:Y:S01]  /*333d0*/  FSEL R34, -R25, -0.026868773624300956726, P1 ;  /* 0xbcdc1be719227808 */ /* 0x000fe20000800100 */
[----:B------:R-:W-:Y:S01]  /*333e0*/  FFMA R38, R21, R36, R38 ;  /* 0x0000002415267223 */ /* 0x000fe20000000026 */
[----:B------:R-:W-:-:S03]  /*333f0*/  FSEL R36, R24, 0.11284004896879196167, P1 ;  /* 0x3de718af18247808 */ /* 0x000fc60000800000 */
[----:B------:R-:W-:Y:S01]  /*33400*/  FFMA R30, R29, R30, R34 ;  /* 0x0000001e1d1e7223 */ /* 0x000fe20000000022 */
[----:B------:R-:W-:-:S03]  /*33410*/  FSEL R34, R20, -0.37612664699554443359, P1 ;  /* 0xbec093ac14227808 */ /* 0x000fc60000800000 */
[----:B------:R-:W-:Y:S01]  /*33420*/  FFMA R30, R29, R30, R36 ;  /* 0x0000001e1d1e7223 */ /* 0x000fe20000000024 */
[----:B------:R-:W-:Y:S01]  /*33430*/  FSEL R36, R24, 0.11284004896879196167, P2 ;  /* 0x3de718af18247808 */ /* 0x000fe20001000000 */
[----:B------:R-:W-:Y:S02]  /*33440*/  FFMA R38, R21, R38, R40 ;  /* 0x0000002615267223 */ /* 0x000fe40000000028 */
[----:B------:R-:W-:Y:S01]  /*33450*/  FFMA R30, R29, R30, R34 ;  /* 0x0000001e1d1e7223 */ /* 0x000fe20000000022 */
[----:B------:R-:W-:Y:S01]  /*33460*/  FSEL R34, R15, 0.12837915122509002686, P1 ;  /* 0x3e0375d30f227808 */ /* 0x000fe20000800000 */
[----:B------:R-:W-:Y:S01]  /*33470*/  FFMA R36, R21, R38, R36 ;  /* 0x0000002615247223 */ /* 0x000fe20000000024 */
[C---:B------:R-:W-:Y:S02]  /*33480*/  FSEL R40, R20.reuse, -0.37612664699554443359, P2 ;  /* 0xbec093ac14287808 */ /* 0x040fe40001000000 */
        /* <DEDUP_REMOVED lines=10> */
[----:B------:R-:W-:Y:S01]  /*33530*/  FSEL R48, R26, 0.0052134888246655464172, P5 ;  /* 0x3baad5ea1a307808 */ /* 0x000fe20002800000 */
[----:B------:R-:W-:Y:S01]  /*33540*/  FFMA R21, R21, R30, R30 ;  /* 0x0000001e15157223 */ /* 0x000fe2000000001e */
[----:B------:R-:W-:Y:S01]  /*33550*/  FSEL R29, -|R52|, R52, P3 ;  /* 0x00000034341d7208 */ /* 0x000fe20001800300 */
[----:B------:R-:W-:Y:S01]  /*33560*/  FFMA R40, R23, R40, R34 ;  /* 0x0000002817287223 */ /* 0x000fe20000000022 */
[----:B------:R-:W-:Y:S01]  /*33570*/  FSEL R38, -R25, -0.026868773624300956726, P5 ;  /* 0xbcdc1be719267808 */ /* 0x000fe20002800100 */
[----:B------:R-:W1:Y:S01]  /*33580*/  @P2 MUFU.EX2 R34, R21 ;  /* 0x0000001500222308 */ /* 0x000e620000000800 */
[C---:B------:R-:W-:Y:S01]  /*33590*/  FFMA R48, R39.reuse, R50, R48 ;  /* 0x0000003227307223 */ /* 0x040fe20000000030 */
[----:B------:R-:W-:Y:S01]  /*335a0*/  HADD2.F32 R23, -RZ, R22.H1_H1 ;  /* 0x30000016ff177230 */ /* 0x000fe20000004100 */
[----:B------:R-:W-:Y:S01]  /*335b0*/  FSEL R36, R24, 0.11284004896879196167, P4 ;  /* 0x3de718af18247808 */ /* 0x000fe20002000000 */
[----:B------:R-:W-:Y:S01]  /*335c0*/  FFMA R22, R40, R29, R29 ;  /* 0x0000001d28167223 */ /* 0x000fe2000000001d */
[----:B------:R-:W-:Y:S01]  /*335d0*/  F2FP.F16.E4M3.UNPACK_B R29, R5 ;  /* 0x00000005ff1d723e */ /* 0x000fe200020006ff */
[----:B------:R-:W-:Y:S01]  /*335e0*/  FFMA R38, R39, R48, R38 ;  /* 0x0000003027267223 */ /* 0x000fe20000000026 */
[----:B------:R-:W-:Y:S01]  /*335f0*/  FSEL R42, R24, 0.11284004896879196167, P5 ;  /* 0x3de718af182a7808 */ /* 0x000fe20002800000 */
[----:B------:R-:W-:Y:S01]  /*33600*/  FFMA R36, R37, R44, R36 ;  /* 0x0000002c25247223 */ /* 0x000fe20000000024 */
[----:B------:R-:W-:-:S02]  /*33610*/  FSEL R30, R20, -0.37612664699554443359, P4 ;  /* 0xbec093ac141e7808 */ /* 0x000fc40002000000 */
[----:B------:R-:W-:Y:S01]  /*33620*/  FSEL R40, R20, -0.37612664699554443359, P5 ;  /* 0xbec093ac14287808 */ /* 0x000fe20002800000 */
[----:B------:R-:W-:Y:S01]  /*33630*/  FFMA R42, R39, R38, R42 ;  /* 0x00000026272a7223 */ /* 0x000fe2000000002a */
[----:B------:R-:W-:Y:S01]  /*33640*/  FSEL R38, R15, 0.12837915122509002686, P4 ;  /* 0x3e0375d30f267808 */ /* 0x000fe20002000000 */
[----:B------:R-:W-:Y:S01]  /*33650*/  FFMA R36, R37, R36, R30 ;  /* 0x0000002425247223 */ /* 0x000fe2000000001e */
[----:B------:R-:W-:Y:S01]  /*33660*/  FSEL R44, R15, 0.12837915122509002686, P5 ;  /* 0x3e0375d30f2c7808 */ /* 0x000fe20002800000 */
[----:B------:R-:W1:Y:S01]  /*33670*/  @P1 MUFU.EX2 R33, R19 ;  /* 0x0000001300211308 */ /* 0x000e620000000800 */
[----:B------:R-:W-:Y:S01]  /*33680*/  FFMA R40, R39, R42, R40 ;  /* 0x0000002a27287223 */ /* 0x000fe20000000028 */
[----:B------:R-:W-:Y:S01]  /*33690*/  FFMA R36, R37, R36, R38 ;  /* 0x0000002425247223 */ /* 0x000fe20000000026 */
[----:B------:R-:W-:Y:S01]  /*336a0*/  FSEL R37, -|R47|, R47, P5 ;  /* 0x0000002f2f257208 */ /* 0x000fe20002800300 */
[----:B-1----:R-:W-:Y:S01]  /*336b0*/  @P2 FADD R34, -R34, 1 ;  /* 0x3f80000022222421 */ /* 0x002fe20000000100 */
[----:B------:R-:W-:-:S04]  /*336c0*/  FFMA R40, R39, R40, R44 ;  /* 0x0000002827287223 */ /* 0x000fc8000000002c */
[----:B------:R-:W-:Y:S01]  /*336d0*/  @P2 LOP3.LUT R21, R34, 0x80000000, R43, 0xb8, !PT ;  /* 0x8000000022152812 */ /* 0x000fe200078eb82b */
[----:B------:R-:W-:Y:S01]  /*336e0*/  FMUL R38, R55, R55 ;  /* 0x0000003737267220 */ /* 0x000fe20000400000 */
[----:B------:R-:W-:Y:S01]  /*336f0*/  @P1 FADD R33, -R33, 1 ;  /* 0x3f80000021211421 */ /* 0x000fe20000000100 */
[----:B------:R-:W-:-:S04]  /*33700*/  FSETP.GE.AND P2, PT, |R55|, 1.0029599666595458984, PT ;  /* 0x3f8060fe3700780b */ /* 0x000fc80003f46200 */
[----:B------:R-:W-:Y:S01]  /*33710*/  @P1 LOP3.LUT R19, R33, 0x80000000, R41, 0xb8, !PT ;  /* 0x8000000021131812 */ /* 0x000fe200078eb829 */
[----:B------:R-:W-:Y:S02]  /*33720*/  HADD2.F32 R33, -RZ, R32.H0_H0 ;  /* 0x20000020ff217230 */ /* 0x000fe40000004100 */
[C---:B------:R-:W-:Y:S01]  /*33730*/  FMUL R32, R53.reuse, R53 ;  /* 0x0000003535207220 */ /* 0x040fe20000400000 */
[----:B------:R-:W-:Y:S02]  /*33740*/  FSETP.GE.AND P1, PT, |R53|, 1.0029599666595458984, PT ;  /* 0x3f8060fe3500780b */ /* 0x000fe40003f26200 */
[----:B------:R-:W-:Y:S02]  /*33750*/  FSEL R39, |R55|, R38, P2 ;  /* 0x0000002637277208 */ /* 0x000fe40001000200 */
[C---:B------:R-:W-:Y:S02]  /*33760*/  FSEL R38, R28.reuse, 8.4834944573231041431e-05, P1 ;  /* 0x38b1e96a1c267808 */ /* 0x040fe40000800000 */
[----:B------:R-:W-:-:S02]  /*33770*/  FSEL R42, R28, 8.4834944573231041431e-05, P2 ;  /* 0x38b1e96a1c2a7808 */ /* 0x000fc40001000000 */
[----:B------:R-:W-:-:S05]  /*33780*/  FSEL R44, -R27, -0.00082130916416645050049, P2 ;  /* 0xba574d201b2c7808 */ /* 0x000fca0001000100 */
[----:B------:R-:W-:Y:S01]  /*33790*/  FFMA R42, R39, R42, R44 ;  /* 0x0000002a272a7223 */ /* 0x000fe2000000002c */
[----:B--2---:R-:W-:-:S04]  /*337a0*/  FMUL R31, R16, R35 ;  /* 0x00000023101f7220 */ /* 0x004fc80000400000 */
[----:B------:R-:W-:Y:S01]  /*337b0*/  FFMA R5, R2, R23, R31 ;  /* 0x0000001702057223 */ /* 0x000fe2000000001f */
[--C-:B------:R-:W-:Y:S02]  /*337c0*/  HADD2.F32 R23, -RZ, R29.reuse.H0_H0 ;  /* 0x2000001dff177230 */ /* 0x100fe40000004100 */
[C---:B---3--:R-:W-:Y:S01]  /*337d0*/  FMUL R31, R16.reuse, R51 ;  /* 0x00000033101f7220 */ /* 0x048fe20000400000 */
[----:B------:R-:W-:Y:S01]  /*337e0*/  HADD2.F32 R29, -RZ, R29.H1_H1 ;  /* 0x3000001dff1d7230 */ /* 0x000fe20000004100 */
[----:B------:R-:W1:Y:S01]  /*337f0*/  @P3 MUFU.EX2 R35, R22 ;  /* 0x0000001600233308 */ /* 0x000e620000000800 */
[----:B----4-:R-:W-:Y:S01]  /*33800*/  FMUL R30, R16, R49 ;  /* 0x00000031101e7220 */ /* 0x010fe20000400000 */
[C---:B------:R-:W-:Y:S01]  /*33810*/  FFMA R23, R2.reuse, R23, R31 ;  /* 0x0000001702177223 */ /* 0x040fe2000000001f */
[----:B------:R-:W-:Y:S01]  /*33820*/  FSEL R31, -|R45|, R45, P4 ;  /* 0x0000002d2d1f7208 */ /* 0x000fe20002000300 */
[----:B------:R-:W-:Y:S01]  /*33830*/  FMUL R56, R5, 0.70710676908493041992 ;  /* 0x3f3504f305387820 */ /* 0x000fe20000400000 */
[----:B------:R-:W-:Y:S01]  /*33840*/  FFMA R29, R2, R29, R30 ;  /* 0x0000001d021d7223 */ /* 0x000fe2000000001e */
[----:B------:R-:W2:Y:S02]  /*33850*/  LDL.LU R51, [R1+0x464] ;  /* 0x0004640001337983 */ /* 0x000ea40000300800 */
[----:B------:R-:W-:Y:S01]  /*33860*/  FFMA R30, R36, R31, R31 ;  /* 0x0000001f241e7223 */ /* 0x000fe2000000001f */
[----:B------:R-:W-:Y:S01]  /*33870*/  FFMA R31, R40, R37, R37 ;  /* 0x00000025281f7223 */ /* 0x000fe20000000025 */
[----:B-1----:R-:W-:Y:S01]  /*33880*/  @P3 FADD R35, -R35, 1 ;  /* 0x3f80000023233421 */ /* 0x002fe20000000100 */
[----:B------:R-:W-:Y:S01]  /*33890*/  FMUL R57, R23, 0.70710676908493041992 ;  /* 0x3f3504f317397820 */ /* 0x000fe20000400000 */
[----:B------:R-:W1:Y:S01]  /*338a0*/  @P4 MUFU.EX2 R34, R30 ;  /* 0x0000001e00224308 */ /* 0x000e620000000800 */
[----:B------:R-:W-:Y:S01]  /*338b0*/  FMUL R59, R29, 0.70710676908493041992 ;  /* 0x3f3504f31d3b7820 */ /* 0x000fe20000400000 */
[----:B------:R-:W3:Y:S06]  /*338c0*/  LDL.LU R49, [R1+0x468] ;  /* 0x0004680001317983 */ /* 0x000eec0000300800 */
[----:B------:R-:W4:Y:S01]  /*338d0*/  @P5 MUFU.EX2 R36, R31 ;  /* 0x0000001f00245308 */ /* 0x000f220000000800 */
[----:B------:R-:W-:Y:S01]  /*338e0*/  @P3 LOP3.LUT R22, R35, 0x80000000, R52, 0xb8, !PT ;  /* 0x8000000023163812 */ /* 0x000fe200078eb834 */
[C---:B------:R-:W-:Y:S01]  /*338f0*/  FMUL R40, R56.reuse, R56 ;  /* 0x0000003838287220 */ /* 0x040fe20000400000 */
[----:B------:R-:W-:-:S02]  /*33900*/  FSETP.GE.AND P3, PT, |R56|, 1.0029599666595458984, PT ;  /* 0x3f8060fe3800780b */ /* 0x000fc40003f66200 */
[----:B------:R-:W-:Y:S01]  /*33910*/  FSEL R37, |R53|, R32, P1 ;  /* 0x0000002035257208 */ /* 0x000fe20000800200 */
[----:B-1----:R-:W-:Y:S01]  /*33920*/  @P4 FADD R34, -R34, 1 ;  /* 0x3f80000022224421 */ /* 0x002fe20000000100 */
[----:B------:R-:W-:Y:S02]  /*33930*/  FSEL R41, |R56|, R40, P3 ;  /* 0x0000002838297208 */ /* 0x000fe40001800200 */
[----:B------:R-:W-:Y:S02]  /*33940*/  FSEL R40, -R27, -0.00082130916416645050049, P1 ;  /* 0xba574d201b287808 */ /* 0x000fe40000800100 */
[----:B------:R-:W-:Y:S01]  /*33950*/  @P4 LOP3.LUT R30, R34, 0x80000000, R45, 0xb8, !PT ;  /* 0x80000000221e4812 */ /* 0x000fe200078eb82d */
[----:B----4-:R-:W-:Y:S01]  /*33960*/  @P5 FADD R36, -R36, 1 ;  /* 0x3f80000024245421 */ /* 0x010fe20000000100 */
[----:B------:R-:W-:Y:S01]  /*33970*/  FSETP.GE.AND P4, PT, |R57|, 1.0029599666595458984, PT ;  /* 0x3f8060fe3900780b */ /* 0x000fe20003f86200 */
[----:B-----5:R-:W-:-:S04]  /*33980*/  FMUL R35, R16, R46 ;  /* 0x0000002e10237220 */ /* 0x020fc80000400000 */
[----:B------:R-:W-:Y:S01]  /*33990*/  FFMA R32, R2, R33, R35 ;  /* 0x0000002102207223 */ /* 0x000fe20000000023 */
[----:B------:R-:W-:Y:S01]  /*339a0*/  FMUL R33, R57, R57 ;  /* 0x0000003939217220 */ /* 0x000fe20000400000 */
[----:B------:R-:W-:Y:S01]  /*339b0*/  @P5 LOP3.LUT R31, R36, 0x80000000, R47, 0xb8, !PT ;  /* 0x80000000241f5812 */ /* 0x000fe200078eb82f */
[----:B------:R-:W-:Y:S01]  /*339c0*/  FMUL R34, R59, R59 ;  /* 0x0000003b3b227220 */ /* 0x000fe20000400000 */
[----:B------:R-:W-:Y:S01]  /*339d0*/  FFMA R38, R37, R38, R40 ;  /* 0x0000002625267223 */ /* 0x000fe20000000028 */
[----:B------:R-:W-:Y:S02]  /*339e0*/  FSETP.GE.AND P5, PT, |R59|, 1.0029599666595458984, PT ;  /* 0x3f8060fe3b00780b */ /* 0x000fe40003fa6200 */
[----:B------:R-:W-:Y:S02]  /*339f0*/  FSEL R43, |R57|, R33, P4 ;  /* 0x00000021392b7208 */ /* 0x000fe40002000200 */
[----:B------:R-:W-:Y:S02]  /*33a00*/  FSEL R36, R28, 8.4834944573231041431e-05, P4 ;  /* 0x38b1e96a1c247808 */ /* 0x000fe40002000000 */
[----:B------:R-:W-:-:S02]  /*33a10*/  FSEL R40, -R27, -0.00082130916416645050049, P4 ;  /* 0xba574d201b287808 */ /* 0x000fc40002000100 */
        /* <DEDUP_REMOVED lines=9> */
[----:B------:R-:W-:Y:S01]  /*33ab0*/  FSEL R48, R28, 8.4834944573231041431e-05, P5 ;  /* 0x38b1e96a1c307808 */ /* 0x000fe20002800000 */
[----:B------:R-:W-:Y:S01]  /*33ac0*/  FFMA R42, R39, R42, R36 ;  /* 0x0000002a272a7223 */ /* 0x000fe20000000024 */
[----:B------:R-:W-:-:S02]  /*33ad0*/  FSEL R50, -R27, -0.00082130916416645050049, P5 ;  /* 0xba574d201b327808 */ /* 0x000fc40002800100 */
[C---:B------:R-:W-:Y:S02]  /*33ae0*/  FSEL R38, R26.reuse, 0.0052134888246655464172, P4 ;  /* 0x3baad5ea1a267808 */ /* 0x040fe40002000000 */
[----:B------:R-:W-:Y:S01]  /*33af0*/  FSEL R36, -R25, -0.026868773624300956726, P1 ;  /* 0xbcdc1be719247808 */ /* 0x000fe20000800100 */
[----:B------:R-:W-:Y:S01]  /*33b00*/  FFMA R40, R41, R46, R40 ;  /* 0x0000002e29287223 */ /* 0x000fe20000000028 */
[----:B------:R-:W-:Y:S01]  /*33b10*/  FFMA R48, R45, R48, R50 ;  /* 0x000000302d307223 */ /* 0x000fe20000000032 */
[----:B------:R-:W-:Y:S01]  /*33b20*/  FFMA R46, R43, R44, R38 ;  /* 0x0000002c2b2e7223 */ /* 0x000fe20000000026 */
[----:B------:R-:W-:Y:S01]  /*33b30*/  FSEL R50, R26, 0.0052134888246655464172, P5 ;  /* 0x3baad5ea1a327808 */ /* 0x000fe20002800000 */
[----:B------:R-:W-:Y:S01]  /*33b40*/  FFMA R34, R37, R34, R36 ;  /* 0x0000002225227223 */ /* 0x000fe20000000024 */
[----:B------:R-:W-:Y:S02]  /*33b50*/  FSEL R38, -R25, -0.026868773624300956726, P2 ;  /* 0xbcdc1be719267808 */ /* 0x000fe40001000100 */
[----:B------:R-:W-:-:S02]  /*33b60*/  FSEL R36, R24, 0.11284004896879196167, P1 ;  /* 0x3de718af18247808 */ /* 0x000fc40000800000 */
[----:B------:R-:W-:Y:S01]  /*33b70*/  FSEL R44, -R25, -0.026868773624300956726, P3 ;  /* 0xbcdc1be7192c7808 */ /* 0x000fe20001800100 */
[----:B------:R-:W-:Y:S01]  /*33b80*/  FFMA R50, R45, R48, R50 ;  /* 0x000000302d327223 */ /* 0x000fe20000000032 */
        /* <DEDUP_REMOVED lines=9> */
[----:B------:R-:W-:Y:S01]  /*33c20*/  FSEL R46, R24, 0.11284004896879196167, P3 ;  /* 0x3de718af182e7808 */ /* 0x000fe20001800000 */
[----:B------:R-:W-:Y:S01]  /*33c30*/  FFMA R40, R39, R42, R40 ;  /* 0x0000002a27287223 */ /* 0x000fe20000000028 */
[C---:B------:R-:W-:Y:S01]  /*33c40*/  FSEL R38, R20.reuse, -0.37612664699554443359, P2 ;  /* 0xbec093ac14267808 */ /* 0x040fe20001000000 */
[----:B------:R-:W-:Y:S01]  /*33c50*/  FFMA R34, R37, R34, R36 ;  /* 0x0000002225227223 */ /* 0x000fe20000000024 */
[----:B------:R-:W-:Y:S01]  /*33c60*/  FSEL R33, -|R53|, R53, P1 ;  /* 0x0000003535217208 */ /* 0x000fe20000800300 */
[----:B------:R-:W-:Y:S01]  /*33c70*/  FFMA R44, R41, R44, R46 ;  /* 0x0000002c292c7223 */ /* 0x000fe2000000002e */
[----:B------:R-:W-:Y:S01]  /*33c80*/  FSEL R42, R20, -0.37612664699554443359, P3 ;  /* 0xbec093ac142a7808 */ /* 0x000fe20001800000 */
[----:B------:R-:W-:-:S02]  /*33c90*/  FFMA R38, R39, R40, R38 ;  /* 0x0000002827267223 */ /* 0x000fc40000000026 */
[----:B------:R-:W-:Y:S01]  /*33ca0*/  FFMA R40, R34, R33, R33 ;  /* 0x0000002122287223 */ /* 0x000fe20000000021 */
[----:B------:R-:W-:Y:S01]  /*33cb0*/  FSEL R34, R15, 0.12837915122509002686, P3 ;  /* 0x3e0375d30f227808 */ /* 0x000fe20001800000 */
[----:B------:R-:W-:-:S04]  /*33cc0*/  FFMA R42, R41, R44, R42 ;  /* 0x0000002c292a7223 */ /* 0x000fc8000000002a */
[----:B------:R-:W-:Y:S02]  /*33cd0*/  FFMA R34, R41, R42, R34 ;  /* 0x0000002a29227223 */ /* 0x000fe40000000022 */
[----:B------:R-:W4:Y:S01]  /*33ce0*/  LDL.LU R41, [R1+0x46c] ;  /* 0x00046c0001297983 */ /* 0x000f220000300800 */
[----:B------:R-:W-:Y:S02]  /*33cf0*/  FSEL R36, R15, 0.12837915122509002686, P2 ;  /* 0x3e0375d30f247808 */ /* 0x000fe40001000000 */
[----:B------:R-:W-:-:S03]  /*33d00*/  FSEL R35, -|R55|, R55, P2 ;  /* 0x0000003737237208 */ /* 0x000fc60001000300 */
[----:B------:R-:W-:Y:S01]  /*33d10*/  FFMA R38, R39, R38, R36 ;  /* 0x0000002627267223 */ /* 0x000fe20000000024 */
[----:B------:R-:W-:Y:S02]  /*33d20*/  FSEL R52, -R25, -0.026868773624300956726, P5 ;  /* 0xbcdc1be719347808 */ /* 0x000fe40002800100 */
[----:B------:R-:W-:Y:S01]  /*33d30*/  F2FP.F16.E4M3.UNPACK_B R33, R0 ;  /* 0x00000000ff21723e */ /* 0x000fe200020006ff */
[----:B------:R-:W-:Y:S01]  /*33d40*/  FFMA R42, R38, R35, R35 ;  /* 0x00000023262a7223 */ /* 0x000fe20000000023 */
[----:B------:R-:W1:Y:S01]  /*33d50*/  @P1 MUFU.EX2 R36, R40 ;  /* 0x0000002800241308 */ /* 0x000e620000000800 */
[C---:B------:R-:W-:Y:S01]  /*33d60*/  FSEL R44, R24.reuse, 0.11284004896879196167, P4 ;  /* 0x3de718af182c7808 */ /* 0x040fe20002000000 */
[----:B------:R-:W-:Y:S01]  /*33d70*/  FFMA R50, R45, R50, R52 ;  /* 0x000000322d327223 */ /* 0x000fe20000000034 */
[----:B------:R-:W-:Y:S01]  /*33d80*/  HADD2.F32 R35, -RZ, R33.H0_H0 ;  /* 0x20000021ff237230 */ /* 0x000fe20000004100 */
[----:B------:R-:W-:Y:S01]  /*33d90*/  FSEL R52, R24, 0.11284004896879196167, P5 ;  /* 0x3de718af18347808 */ /* 0x000fe20002800000 */
[----:B------:R-:W-:Y:S01]  /*33da0*/  FMUL R37, R16, R54 ;  /* 0x0000003610257220 */ /* 0x000fe20000400000 */
[----:B------:R-:W-:-:S02]  /*33db0*/  FSEL R46, R20, -0.37612664699554443359, P4 ;  /* 0xbec093ac142e7808 */ /* 0x000fc40002000000 */
[----:B------:R-:W5:Y:S01]  /*33dc0*/  @P2 MUFU.EX2 R38, R42 ;  /* 0x0000002a00262308 */ /* 0x000f620000000800 */
[----:B------:R-:W-:Y:S01]  /*33dd0*/  FFMA R48, R43, R48, R44 ;  /* 0x000000302b307223 */ /* 0x000fe2000000002c */
[----:B------:R-:W-:Y:S02]  /*33de0*/  FSEL R39, -|R56|, R56, P3 ;  /* 0x0000003838277208 */ /* 0x000fe40001800300 */
[----:B------:R-:W-:Y:S01]  /*33df0*/  F2FP.F16.E4M3.UNPACK_B R0, R0.H1 ;  /* 0x00000000ff00723e */ /* 0x000fe200030006ff */
[----:B------:R-:W-:Y:S01]  /*33e00*/  FFMA R47, R2, R35, R37 ;  /* 0x00000023022f7223 */ /* 0x000fe20000000025 */
[----:B------:R-:W-:Y:S01]  /*33e10*/  FFMA R50, R45, R50, R52 ;  /* 0x000000322d327223 */ /* 0x000fe20000000034 */
[----:B------:R-:W-:Y:S02]  /*33e20*/  HADD2.F32 R33, -RZ, R33.H1_H1 ;  /* 0x30000021ff217230 */ /* 0x000fe40000004100 */
[----:B------:R-:W-:Y:S01]  /*33e30*/  FFMA R46, R43, R48, R46 ;  /* 0x000000302b2e7223 */ /* 0x000fe2000000002e */
[----:B------:R-:W-:Y:S01]  /*33e40*/  FSEL R52, R20, -0.37612664699554443359, P5 ;  /* 0xbec093ac14347808 */ /* 0x000fe20002800000 */
[----:B------:R-:W-:Y:S01]  /*33e50*/  FFMA R44, R34, R39, R39 ;  /* 0x00000027222c7223 */ /* 0x000fe20000000027 */
[C---:B------:R-:W-:Y:S01]  /*33e60*/  FSEL R48, R15.reuse, 0.12837915122509002686, P4 ;  /* 0x3e0375d30f307808 */ /* 0x040fe20002000000 */
[----:B------:R-:W-:Y:S01]  /*33e70*/  HADD2.F32 R35, -RZ, R0.H0_H0 ;  /* 0x20000000ff237230 */ /* 0x000fe20000004100 */
[----:B------:R-:W-:Y:S01]  /*33e80*/  FSEL R54, R15, 0.12837915122509002686, P5 ;  /* 0x3e0375d30f367808 */ /* 0x000fe20002800000 */
[----:B------:R-:W-:-:S02]  /*33e90*/  FFMA R50, R45, R50, R52 ;  /* 0x000000322d327223 */ /* 0x000fc40000000034 */
[----:B------:R-:W-:Y:S01]  /*33ea0*/  FFMA R46, R43, R46, R48 ;  /* 0x0000002e2b2e7223 */ /* 0x000fe20000000030 */
[----:B-1----:R-:W-:Y:S01]  /*33eb0*/  @P1 FADD R36, -R36, 1 ;  /* 0x3f80000024241421 */ /* 0x002fe20000000100 */
[----:B------:R-:W-:Y:S01]  /*33ec0*/  FFMA R50, R45, R50, R54 ;  /* 0x000000322d327223 */ /* 0x000fe20000000036 */
[----:B-----5:R-:W-:Y:S01]  /*33ed0*/  @P2 FADD R38, -R38, 1 ;  /* 0x3f80000026262421 */ /* 0x020fe20000000100 */
[----:B------:R-:W1:Y:S02]  /*33ee0*/  @P3 MUFU.EX2 R39, R44 ;  /* 0x0000002c00273308 */ /* 0x000e640000000800 */
[----:B------:R-:W-:Y:S01]  /*33ef0*/  @P1 LOP3.LUT R40, R36, 0x80000000, R53, 0xb8, !PT ;  /* 0x8000000024281812 */ /* 0x000fe200078eb835 */
[----:B------:R-:W-:Y:S01]  /*33f00*/  FMUL R58, R32, 0.70710676908493041992 ;  /* 0x3f3504f3203a7820 */ /* 0x000fe20000400000 */
[----:B------:R-:W-:-:S04]  /*33f10*/  @P2 LOP3.LUT R42, R38, 0x80000000, R55, 0xb8, !PT ;  /* 0x80000000262a2812 */ /* 0x000fc800078eb837 */
[----:B------:R-:W-:-:S04]  /*33f20*/  FSETP.GE.AND P1, PT, |R58|, 1.0029599666595458984, PT ;  /* 0x3f8060fe3a00780b */ /* 0x000fc80003f26200 */
[----:B------:R-:W-:Y:S02]  /*33f30*/  FSEL R48, R28, 8.4834944573231041431e-05, P1 ;  /* 0x38b1e96a1c307808 */ /* 0x000fe40000800000 */
[----:B------:R-:W-:Y:S01]  /*33f40*/  FSEL R52, -R27, -0.00082130916416645050049, P1 ;  /* 0xba574d201b347808 */ /* 0x000fe20000800100 */
[----:B-1----:R-:W-:Y:S01]  /*33f50*/  @P3 FADD R39, -R39, 1 ;  /* 0x3f80000027273421 */ /* 0x002fe20000000100 */
[----:B------:R-:W-:-:S04]  /*33f60*/  FMUL R55, R47, 0.70710676908493041992 ;  /* 0x3f3504f32f377820 */ /* 0x000fc80000400000 */
[----:B------:R-:W-:Y:S02]  /*33f70*/  @P3 LOP3.LUT R44, R39, 0x80000000, R56, 0xb8, !PT ;  /* 0x80000000272c3812 */ /* 0x000fe400078eb838 */
[----:B------:R-:W-:-:S04]  /*33f80*/  FSETP.GE.AND P3, PT, |R55|, 1.0029599666595458984, PT ;  /* 0x3f8060fe3700780b */ /* 0x000fc80003f66200 */
[----:B------:R-:W-:Y:S01]  /*33f90*/  FSEL R39, -R27, -0.00082130916416645050049, P3 ;  /* 0xba574d201b277808 */ /* 0x000fe20001800100 */
[C---:B--2---:R-:W-:Y:S01]  /*33fa0*/  FMUL R37, R16.reuse, R51 ;  /* 0x0000003310257220 */ /* 0x044fe20000400000 */
[----:B---3--:R-:W-:-:S03]  /*33fb0*/  FMUL R34, R16, R49 ;  /* 0x0000003110227220 */ /* 0x008fc60000400000 */
[C---:B------:R-:W-:Y:S01]  /*33fc0*/  FFMA R49, R2.reuse, R33, R37 ;  /* 0x0000002102317223 */ /* 0x040fe20000000025 */
[----:B------:R-:W-:Y:S01]  /*33fd0*/  FSEL R33, -|R57|, R57, P4 ;  /* 0x0000003939217208 */ /* 0x000fe20002000300 */
[----:B------:R-:W-:Y:S01]  /*33fe0*/  FFMA R51, R2, R35, R34 ;  /* 0x0000002302337223 */ /* 0x000fe20000000022 */
[----:B------:R-:W-:-:S03]  /*33ff0*/  FSEL R35, -|R59|, R59, P5 ;  /* 0x0000003b3b237208 */ /* 0x000fc60002800300 */
[----:B------:R-:W-:Y:S02]  /*34000*/  FFMA R46, R46, R33, R33 ;  /* 0x000000212e2e7223 */ /* 0x000fe40000000021 */
[----:B------:R-:W-:Y:S02]  /*34010*/  FFMA R50, R50, R35, R35 ;  /* 0x0000002332327223 */ /* 0x000fe40000000023 */
[----:B------:R-:W1:Y:S01]  /*34020*/  @P4 MUFU.EX2 R36, R46 ;  /* 0x0000002e00244308 */ /* 0x000e620000000800 */
[----:B------:R-:W-:-:S07]  /*34030*/  FMUL R37, R58, R58 ;  /* 0x0000003a3a257220 */ /* 0x000fce0000400000 */
[----:B------:R-:W2:Y:S01]  /*34040*/  @P5 MUFU.EX2 R38, R50 ;  /* 0x0000003200265308 */ /* 0x000ea20000000800 */
[----:B------:R-:W-:Y:S01]  /*34050*/  HADD2.F32 R33, -RZ, R0.H1_H1 ;  /* 0x30000000ff217230 */ /* 0x000fe20000004100 */
[----:B------:R-:W-:Y:S01]  /*34060*/  FSEL R45, |R58|, R37, P1 ;  /* 0x000000253a2d7208 */ /* 0x000fe20000800200 */
[----:B------:R-:W-:-:S04]  /*34070*/  FMUL R54, R49, 0.70710676908493041992 ;  /* 0x3f3504f331367820 */ /* 0x000fc80000400000 */
[----:B------:R-:W-:Y:S01]  /*34080*/  FFMA R48, R45, R48, R52 ;  /* 0x000000302d307223 */ /* 0x000fe20000000034 */
[----:B------:R-:W-:Y:S01]  /*34090*/  FMUL R52, R51, 0.70710676908493041992 ;  /* 0x3f3504f333347820 */ /* 0x000fe20000400000 */
[----:B-1----:R-:W-:Y:S01]  /*340a0*/  @P4 FADD R36, -R36, 1 ;  /* 0x3f80000024244421 */ /* 0x002fe20000000100 */
[C---:B------:R-:W-:Y:S01]  /*340b0*/  FMUL R34, R54.reuse, R54 ;  /* 0x0000003636227220 */ /* 0x040fe20000400000 */
[----:B------:R-:W-:Y:S01]  /*340c0*/  FSETP.GE.AND P2, PT, |R54|, 1.0029599666595458984, PT ;  /* 0x3f8060fe3600780b */ /* 0x000fe20003f46200 */
[----:B------:R-:W-:Y:S02]  /*340d0*/  FMUL R0, R55, R55 ;  /* 0x0000003737007220 */ /* 0x000fe40000400000 */
[----:B------:R-:W-:Y:S01]  /*340e0*/  @P4 LOP3.LUT R46, R36, 0x80000000, R57, 0xb8, !PT ;  /* 0x80000000242e4812 */ /* 0x000fe200078eb839 */
[----:B--2---:R-:W-:Y:S01]  /*340f0*/  @P5 FADD R38, -R38, 1 ;  /* 0x3f80000026265421 */ /* 0x004fe20000000100 */
[----:B------:R-:W-:Y:S02]  /*34100*/  FSETP.GE.AND P4, PT, |R52|, 1.0029599666595458984, PT ;  /* 0x3f8060fe3400780b */ /* 0x000fe40003f86200 */
[----:B------:R-:W-:-:S02]  /*34110*/  FSEL R34, |R54|, R34, P2 ;  /* 0x0000002236227208 */ /* 0x000fc40001000200 */
[----:B------:R-:W-:Y:S02]  /*34120*/  FSEL R43, -R27, -0.00082130916416645050049, P2 ;  /* 0xba574d201b2b7808 */ /* 0x000fe40001000100 */
[----:B------:R-:W-:Y:S02]  /*34130*/  @P5 LOP3.LUT R50, R38, 0x80000000, R59, 0xb8, !PT ;  /* 0x8000000026325812 */ /* 0x000fe400078eb83b */
[----:B------:R-:W-:Y:S02]  /*34140*/  FSEL R0, |R55|, R0, P3 ;  /* 0x0000000037007208 */ /* 0x000fe40001800200 */
[----:B------:R-:W-:-:S05]  /*34150*/  FSEL R37, R28, 8.4834944573231041431e-05, P3 ;  /* 0x38b1e96a1c257808 */ /* 0x000fca0001800000 */
[----:B------:R-:W-:Y:S01]  /*34160*/  FFMA R37, R0, R37, R39 ;  /* 0x0000002500257223 */ /* 0x000fe20000000027 */
[----:B----4-:R-:W-:-:S04]  /*34170*/  FMUL R35, R16, R41 ;  /* 0x0000002910237220 */ /* 0x010fc80000400000 */
[----:B------:R-:W-:Y:S01]  /*34180*/  FFMA R53, R2, R33, R35 ;  /* 0x0000002102357223 */ /* 0x000fe20000000023 */
[----:B------:R-:W-:-:S03]  /*34190*/  FMUL R33, R52, R52 ;  /* 0x0000003434217220 */ /* 0x000fc60000400000 */
[----:B------:R-:W-:Y:S01]  /*341a0*/  FMUL R56, R53, 0.70710676908493041992 ;  /* 0x3f3504f335387820 */ /* 0x000fe20000400000 */
[----:B------:R-:W-:Y:S02]  /*341b0*/  FSEL R41, R28, 8.4834944573231041431e-05, P2 ;  /* 0x38b1e96a1c297808 */ /* 0x000fe40001000000 */
[----:B------:R-:W-:Y:S02]  /*341c0*/  FSEL R36, |R52|, R33, P4 ;  /* 0x0000002134247208 */ /* 0x000fe40002000200 */
[----:B------:R-:W-:Y:S01]  /*341d0*/  FSETP.GE.AND P5, PT, |R56|, 1.0029599666595458984, PT ;  /* 0x3f8060fe3800780b */ /* 0x000fe20003fa6200 */
[----:B------:R-:W-:Y:S01]  /*341e0*/  FFMA R41, R34, R41, R43 ;  /* 0x0000002922297223 */ /* 0x000fe2000000002b */
[----:B------:R-:W-:Y:S01]  /*341f0*/  FSEL R33, R28, 8.4834944573231041431e-05, P4 ;  /* 0x38b1e96a1c217808 */ /* 0x000fe20002000000 */
[----:B------:R-:W-:Y:S01]  /*34200*/  FMUL R38, R56, R56 ;  /* 0x0000003838267220 */ /* 0x000fe20000400000 */
[C---:B------:R-:W-:Y:S02]  /*34210*/  FSEL R35, -R27.reuse, -0.00082130916416645050049, P4 ;  /* 0xba574d201b237808 */ /* 0x040fe40002000100 */
[----:B------:R-:W-:-:S02]  /*34220*/  FSEL R43, -R27, -0.00082130916416645050049, P5 ;  /* 0xba574d201b2b7808 */ /* 0x000fc40002800100 */
[----:B------:R-:W-:Y:S01]  /*34230*/  FSEL R27, R26, 0.0052134888246655464172, P3 ;  /* 0x3baad5ea1a1b7808 */ /* 0x000fe20001800000 */
[----:B------:R-:W-:Y:S01]  /*34240*/  FFMA R35, R36, R33, R35 ;  /* 0x0000002124237223 */ /* 0x000fe20000000023 */
[----:B------:R-:W-:Y:S02]  /*34250*/  FSEL R39, R28, 8.4834944573231041431e-05, P5 ;  /* 0x38b1e96a1c277808 */ /* 0x000fe40002800000 */
[----:B------:R-:W-:Y:S02]  /*34260*/  FSEL R38, |R56|, R38, P5 ;  /* 0x0000002638267208 */ /* 0x000fe40002800200 */
[----:B------:R-:W-:Y:S01]  /*34270*/  FSEL R33, R26, 0.0052134888246655464172, P2 ;  /* 0x3baad5ea1a217808 */ /* 0x000fe20001000000 */
[----:B------:R-:W-:Y:S01]  /*34280*/  FFMA R27, R0, R37, R27 ;  /* 0x00000025001b7223 */ /* 0x000fe2000000001b */
[C---:B------:R-:W-:Y:S02]  /*34290*/  FSEL R28, R26.reuse, 0.0052134888246655464172, P1 ;  /* 0x3baad5ea1a1c7808 */ /* 0x040fe40000800000 */
[----:B------:R-:W-:Y:S01]  /*342a0*/  FSEL R37, R26, 0.0052134888246655464172, P4 ;  /* 0x3baad5ea1a257808 */ /* 0x000fe20002000000 */
[----:B------:R-:W-:Y:S01]  /*342b0*/  FFMA R39, R38, R39, R43 ;  /* 0x0000002726277223 */ /* 0x000fe2000000002b */
[----:B------:R-:W-:Y:S01]  /*342c0*/  FFMA R41, R34, R41, R33 ;  /* 0x0000002922297223 */ /* 0x000fe20000000021 */
[----:B------:R-:W-:-:S02]  /*342d0*/  FSEL R43, R26, 0.0052134888246655464172, P5 ;  /* 0x3baad5ea1a2b7808 */ /* 0x000fc40002800000 */
[----:B------:R-:W-:Y:S01]  /*342e0*/  FSEL R33, -R25, -0.026868773624300956726, P3 ;  /* 0xbcdc1be719217808 */ /* 0x000fe20001800100 */
[----:B------:R-:W-:Y:S01]  /*342f0*/  FFMA R28, R45, R48, R28 ;  /* 0x000000302d1c7223 */ /* 0x000fe2000000001c */
[C---:B------:R-:W-:Y:S01]  /*34300*/  FSEL R26, -R25.reuse, -0.026868773624300956726, P1 ;  /* 0xbcdc1be7191a7808 */ /* 0x040fe20000800100 */
[----:B------:R-:W-:Y:S01]  /*34310*/  FFMA R37, R36, R35, R37 ;  /* 0x0000002324257223 */ /* 0x000fe20000000025 */
[C---:B------:R-:W-:Y:S01]  /*34320*/  FSEL R35, -R25.reuse, -0.026868773624300956726, P2 ;  /* 0xbcdc1be719237808 */ /* 0x040fe20001000100 */
[----:B------:R-:W-:Y:S01]  /*34330*/  FFMA R27, R0, R27, R33 ;  /* 0x0000001b001b7223 */ /* 0x000fe20000000021 */
[----:B------:R-:W-:Y:S01]  /*34340*/  FSEL R33, -R25, -0.026868773624300956726, P4 ;  /* 0xbcdc1be719217808 */ /* 0x000fe20002000100 */
[----:B------:R-:W-:Y:S01]  /*34350*/  FFMA R26, R45, R28, R26 ;  /* 0x0000001c2d1a7223 */ /* 0x000fe2000000001a */
[----:B------:R-:W-:Y:S01]  /*34360*/  FSEL R28, R24, 0.11284004896879196167, P1 ;  /* 0x3de718af181c7808 */ /* 0x000fe20000800000 */
[----:B------:R-:W-:Y:S01]  /*34370*/  FFMA R35, R34, R41, R35 ;  /* 0x0000002922237223 */ /* 0x000fe20000000023 */
[----:B------:R-:W-:Y:S01]  /*34380*/  FSEL R41, -R25, -0.026868773624300956726, P5 ;  /* 0xbcdc1be719297808 */ /* 0x000fe20002800100 */
[----:B------:R-:W-:Y:S01]  /*34390*/  FFMA R43, R38, R39, R43 ;  /* 0x00000027262b7223 */ /* 0x000fe2000000002b */
[----:B------:R-:W-:Y:S01]  /*343a0*/  FSEL R25, R24, 0.11284004896879196167, P3 ;  /* 0x3de718af18197808 */ /* 0x000fe20001800000 */
[----:B------:R-:W-:Y:S01]  /*343b0*/  FFMA R39, R36, R37, R33 ;  /* 0x0000002524277223 */ /* 0x000fe20000000021 */
[----:B------:R-:W-:Y:S01]  /*343c0*/  FSEL R48, R20, -0.37612664699554443359, P1 ;  /* 0xbec093ac14307808 */ /* 0x000fe20000800000 */
[----:B------:R-:W-:Y:S01]  /*343d0*/  FFMA R26, R45, R26, R28 ;  /* 0x0000001a2d1a7223 */ /* 0x000fe2000000001c */
[----:B------:R-:W-:Y:S01]  /*343e0*/  FSEL R33, R24, 0.11284004896879196167, P2 ;  /* 0x3de718af18217808 */ /* 0x000fe20001000000 */
[----:B------:R-:W-:Y:S01]  /*343f0*/  FFMA R25, R0, R27, R25 ;  /* 0x0000001b00197223 */ /* 0x000fe20000000019 */
[----:B------:R-:W-:Y:S01]  /*34400*/  FSEL R28, R15, 0.12837915122509002686, P1 ;  /* 0x3e0375d30f1c7808 */ /* 0x000fe20000800000 */
[C---:B------:R-:W-:Y:S01]  /*34410*/  FFMA R26, R45.reuse, R26, R48 ;  /* 0x0000001a2d1a7223 */ /* 0x040fe20000000030 */
[----:B------:R-:W-:Y:S01]  /*34420*/  FSEL R27, R20, -0.37612664699554443359, P3 ;  /* 0xbec093ac141b7808 */ /* 0x000fe20001800000 */
[----:B------:R-:W-:Y:S01]  /*34430*/  FFMA R33, R34, R35, R33 ;  /* 0x0000002322217223 */ /* 0x000fe20000000021 */
[----:B------:R-:W-:Y:S01]  /*34440*/  FSEL R37, R20, -0.37612664699554443359, P2 ;  /* 0xbec093ac14257808 */ /* 0x000fe20001000000 */
[----:B------:R-:W-:Y:S01]  /*34450*/  FFMA R26, R45, R26, R28 ;  /* 0x0000001a2d1a7223 */ /* 0x000fe2000000001c */
[----:B------:R-:W-:Y:S01]  /*34460*/  FSEL R35, -|R58|, R58, P1 ;  /* 0x0000003a3a237208 */ /* 0x000fe20000800300 */
[----:B------:R-:W-:Y:S01]  /*34470*/  FFMA R25, R0, R25, R27 ;  /* 0x0000001900197223 */ /* 0x000fe2000000001b */
[C---:B------:R-:W-:Y:S01]  /*34480*/  FSEL R27, R15.reuse, 0.12837915122509002686, P3 ;  /* 0x3e0375d30f1b7808 */ /* 0x040fe20001800000 */
[----:B------:R-:W-:Y:S01]  /*34490*/  FFMA R33, R34, R33, R37 ;  /* 0x0000002122217223 */ /* 0x000fe20000000025 */
[----:B------:R-:W-:Y:S01]  /*344a0*/  FSEL R37, R24, 0.11284004896879196167, P4 ;  /* 0x3de718af18257808 */ /* 0x000fe20002000000 */
[----:B------:R-:W-:Y:S01]  /*344b0*/  FFMA R41, R38, R43, R41 ;  /* 0x0000002b26297223 */ /* 0x000fe20000000029 */
[----:B------:R-:W-:Y:S01]  /*344c0*/  FFMA R43, R26, R35, R35 ;  /* 0x000000231a2b7223 */ /* 0x000fe20000000023 */
[----:B------:R-:W-:Y:S01]  /*344d0*/  FSEL R35, R15, 0.12837915122509002686, P2 ;  /* 0x3e0375d30f237808 */ /* 0x000fe20001000000 */
[----:B------:R-:W-:Y:S01]  /*344e0*/  FFMA R25, R0, R25, R27 ;  /* 0x0000001900197223 */ /* 0x000fe2000000001b */
[----:B------:R-:W-:Y:S01]  /*344f0*/  FFMA R37, R36, R39, R37 ;  /* 0x0000002724257223 */ /* 0x000fe20000000025 */
[----:B------:R-:W-:-:S02]  /*34500*/  FSEL R27, R20, -0.37612664699554443359, P4 ;  /* 0xbec093ac141b7808 */ /* 0x000fc40002000000 */
[----:B------:R-:W-:Y:S01]  /*34510*/  FSEL R39, R24, 0.11284004896879196167, P5 ;  /* 0x3de718af18277808 */ /* 0x000fe20002800000 */
[----:B------:R-:W-:Y:S01]  /*34520*/  FFMA R33, R34, R33, R35 ;  /* 0x0000002122217223 */ /* 0x000fe20000000023 */
[----:B------:R-:W-:Y:S01]  /*34530*/  FSEL R24, -|R54|, R54, P2 ;  /* 0x0000003636187208 */ /* 0x000fe20001000300 */
[----:B------:R-:W-:Y:S01]  /*34540*/  FFMA R27, R36, R37, R27 ;  /* 0x00000025241b7223 */ /* 0x000fe2000000001b */
[----:B------:R-:W-:Y:S02]  /*34550*/  FSEL R35, R15, 0.12837915122509002686, P4 ;  /* 0x3e0375d30f237808 */ /* 0x000fe40002000000 */
[----:B------:R-:W-:Y:S01]  /*34560*/  FSEL R26, -|R55|, R55, P3 ;  /* 0x00000037371a7208 */ /* 0x000fe20001800300 */
[----:B------:R-:W-:Y:S01]  /*34570*/  FFMA R24, R33, R24, R24 ;  /* 0x0000001821187223 */ /* 0x000fe20000000018 */
[----:B------:R-:W-:Y:S01]  /*34580*/  FSEL R33, R20, -0.37612664699554443359, P5 ;  /* 0xbec093ac14217808 */ /* 0x000fe20002800000 */
[----:B------:R-:W-:Y:S01]  /*34590*/  FFMA R39, R38, R41, R39 ;  /* 0x0000002926277223 */ /* 0x000fe20000000027 */
[----:B------:R-:W-:Y:S01]  /*345a0*/  FSEL R20, -|R52|, R52, P4 ;  /* 0x0000003434147208 */ /* 0x000fe20002000300 */
[----:B------:R-:W-:Y:S01]  /*345b0*/  FFMA R27, R36, R27, R35 ;  /* 0x0000001b241b7223 */ /* 0x000fe20000000023 */
[----:B------:R-:W-:Y:S01]  /*345c0*/  FFMA R25, R25, R26, R26 ;  /* 0x0000001a19197223 */ /* 0x000fe2000000001a */
[----:B------:R-:W-:Y:S01]  /*345d0*/  FSEL R26, R15, 0.12837915122509002686, P5 ;  /* 0x3e0375d30f1a7808 */ /* 0x000fe20002800000 */
[----:B------:R-:W-:Y:S01]  /*345e0*/  FFMA R33, R38, R39, R33 ;  /* 0x0000002726217223 */ /* 0x000fe20000000021 */
[----:B------:R-:W-:Y:S01]  /*345f0*/  FFMA R20, R27, R20, R20 ;  /* 0x000000141b147223 */ /* 0x000fe20000000014 */
[----:B------:R-:W-:-:S02]  /*34600*/  FSEL R28, -|R56|, R56, P5 ;  /* 0x00000038381c7208 */ /* 0x000fc40002800300 */
[----:B------:R-:W-:Y:S01]  /*34610*/  FFMA R33, R38, R33, R26 ;  /* 0x0000002126217223 */ /* 0x000fe2000000001a */
[----:B------:R-:W-:Y:S03]  /*34620*/  @P3 MUFU.EX2 R0, R25 ;  /* 0x0000001900003308 */ /* 0x000fe60000000800 */
[----:B------:R-:W-:-:S05]  /*34630*/  FFMA R28, R33, R28, R28 ;  /* 0x0000001c211c7223 */ /* 0x000fca000000001c */
[----:B------:R-:W1:Y:S08]  /*34640*/  @P4 MUFU.EX2 R26, R20 ;  /* 0x00000014001a4308 */ /* 0x000e700000000800 */
[----:B------:R-:W2:Y:S08]  /*34650*/  @P1 MUFU.EX2 R45, R43 ;  /* 0x0000002b002d1308 */ /* 0x000eb00000000800 */
[----:B------:R-:W3:Y:S08]  /*34660*/  @P2 MUFU.EX2 R15, R24 ;  /* 0x00000018000f2308 */ /* 0x000ef00000000800 */
[----:B------:R-:W4:Y:S01]  /*34670*/  @P5 MUFU.EX2 R27, R28 ;  /* 0x0000001c001b5308 */ /* 0x000f220000000800 */
[----:B-1----:R-:W-:Y:S01]  /*34680*/  @P4 FADD R26, -R26, 1 ;  /* 0x3f8000001a1a4421 */ /* 0x002fe20000000100 */
[----:B------:R-:W-:Y:S01]  /*34690*/  @P3 FADD R0, -R0, 1 ;  /* 0x3f80000000003421 */ /* 0x000fe20000000100 */
[----:B--2---:R-:W-:Y:S01]  /*346a0*/  @P1 FADD R45, -R45, 1 ;  /* 0x3f8000002d2d1421 */ /* 0x004fe20000000100 */
[----:B------:R-:W-:-:S02]  /*346b0*/  FADD R3, R3, 1 ;  /* 0x3f80000003037421 */ /* 0x000fc40000000000 */
[----:B------:R-:W-:Y:S01]  /*346c0*/  @P4 LOP3.LUT R20, R26, 0x80000000, R52, 0xb8, !PT ;  /* 0x800000001a144812 */ /* 0x000fe200078eb834 */
[----:B------:R-:W-:Y:S01]  /*346d0*/  FMUL R26, R9, 0.5 ;  /* 0x3f000000091a7820 */ /* 0x000fe20000400000 */
[----:B------:R-:W-:Y:S01]  /*346e0*/  @P3 LOP3.LUT R25, R0, 0x80000000, R55, 0xb8, !PT ;  /* 0x8000000000193812 */ /* 0x000fe200078eb837 */
[----:B---3--:R-:W-:Y:S01]  /*346f0*/  @P2 FADD R15, -R15, 1 ;  /* 0x3f8000000f0f2421 */ /* 0x008fe20000000100 */
[----:B------:R-:W-:Y:S01]  /*34700*/  FMUL R0, R11, 0.5 ;  /* 0x3f0000000b007820 */ /* 0x000fe20000400000 */
[----:B------:R-:W-:Y:S01]  /*34710*/  FMUL R9, R14, 0.5 ;  /* 0x3f0000000e097820 */ /* 0x000fe20000400000 */
[----:B------:R-:W-:Y:S01]  /*34720*/  FADD R21, R21, 1 ;  /* 0x3f80000015157421 */ /* 0x000fe20000000000 */
[----:B------:R-:W-:Y:S01]  /*34730*/  FADD R22, R22, 1 ;  /* 0x3f80000016167421 */ /* 0x000fe20000000000 */
[----:B----4-:R-:W-:Y:S01]  /*34740*/  @P5 FADD R27, -R27, 1 ;  /* 0x3f8000001b1b5421 */ /* 0x010fe20000000100 */
[----:B------:R-:W-:Y:S01]  /*34750*/  FMUL R26, R3, R26 ;  /* 0x0000001a031a7220 */ /* 0x000fe20000400000 */
[----:B------:R-:W-:Y:S01]  /*34760*/  FMUL R21, R21, R0 ;  /* 0x0000000015157220 */ /* 0x000fe20000400000 */
[----:B------:R-:W-:Y:S01]  /*34770*/  FMUL R22, R22, R9 ;  /* 0x0000000916167220 */ /* 0x000fe20000400000 */
[----:B------:R-:W-:Y:S01]  /*34780*/  @P1 LOP3.LUT R43, R45, 0x80000000, R58, 0xb8, !PT ;  /* 0x800000002d2b1812 */ /* 0x000fe200078eb83a */
[----:B------:R-:W-:Y:S01]  /*34790*/  FMUL R3, R12, 0.5 ;  /* 0x3f0000000c037820 */ /* 0x000fe20000400000 */
[----:B------:R-:W-:Y:S01]  /*347a0*/  @P2 LOP3.LUT R24, R15, 0x80000000, R54, 0xb8, !PT ;  /* 0x800000000f182812 */ /* 0x000fe200078eb836 */
[----:B------:R-:W-:Y:S01]  /*347b0*/  FMUL R0, R13, 0.5 ;  /* 0x3f0000000d007820 */ /* 0x000fe20000400000 */
[----:B------:R-:W-:Y:S01]  /*347c0*/  @P5 LOP3.LUT R28, R27, 0x80000000, R56, 0xb8, !PT ;  /* 0x800000001b1c5812 */ /* 0x000fe200078eb838 */
[----:B------:R-:W-:Y:S01]  /*347d0*/  FMUL R9, R4, 0.5 ;  /* 0x3f00000004097820 */ /* 0x000fe20000400000 */
[----:B------:R-:W-:Y:S01]  /*347e0*/  FADD R30, R30, 1 ;  /* 0x3f8000001e1e7421 */ /* 0x000fe20000000000 */
[----:B------:R-:W-:Y:S01]  /*347f0*/  FADD R31, R31, 1 ;  /* 0x3f8000001f1f7421 */ /* 0x000fe20000000000 */
[----:B------:R-:W-:Y:S01]  /*34800*/  FADD R40, R40, 1 ;  /* 0x3f80000028287421 */ /* 0x000fe20000000000 */
[----:B------:R-:W-:Y:S01]  /*34810*/  FMUL R5, R5, 0.5 ;  /* 0x3f00000005057820 */ /* 0x000fe20000400000 */
[----:B------:R-:W-:Y:S01]  /*34820*/  FADD R44, R44, 1 ;  /* 0x3f8000002c2c7421 */ /* 0x000fe20000000000 */
        /* <DEDUP_REMOVED lines=8> */
[----:B------:R-:W-:Y:S01]  /*348b0*/  FMUL R23, R23, 0.5 ;  /* 0x3f00000017177820 */ /* 0x000fe20000400000 */
[----:B------:R-:W-:Y:S01]  /*348c0*/  FMUL R29, R29, 0.5 ;  /* 0x3f0000001d1d7820 */ /* 0x000fe20000400000 */
[----:B------:R-:W-:Y:S01]  /*348d0*/  FMUL R32, R32, 0.5 ;  /* 0x3f00000020207820 */ /* 0x000fe20000400000 */
        /* <DEDUP_REMOVED lines=30> */
.L_x_219:
[----:B------:R-:W2:Y:S01]  /*34ac0*/  LDL.LU R27, [R1+0x4ac] ;  /* 0x0004ac00011b7983 */ /* 0x000ea20000300800 */
        /* <DEDUP_REMOVED lines=17> */
[----:B---3--:R-:W-:Y:S01]  /*34be0*/  BAR.SYNC.DEFER_BLOCKING 0x1, 0x100 ;  /* 0x0044000000007b1d */ /* 0x008fe20000010000 */
[----:B--2---:R-:W-:-:S05]  /*34bf0*/  IADD3 R27, P1, R27, UR46, RZ ;  /* 0x0000002e1b1b7c10 */ /* 0x004fca000ff3e0ff */
[----:B------:R1:W-:Y:S01]  /*34c00*/  STL [R1+0x4ac], R27 ;  /* 0x0004ac1b01007387 */ /* 0x0003e20000100800 */
[----:B------:R-:W-:Y:S07]  /*34c10*/  @P0 BRA `(.L_x_221) ;  /* 0x0000000000200947 */ /* 0x000fee0003800000 */
[----:B------:R-:W-:Y:S02]  /*34c20*/  UIADD3 UR8, UP0, UR40, 0x4f0, URZ ;  /* 0x000004f028087890 */ /* 0x000fe4000ff1e03f */
[----:B------:R-:W-:Y:S02]  /*34c30*/  UIADD3 UR6, UR50, 0x80, URZ ;  /* 0x0000008032067890 */ /* 0x000fe4000fffe03f */
[----:B------:R-:W-:Y:S02]  /*34c40*/  UIADD3 UR5, UR49, 0xe0, URZ ;  /* 0x000000e031057890 */ /* 0x000fe4000fffe03f */
[----:B------:R-:W-:Y:S02]  /*34c50*/  UIADD3 UR4, UR42, 0x5100, URZ ;  /* 0x000051002a047890 */ /* 0x000fe4000fffe03f */
[----:B------:R-:W-:Y:S01]  /*34c60*/  UIADD3.X UR9, URZ, UR41, URZ, UP0, !UPT ;  /* 0x000000293f097290 */ /* 0x000fe200087fe43f */
[----:B------:R-:W-:-:S08]  /*34c70*/  UMOV UR7, UR51 ;  /* 0x0000003300077c82 */ /* 0x000fd00008000000 */
[----:B------:R2:W-:Y:S02]  /*34c80*/  UTMASTG.3D [UR4], [UR8] ;  /* 0x00000004080073b5 */ /* 0x0005e40008010000 */
[----:B--2---:R0:W-:Y:S02]  /*34c90*/  UTMACMDFLUSH ;  /* 0x00000000000079b7 */ /* 0x0041e40000000000 */
.L_x_221:
[----:B------:R-:W-:Y:S05]  /*34ca0*/  BSYNC B0 ;  /* 0x0000000000007941 */ /* 0x000fea0003800000 */
.L_x_220:
[----:B-1----:R-:W2:Y:S01]  /*34cb0*/  LDL.LU R28, [R1+0x4b0] ;  /* 0x0004b000011c7983 */ /* 0x002ea20000300800 */
[----:B------:R-:W-:Y:S01]  /*34cc0*/  ULDC.64 UR4, c[0x0][0x8f8] ;  /* 0x00023e0000047ab9 */ /* 0x000fe20000000a00 */
[----:B------:R-:W-:Y:S01]  /*34cd0*/  UMOV UR51, 0xffffffff ;  /* 0xffffffff00337882 */ /* 0x000fe20000000000 */
[----:B------:R-:W-:Y:S02]  /*34ce0*/  ISETP.GE.U32.AND P0, PT, R27, UR4, PT ;  /* 0x000000041b007c0c */ /* 0x000fe4000bf06070 */
[----:B------:R-:W-:Y:S02]  /*34cf0*/  PRMT R0, RZ, 0x7610, R0 ;  /* 0x00007610ff007816 */ /* 0x000fe40000000000 */
[----:B------:R-:W-:Y:S02]  /*34d00*/  MOV R6, 0xffffffff ;  /* 0xffffffff00067802 */ /* 0x000fe40000000f00 */
[----:B------:R-:W-:Y:S02]  /*34d10*/  MOV R5, 0xffffffff ;  /* 0xffffffff00057802 */ /* 0x000fe40000000f00 */
[----:B--2---:R-:W-:-:S04]  /*34d20*/  IADD3.X R28, R28, UR38, RZ, P1, !PT ;  /* 0x000000261c1c7c10 */ /* 0x004fc80008ffe4ff */
[----:B------:R-:W-:Y:S01]  /*34d30*/  ISETP.GE.U32.AND.EX P0, PT, R28, UR5, PT, P0 ;  /* 0x000000051c007c0c */ /* 0x000fe2000bf06100 */
[----:B------:R1:W-:-:S12]  /*34d40*/  STL [R1+0x4b0], R28 ;  /* 0x0004b01c01007387 */ /* 0x0003d80000100800 */
[----:B-1----:R-:W-:Y:S05]  /*34d50*/  @P0 BRA `(.L_x_222) ;  /* 0x0000000400700947 */ /* 0x002fea0003800000 */
[----:B------:R-:W1:Y:S01]  /*34d60*/  S2R R22, SR_CTAID.X ;  /* 0x0000000000167919 */ /* 0x000e620000002500 */
[----:B------:R-:W2:Y:S01]  /*34d70*/  LDC.64 R14, c[0x0][0x8d0] ;  /* 0x00023400ff0e7b82 */ /* 0x000ea20000000a00 */
[----:B------:R-:W-:Y:S01]  /*34d80*/  ULDC UR4, c[0x0][0x150] ;  /* 0x0000540000047ab9 */ /* 0x000fe20000000800 */
[----:B------:R-:W-:Y:S01]  /*34d90*/  MOV R12, R27 ;  /* 0x0000001b000c7202 */ /* 0x000fe20000000f00 */
[----:B------:R-:W3:Y:S01]  /*34da0*/  S2R R24, SR_CTAID.Y ;  /* 0x0000000000187919 */ /* 0x000ee20000002600 */
[----:B------:R-:W-:-:S04]  /*34db0*/  MOV R13, R28 ;  /* 0x0000001c000d7202 */ /* 0x000fc80000000f00 */
[----:B------:R-:W4:Y:S08]  /*34dc0*/  LDC R25, c[0x0][0x144] ;  /* 0x00005100ff197b82 */ /* 0x000f300000000800 */
[----:B------:R-:W3:Y:S08]  /*34dd0*/  LDC R6, c[0x0][0x8d8] ;  /* 0x00023600ff067b82 */ /* 0x000ef00000000800 */
[----:B------:R-:W3:Y:S01]  /*34de0*/  LDC.64 R18, c[0x0][0x8c8] ;  /* 0x00023200ff127b82 */ /* 0x000ee20000000a00 */
[----:B--2---:R-:W-:-:S04]  /*34df0*/  ISETP.NE.U32.AND P0, PT, R14, RZ, PT ;  /* 0x000000ff0e00720c */ /* 0x004fc80003f05070 */
[----:B------:R-:W-:Y:S02]  /*34e00*/  ISETP.NE.AND.EX P0, PT, R15, RZ, PT, P0 ;  /* 0x000000ff0f00720c */ /* 0x000fe40003f05300 */
[----:B-1----:R-:W-:-:S05]  /*34e10*/  I2FP.F32.U32 R0, R22 ;  /* 0x0000001600007245 */ /* 0x002fca0000201000 */
[----:B------:R-:W-:-:S04]  /*34e20*/  FMUL R0, R0, UR4 ;  /* 0x0000000400007c20 */ /* 0x000fc80008400000 */
[----:B------:R1:W2:Y:S02]  /*34e30*/  F2I.U32.TRUNC.NTZ R23, R0 ;  /* 0x0000000000177305 */ /* 0x0002a4000020f000 */
[----:B----4-:R-:W-:Y:S05]  /*34e40*/  @!P0 BRA `(.L_x_223) ;  /* 0x0000000000288947 */ /* 0x010fea0003800000 */
[----:B-1----:R-:W1:Y:S02]  /*34e50*/  LDC R0, c[0x0][0x8dc] ;  /* 0x00023700ff007b82 */ /* 0x002e640000000800 */
        /* <DEDUP_REMOVED lines=9> */
.L_x_223:
[-CC-:B---3--:R-:W-:Y:S01]  /*34ef0*/  SHF.R.U64 R30, R12, R6.reuse, R13.reuse ;  /* 0x000000060c1e7219 */ /* 0x188fe2000000120d */
[----:B------:R-:W3:Y:S01]  /*34f00*/  LDC.64 R20, c[0x0][0x8e8] ;  /* 0x00023a00ff147b82 */ /* 0x000ee20000000a00 */
[----:B-1----:R-:W-:Y:S01]  /*34f10*/  SHF.R.U32.HI R0, RZ, R6, R13 ;  /* 0x00000006ff007219 */ /* 0x002fe2000001160d */
[----:B------:R-:W-:Y:S01]  /*34f20*/  ULDC UR4, c[0x0][0x154] ;  /* 0x0000550000047ab9 */ /* 0x000fe20000000800 */
[----:B------:R-:W-:Y:S02]  /*34f30*/  IADD3 R3, P0, RZ, -R30, RZ ;  /* 0x8000001eff037210 */ /* 0x000fe40007f1e0ff */
[----:B------:R-:W-:Y:S02]  /*34f40*/  MOV R4, R27 ;  /* 0x0000001b00047202 */ /* 0x000fe40000000f00 */
[----:B------:R-:W-:Y:S01]  /*34f50*/  IADD3.X R5, RZ, ~R0, RZ, P0, !PT ;  /* 0x80000000ff057210 */ /* 0x000fe200007fe4ff */
[----:B------:R-:W1:Y:S01]  /*34f60*/  LDC R10, c[0x0][0x8c0] ;  /* 0x00023000ff0a7b82 */ /* 0x000e620000000800 */
[----:B--2---:R-:W-:-:S02]  /*34f70*/  IADD3 R23, -R23, RZ, RZ ;  /* 0x000000ff17177210 */ /* 0x004fc40007ffe1ff */
[----:B------:R-:W-:Y:S01]  /*34f80*/  MOV R9, 0x1 ;  /* 0x0000000100097802 */ /* 0x000fe20000000f00 */
[----:B------:R-:W-:Y:S01]  /*34f90*/  IMAD R0, R5, R18, RZ ;  /* 0x0000001205007224 */ /* 0x000fe200078e02ff */
[----:B------:R-:W-:Y:S01]  /*34fa0*/  MOV R5, R28 ;  /* 0x0000001c00057202 */ /* 0x000fe20000000f00 */
[----:B------:R-:W-:Y:S02]  /*34fb0*/  IMAD R23, R25, R23, R22 ;  /* 0x0000001719177224 */ /* 0x000fe400078e0216 */
[----:B------:R-:W2:Y:S01]  /*34fc0*/  LDC R12, c[0x0][0x8b0] ;  /* 0x00022c00ff0c7b82 */ /* 0x000ea20000000800 */
[----:B------:R-:W-:-:S04]  /*34fd0*/  IMAD.WIDE.U32 R4, R3, R18, R4 ;  /* 0x0000001203047225 */ /* 0x000fc800078e0004 */
[----:B------:R-:W-:Y:S01]  /*34fe0*/  IMAD R3, R3, R19, R0 ;  /* 0x0000001303037224 */ /* 0x000fe200078e0200 */
[----:B------:R-:W-:Y:S02]  /*34ff0*/  I2FP.F32.U32 R0, R24 ;  /* 0x0000001800007245 */ /* 0x000fe40000201000 */
[----:B------:R-:W4:Y:S01]  /*35000*/  LDC R26, c[0x0][0x900] ;  /* 0x00024000ff1a7b82 */ /* 0x000f220000000800 */
[----:B---3--:R-:W-:Y:S02]  /*35010*/  ISETP.NE.U32.AND P0, PT, R20, RZ, PT ;  /* 0x000000ff1400720c */ /* 0x008fe40003f05070 */
[----:B------:R-:W-:Y:S01]  /*35020*/  IADD3 R3, R5, R3, RZ ;  /* 0x0000000305037210 */ /* 0x000fe20007ffe0ff */
[----:B------:R-:W-:Y:S01]  /*35030*/  FMUL R0, R0, UR4 ;  /* 0x0000000400007c20 */ /* 0x000fe20008400000 */
[----:B------:R-:W-:Y:S02]  /*35040*/  ISETP.NE.AND.EX P0, PT, R21, RZ, PT, P0 ;  /* 0x000000ff1500720c */ /* 0x000fe40003f05300 */
[----:B------:R-:W-:Y:S01]  /*35050*/  MOV R5, 0xffffffff ;  /* 0xffffffff00057802 */ /* 0x000fe20000000f00 */
[----:B------:R-:W3:Y:S01]  /*35060*/  LDC R19, c[0x0][0x148] ;  /* 0x00005200ff137b82 */ /* 0x000ee20000000800 */
[-CC-:B-1----:R-:W-:Y:S01]  /*35070*/  SHF.R.U64 R14, R4, R10.reuse, R3.reuse ;  /* 0x0000000a040e7219 */ /* 0x182fe20000001203 */
[----:B------:R1:W1:Y:S01]  /*35080*/  F2I.U32.TRUNC.NTZ R15, R0 ;  /* 0x00000000000f7305 */ /* 0x000262000020f000 */
[----:B------:R-:W-:-:S05]  /*35090*/  SHF.R.U32.HI R3, RZ, R10, R3 ;  /* 0x0000000aff037219 */ /* 0x000fca0000011603 */
[----:B------:R-:W1:Y:S01]  /*350a0*/  LDC R22, c[0x0][0x8a8] ;  /* 0x00022a00ff167b82 */ /* 0x000e620000000800 */
[-CC-:B--2---:R-:W-:Y:S02]  /*350b0*/  SHF.R.U64 R6, R14, R12.reuse, R3.reuse ;  /* 0x0000000c0e067219 */ /* 0x184fe40000001203 */
[----:B------:R-:W-:-:S05]  /*350c0*/  SHF.R.U32.HI R3, RZ, R12, R3 ;  /* 0x0000000cff037219 */ /* 0x000fca0000011603 */
[----:B------:R-:W2:Y:S01]  /*350d0*/  LDC R27, c[0x0][0x8f0] ;  /* 0x00023c00ff1b7b82 */ /* 0x000ea20000000800 */
[-C--:B----4-:R-:W-:Y:S02]  /*350e0*/  SHF.L.U32 R4, R5, R26.reuse, RZ ;  /* 0x0000001a05047219 */ /* 0x090fe400000006ff */
[-CC-:B------:R-:W-:Y:S02]  /*350f0*/  SHF.R.U64 R18, R6, R26.reuse, R3.reuse ;  /* 0x0000001a06127219 */ /* 0x180fe40000001203 */
[----:B------:R-:W-:Y:S02]  /*35100*/  SHF.R.U32.HI R5, RZ, R26, R3 ;  /* 0x0000001aff057219 */ /* 0x000fe40000011603 */
[----:B------:R-:W-:Y:S01]  /*35110*/  LOP3.LUT R25, RZ, R4, RZ, 0x33, !PT ;  /* 0x00000004ff197212 */ /* 0x000fe200078e33ff */
[----:B------:R-:W4:Y:S01]  /*35120*/  LDC R28, c[0x0][0x8e0] ;  /* 0x00023800ff1c7b82 */ /* 0x000f220000000800 */
[----:B------:R-:W-:Y:S02]  /*35130*/  SHF.L.U32 R26, R9, R26, RZ ;  /* 0x0000001a091a7219 */ /* 0x000fe400000006ff */
[----:B------:R-:W-:-:S05]  /*35140*/  MOV R4, R18 ;  /* 0x0000001200047202 */ /* 0x000fca0000000f00 */
[----:B------:R-:W1:Y:S01]  /*35150*/  LDC R29, c[0x0][0x8b8] ;  /* 0x00022e00ff1d7b82 */ /* 0x000e620000000800 */
[----:B------:R-:W-:Y:S05]  /*35160*/  @!P0 BRA `(.L_x_224) ;  /* 0x0000000000288947 */ /* 0x000fea0003800000 */
[----:B------:R-:W5:Y:S02]  /*35170*/  LDC R3, c[0x0][0x8f4] ;  /* 0x00023d00ff037b82 */ /* 0x000f640000000800 */
[----:B-----5:R-:W-:-:S04]  /*35180*/  IADD3 R3, P0, R18, R3, RZ ;  /* 0x0000000312037210 */ /* 0x020fc80007f1e0ff */
        /* <DEDUP_REMOVED lines=8> */
.L_x_224:
[----:B------:R-:W5:Y:S01]  /*35210*/  LDC R3, c[0x0][0x904] ;  /* 0x00024100ff037b82 */ /* 0x000f620000000800 */
[----:B-12---:R-:W-:Y:S02]  /*35220*/  SHF.R.U64 R0, R4, R27, R5 ;  /* 0x0000001b04007219 */ /* 0x006fe40000001205 */
[----:B------:R-:W-:Y:S02]  /*35230*/  LOP3.LUT R5, R6, R25, RZ, 0xc0, !PT ;  /* 0x0000001906057212 */ /* 0x000fe400078ec0ff */
[----:B------:R-:W-:Y:S02]  /*35240*/  IADD3 R15, -R15, RZ, RZ ;  /* 0x000000ff0f0f7210 */ /* 0x000fe40007ffe1ff */
[----:B------:R-:W-:Y:S01]  /*35250*/  IADD3 R9, R22, -0x1, RZ ;  /* 0xffffffff16097810 */ /* 0x000fe20007ffe0ff */
[----:B------:R-:W-:Y:S01]  /*35260*/  IMAD R6, R26, R0, R5 ;  /* 0x000000001a067224 */ /* 0x000fe200078e0205 */
[----:B------:R-:W-:Y:S02]  /*35270*/  R2UR UR51, R30 ;  /* 0x000000001e3372ca */ /* 0x000fe400000e0000 */
[----:B------:R-:W-:-:S02]  /*35280*/  LOP3.LUT R5, R14, R9, RZ, 0xc0, !PT ;  /* 0x000000090e057212 */ /* 0x000fc400078ec0ff */
[----:B-----5:R-:W-:Y:S02]  /*35290*/  ISETP.NE.AND P0, PT, R3, 0x1, PT ;  /* 0x000000010300780c */ /* 0x020fe40003f05270 */
[----:B------:R-:W-:-:S05]  /*352a0*/  IADD3 R3, -R0, RZ, RZ ;  /* 0x000000ff00037210 */ /* 0x000fca0007ffe1ff */
[----:B----4-:R-:W-:-:S04]  /*352b0*/  IMAD R0, R3, R28, R18 ;  /* 0x0000001c03007224 */ /* 0x010fc800078e0212 */
[----:B------:R-:W-:Y:S01]  /*352c0*/  IMAD R3, R0, R22, R5 ;  /* 0x0000001600037224 */ /* 0x000fe200078e0205 */
[----:B------:R-:W-:Y:S01]  /*352d0*/  MOV R0, 0x1 ;  /* 0x0000000100007802 */ /* 0x000fe20000000f00 */
[----:B---3--:R-:W-:-:S04]  /*352e0*/  @P0 IMAD R23, R19, R15, R24 ;  /* 0x0000000f13170224 */ /* 0x008fc800078e0218 */
[----:B------:R-:W-:-:S05]  /*352f0*/  IMAD R6, R6, R29, R23 ;  /* 0x0000001d06067224 */ /* 0x000fca00078e0217 */
[----:B------:R-:W-:Y:S02]  /*35300*/  SEL R5, R3, R6, !P0 ;  /* 0x0000000603057207 */ /* 0x000fe40004000000 */
[----:B------:R-:W-:-:S07]  /*35310*/  SEL R6, R6, R3, !P0 ;  /* 0x0000000306067207 */ /* 0x000fce0004000000 */
.L_x_222:
[----:B------:R-:W-:Y:S01]  /*35320*/  LOP3.LUT P0, RZ, R0, 0xff, RZ, 0xc0, !PT ;  /* 0x000000ff00ff7812 */ /* 0x000fe2000780c0ff */
[----:B------:R-:W-:Y:S01]  /*35330*/  UIMAD.WIDE.U32 UR4, UR43, -0x55555555, URZ ;  /* 0xaaaaaaab2b0478a5 */ /* 0x000fe2000f8e003f */
[----:B------:R-:W-:Y:S02]  /*35340*/  MOV R19, R8 ;  /* 0x0000000800137202 */ /* 0x000fe40000000f00 */
[----:B------:R-:W-:Y:S01]  /*35350*/  MOV R18, R7 ;  /* 0x0000000700127202 */ /* 0x000fe20000000f00 */
[----:B------:R-:W-:-:S04]  /*35360*/  USHF.R.U32.HI UR4, URZ, 0x2, UR5 ;  /* 0x000000023f047899 */ /* 0x000fc80008011605 */
[----:B------:R-:W-:-:S04]  /*35370*/  UIMAD UR4, UR4, -0x6, UR43 ;  /* 0xfffffffa040478a4 */ /* 0x000fc8000f8e022b */
[----:B------:R-:W-:Y:S08]  /*35380*/  @P0 BRA `(.L_x_225) ;  /* 0xfffffcc0008c0947 */ /* 0x000ff0000383ffff */
[----:B------:R-:W-:-:S04]  /*35390*/  DEPBAR.LE SB0, 0x0 ;  /* 0x000080000000791a */ /* 0x000fc80000000000 */
[----:B------:R-:W-:Y:S05]  /*353a0*/  EXIT ;  /* 0x000000000000794d */ /* 0x000fea0003800000 */
.L_x_8:
[----:B------:R-:W2:Y:S01]  /*353b0*/  LDL R163, [R1+0x4ac] ;  /* 0x0004ac0001a37983 */ /* 0x000ea20000100800 */
[----:B------:R-:W-:-:S03]  /*353c0*/  ULDC.64 UR4, c[0x0][0x8f8] ;  /* 0x00023e0000047ab9 */ /* 0x000fc60000000a00 */
[----:B------:R-:W3:Y:S01]  /*353d0*/  LDL R162, [R1+0x4b0] ;  /* 0x0004b00001a27983 */ /* 0x000ee20000100800 */
[----:B------:R-:W-:Y:S02]  /*353e0*/  PRMT R5, RZ, 0x7610, R5 ;  /* 0x00007610ff057816 */ /* 0x000fe40000000005 */
[----:B------:R-:W-:Y:S02]  /*353f0*/  MOV R3, 0xffffffff ;  /* 0xffffffff00037802 */ /* 0x000fe40000000f00 */
[----:B------:R-:W-:Y:S02]  /*35400*/  MOV R2, 0xffffffff ;  /* 0xffffffff00027802 */ /* 0x000fe40000000f00 */
[----:B------:R-:W-:Y:S02]  /*35410*/  MOV R10, 0xffffffff ;  /* 0xffffffff000a7802 */ /* 0x000fe40000000f00 */
[----:B--2---:R-:W-:-:S04]  /*35420*/  ISETP.GE.U32.AND P1, PT, R163, UR4, PT ;  /* 0x00000004a3007c0c */ /* 0x004fc8000bf26070 */
[----:B---3--:R-:W-:-:S13]  /*35430*/  ISETP.GE.U32.AND.EX P1, PT, R162, UR5, PT, P1 ;  /* 0x00000005a2007c0c */ /* 0x008fda000bf26110 */
[----:B------:R-:W-:Y:S05]  /*35440*/  @P1 BRA `(.L_x_226) ;  /* 0x0000000400681947 */ /* 0x000fea0003800000 */
        /* <DEDUP_REMOVED lines=18> */
.L_x_227:
        /* <DEDUP_REMOVED lines=12> */
[----:B------:R-:W-:-:S03]  /*35630*/  ULDC UR4, c[0x0][0x154] ;  /* 0x0000550000047ab9 */ /* 0x000fc60000000800 */
[----:B------:R-:W3:Y:S01]  /*35640*/  LDC R15, c[0x0][0x144] ;  /* 0x00005100ff0f7b82 */ /* 0x000ee20000000800 */
[----:B------:R-:W4:Y:S01]  /*35650*/  F2I.U32.TRUNC.NTZ R13, R13 ;  /* 0x0000000d000d7305 */ /* 0x000f22000020f000 */
[----:B------:R-:W-:-:S04]  /*35660*/  IMAD.WIDE.U32 R2, R5, R20, R2 ;  /* 0x0000001405027225 */ /* 0x000fc800078e0002 */
[----:B------:R-:W-:Y:S02]  /*35670*/  IMAD R5, R5, R21, R10 ;  /* 0x0000001505057224 */ /* 0x000fe400078e020a */
[----:B------:R-:W5:Y:S01]  /*35680*/  LDC R16, c[0x0][0x8b0] ;  /* 0x00022c00ff107b82 */ /* 0x000f620000000800 */
[----:B-1----:R-:W-:Y:S02]  /*35690*/  ISETP.NE.U32.AND P1, PT, R24, RZ, PT ;  /* 0x000000ff1800720c */ /* 0x002fe40003f25070 */
[----:B------:R-:W-:Y:S02]  /*356a0*/  IADD3 R3, R3, R5, RZ ;  /* 0x0000000503037210 */ /* 0x000fe40007ffe0ff */
[----:B------:R-:W-:Y:S02]  /*356b0*/  I2FP.F32.U32 R5, R11 ;  /* 0x0000000b00057245 */ /* 0x000fe40000201000 */
[----:B------:R-:W-:Y:S01]  /*356c0*/  ISETP.NE.AND.EX P1, PT, R25, RZ, PT, P1 ;  /* 0x000000ff1900720c */ /* 0x000fe20003f25310 */
[----:B------:R-:W1:Y:S01]  /*356d0*/  LDC R9, c[0x0][0x900] ;  /* 0x00024000ff097b82 */ /* 0x000e620000000800 */
[----:B--2---:R-:W-:Y:S01]  /*356e0*/  SHF.R.U64 R10, R2, R12, R3 ;  /* 0x0000000c020a7219 */ /* 0x004fe20000001203 */
[----:B------:R-:W-:Y:S01]  /*356f0*/  FMUL R5, R5, UR4 ;  /* 0x0000000405057c20 */ /* 0x000fe20008400000 */
[----:B----4-:R-:W-:-:S02]  /*35700*/  IADD3 R2, -R13, RZ, RZ ;  /* 0x000000ff0d027210 */ /* 0x010fc40007ffe1ff */
[----:B------:R-:W-:Y:S01]  /*35710*/  SHF.R.U32.HI R3, RZ, R12, R3 ;  /* 0x0000000cff037219 */ /* 0x000fe20000011603 */
[----:B------:R2:W4:Y:S01]  /*35720*/  F2I.U32.TRUNC.NTZ R19, R5 ;  /* 0x0000000500137305 */ /* 0x000522000020f000 */
[----:B------:R-:W-:Y:S01]  /*35730*/  MOV R12, 0xffffffff ;  /* 0xffffffff000c7802 */ /* 0x000fe20000000f00 */
[----:B------:R-:W2:Y:S01]  /*35740*/  LDC R20, c[0x0][0x148] ;  /* 0x00005200ff147b82 */ /* 0x000ea20000000800 */
[----:B---3--:R-:W-:Y:S01]  /*35750*/  IMAD R22, R15, R2, R8 ;  /* 0x000000020f167224 */ /* 0x008fe200078e0208 */
[----:B------:R-:W-:-:S06]  /*35760*/  MOV R8, 0x1 ;  /* 0x0000000100087802 */ /* 0x000fcc0000000f00 */
[----:B------:R-:W3:Y:S01]  /*35770*/  LDC R21, c[0x0][0x8a8] ;  /* 0x00022a00ff157b82 */ /* 0x000ee20000000800 */
[-CC-:B-----5:R-:W-:Y:S02]  /*35780*/  SHF.R.U64 R17, R10, R16.reuse, R3.reuse ;  /* 0x000000100a117219 */ /* 0x1a0fe40000001203 */
[----:B------:R-:W-:-:S05]  /*35790*/  SHF.R.U32.HI R2, RZ, R16, R3 ;  /* 0x00000010ff027219 */ /* 0x000fca0000011603 */
[----:B------:R-:W2:Y:S01]  /*357a0*/  LDC R23, c[0x0][0x8f0] ;  /* 0x00023c00ff177b82 */ /* 0x000ea20000000800 */
[-C--:B-1----:R-:W-:Y:S02]  /*357b0*/  SHF.L.U32 R12, R12, R9.reuse, RZ ;  /* 0x000000090c0c7219 */ /* 0x082fe400000006ff */
[-CC-:B------:R-:W-:Y:S02]  /*357c0*/  SHF.R.U64 R16, R17, R9.reuse, R2.reuse ;  /* 0x0000000911107219 */ /* 0x180fe40000001202 */
[-C--:B------:R-:W-:Y:S02]  /*357d0*/  SHF.R.U32.HI R3, RZ, R9.reuse, R2 ;  /* 0x00000009ff037219 */ /* 0x080fe40000011602 */
[----:B------:R-:W-:Y:S01]  /*357e0*/  SHF.L.U32 R27, R8, R9, RZ ;  /* 0x00000009081b7219 */ /* 0x000fe200000006ff */
[----:B------:R-:W1:Y:S01]  /*357f0*/  LDC R26, c[0x0][0x8e0] ;  /* 0x00023800ff1a7b82 */ /* 0x000e620000000800 */
[----:B------:R-:W-:Y:S02]  /*35800*/  LOP3.LUT R28, RZ, R12, RZ, 0x33, !PT ;  /* 0x0000000cff1c7212 */ /* 0x000fe400078e33ff */
[----:B------:R-:W-:-:S05]  /*35810*/  MOV R2, R16 ;  /* 0x0000001000027202 */ /* 0x000fca0000000f00 */
[----:B------:R-:W1:Y:S01]  /*35820*/  LDC R29, c[0x0][0x8b8] ;  /* 0x00022e00ff1d7b82 */ /* 0x000e620000000800 */
[----:B---34-:R-:W-:Y:S05]  /*35830*/  @!P1 BRA `(.L_x_228) ;  /* 0x0000000000289947 */ /* 0x018fea0003800000 */
[----:B--2---:R-:W2:Y:S02]  /*35840*/  LDC R5, c[0x0][0x8f4] ;  /* 0x00023d00ff057b82 */ /* 0x004ea40000000800 */
[----:B--2---:R-:W-:-:S04]  /*35850*/  IADD3 R5, P1, R16, R5, RZ ;  /* 0x0000000510057210 */ /* 0x004fc80007f3e0ff */
        /* <DEDUP_REMOVED lines=8> */
.L_x_228:
[----:B--2---:R-:W2:Y:S01]  /*358e0*/  LDC R5, c[0x0][0x904] ;  /* 0x00024100ff057b82 */ /* 0x004ea20000000800 */
[----:B------:R-:W-:Y:S02]  /*358f0*/  SHF.R.U64 R3, R2, R23, R3 ;  /* 0x0000001702037219 */ /* 0x000fe40000001203 */
[----:B------:R-:W-:Y:S02]  /*35900*/  LOP3.LUT R2, R17, R28, RZ, 0xc0, !PT ;  /* 0x0000001c11027212 */ /* 0x000fe400078ec0ff */
[----:B------:R-:W-:Y:S02]  /*35910*/  IADD3 R19, -R19, RZ, RZ ;  /* 0x000000ff13137210 */ /* 0x000fe40007ffe1ff */
[----:B------:R-:W-:-:S04]  /*35920*/  IADD3 R9, R21, -0x1, RZ ;  /* 0xffffffff15097810 */ /* 0x000fc80007ffe0ff */
[----:B------:R-:W-:Y:S02]  /*35930*/  LOP3.LUT R9, R10, R9, RZ, 0xc0, !PT ;  /* 0x000000090a097212 */ /* 0x000fe400078ec0ff */
[----:B------:R-:W-:Y:S02]  /*35940*/  MOV R10, R14 ;  /* 0x0000000e000a7202 */ /* 0x000fe40000000f00 */
[----:B--2---:R-:W-:Y:S02]  /*35950*/  ISETP.NE.AND P1, PT, R5, 0x1, PT ;  /* 0x000000010500780c */ /* 0x004fe40003f25270 */
[----:B------:R-:W-:Y:S01]  /*35960*/  IADD3 R5, -R3, RZ, RZ ;  /* 0x000000ff03057210 */ /* 0x000fe20007ffe1ff */
[----:B------:R-:W-:-:S04]  /*35970*/  IMAD R3, R27, R3, R2 ;  /* 0x000000031b037224 */ /* 0x000fc800078e0202 */
[----:B-1----:R-:W-:Y:S01]  /*35980*/  IMAD R2, R5, R26, R16 ;  /* 0x0000001a05027224 */ /* 0x002fe200078e0210 */
[----:B------:R-:W-:-:S03]  /*35990*/  MOV R5, 0x1 ;  /* 0x0000000100057802 */ /* 0x000fc60000000f00 */
[----:B------:R-:W-:Y:S02]  /*359a0*/  IMAD R8, R2, R21, R9 ;  /* 0x0000001502087224 */ /* 0x000fe400078e0209 */
[----:B------:R-:W-:-:S04]  /*359b0*/  @P1 IMAD R22, R20, R19, R11 ;  /* 0x0000001314161224 */ /* 0x000fc800078e020b */
[----:B------:R-:W-:-:S05]  /*359c0*/  IMAD R3, R3, R29, R22 ;  /* 0x0000001d03037224 */ /* 0x000fca00078e0216 */
[----:B------:R-:W-:Y:S02]  /*359d0*/  SEL R2, R8, R3, !P1 ;  /* 0x0000000308027207 */ /* 0x000fe40004800000 */
[----:B------:R-:W-:-:S07]  /*359e0*/  SEL R3, R3, R8, !P1 ;  /* 0x0000000803037207 */ /* 0x000fce0004800000 */
.L_x_226:
[----:B------:R-:W-:-:S08]  /*359f0*/  NOP ;  /* 0x0000000000007918 */ /* 0x000fd00000000000 */
[----:B------:R-:W1:-:S00]  /*35a00*/  USETMAXREG.DEALLOC.CTAPOOL 0x18 ;  /* 0x00000018000079c8 */ /* 0x000e4000080e0500 */
[----:B-1----:R-:W-:-:S13]  /*35a10*/  ISETP.NE.AND P1, PT, R0, 0x1, PT ;  /* 0x000000010000780c */ /* 0x002fda0003f25270 */
[----:B------:R-:W-:Y:S05]  /*35a20*/  @!P1 EXIT ;  /* 0x000000000000994d */ /* 0x000fea0003800000 */
[----:B------:R-:W-:Y:S05]  /*35a30*/  @!P4 BRA `(.L_x_229) ;  /* 0x000000240020c947 */ /* 0x000fea0003800000 */
[----:B------:R-:W-:-:S13]  /*35a40*/  ISETP.NE.OR P0, PT, R0, 0x2, P0 ;  /* 0x000000020000780c */ /* 0x000fda0000705670 */
[----:B------:R-:W-:Y:S05]  /*35a50*/  @P0 EXIT ;  /* 0x000000000000094d */ /* 0x000fea0003800000 */
[----:B------:R-:W-:-:S13]  /*35a60*/  LOP3.LUT P1, RZ, R5, 0xff, RZ, 0xc0, !PT ;  /* 0x000000ff05ff7812 */ /* 0x000fda000782c0ff */
[----:B------:R-:W-:Y:S05]  /*35a70*/  @!P1 BRA `(.L_x_230) ;  /* 0x0000000000189947 */ /* 0x000fea0003800000 */
[----:B------:R-:W-:Y:S01]  /*35a80*/  UMOV UR4, 0x400 ;  /* 0x0000040000047882 */ /* 0x000fe20000000000 */
[----:B------:R-:W-:Y:S01]  /*35a90*/  MOV R0, RZ ;  /* 0x000000ff00007202 */ /* 0x000fe20000000f00 */
[----:B------:R-:W-:-:S03]  /*35aa0*/  ULEA UR4, UR37, UR4, 0x18 ;  /* 0x0000000425047291 */ /* 0x000fc6000f8ec03f */
[----:B------:R-:W-:-:S06]  /*35ab0*/  SHF.L.U32 R0, R0, 0x1f, RZ ;  /* 0x0000001f00007819 */ /* 0x000fcc00000006ff */
[----:B------:R-:W1:Y:S02]  /*35ac0*/  SYNCS.PHASECHK.TRANS64.TRYWAIT P0, [UR4+0xa8], R0 ;  /* 0x0000a800ff0075a7 */ /* 0x000e640008000144 */
[----:B-1----:R-:W-:Y:S05]  /*35ad0*/  @!P0 BRA `(.L_x_231) ;  /* 0x0000003800b08947 */ /* 0x002fea0003800000 */
.L_x_230:
[----:B-1----:R-:W-:Y:S01]  /*35ae0*/  PRMT R0, RZ, 0x7610, R0 ;  /* 0x00007610ff007816 */ /* 0x002fe20000000000 */
[----:B------:R-:W-:Y:S06]  /*35af0*/  @P3 BRA `(.L_x_232) ;  /* 0x0000000000243947 */ /* 0x000fec0003800000 */
[----:B------:R-:W-:Y:S02]  /*35b00*/  ULDC.64 UR4, c[0x0][0x588] ;  /* 0x0001620000047ab9 */ /* 0x000fe40000000a00 */
[----:B------:R-:W-:-:S04]  /*35b10*/  ISETP.NE.U32.AND P0, PT, RZ, UR4, PT ;  /* 0x00000004ff007c0c */ /* 0x000fc8000bf05070 */
[----:B------:R-:W-:-:S13]  /*35b20*/  ISETP.NE.AND.EX P0, PT, RZ, UR5, PT, P0 ;  /* 0x00000005ff007c0c */ /* 0x000fda000bf05300 */
[----:B------:R-:W-:Y:S05]  /*35b30*/  @!P0 BRA `(.L_x_233) ;  /* 0x00000000000c8947 */ /* 0x000fea0003800000 */
[----:B------:R1:W5:Y:S01]  /*35b40*/  LDG.E R6, desc[UR54][R6.64] ;  /* 0x0000003606067981 */ /* 0x000362000c1e1900 */
[----:B------:R-:W-:Y:S01]  /*35b50*/  MOV R0, 0x1 ;  /* 0x0000000100007802 */ /* 0x000fe20000000f00 */
[----:B------:R-:W-:Y:S06]  /*35b60*/  BRA `(.L_x_232) ;  /* 0x0000000000087947 */ /* 0x000fec0003800000 */
.L_x_233:
[----:B------:R-:W2:Y:S01]  /*35b70*/  LDC R6, c[0x0][0x580] ;  /* 0x00016000ff067b82 */ /* 0x000ea20000000800 */
[----:B------:R-:W-:-:S07]  /*35b80*/  MOV R0, 0x1 ;  /* 0x0000000100007802 */ /* 0x000fce0000000f00 */
.L_x_232:
[----:B------:R-:W-:Y:S05]  /*35b90*/  @!P1 BRA `(.L_x_234) ;  /* 0x0000002000489947 */ /* 0x000fea0003800000 */
[----:B------:R-:W3:Y:S01]  /*35ba0*/  LDC R17, c[0x0][0x900] ;  /* 0x00024000ff117b82 */ /* 0x000ee20000000800 */
[----:B------:R-:W-:Y:S01]  /*35bb0*/  MOV R4, 0xffffffff ;  /* 0xffffffff00047802 */ /* 0x000fe20000000f00 */
[----:B------:R-:W-:Y:S01]  /*35bc0*/  ULDC.64 UR30, c[0x0][0x198] ;  /* 0x00006600001e7ab9 */ /* 0x000fe20000000a00 */
[----:B------:R-:W-:Y:S01]  /*35bd0*/  MOV R8, 0x1 ;  /* 0x0000000100087802 */ /* 0x000fe20000000f00 */
[----:B------:R-:W-:Y:S01]  /*35be0*/  ULDC.64 UR6, c[0x0][0x588] ;  /* 0x0001620000067ab9 */ /* 0x000fe20000000a00 */
[----:B------:R-:W-:Y:S01]  /*35bf0*/  LOP3.LUT R16, R18, 0x2, RZ, 0xfc, !PT ;  /* 0x0000000212107812 */ /* 0x000fe200078efcff */
[----:B------:R-:W-:Y:S01]  /*35c00*/  ULDC.64 UR4, c[0x0][0x8f8] ;  /* 0x00023e0000047ab9 */ /* 0x000fe20000000a00 */
[----:B------:R-:W-:Y:S01]  /*35c10*/  ULDC.64 UR14, c[0x0][0x590] ;  /* 0x00016400000e7ab9 */ /* 0x000fe20000000a00 */
[----:B------:R-:W4:Y:S01]  /*35c20*/  LDC R19, c[0x0][0x8a8] ;  /* 0x00022a00ff137b82 */ /* 0x000f220000000800 */
[-C--:B---3--:R-:W-:Y:S02]  /*35c30*/  SHF.L.U32 R4, R4, R17.reuse, RZ ;  /* 0x0000001104047219 */ /* 0x088fe400000006ff */
[----:B------:R-:W-:-:S02]  /*35c40*/  SHF.L.U32 R17, R8, R17, RZ ;  /* 0x0000001108117219 */ /* 0x000fc400000006ff */
[----:B------:R-:W-:Y:S02]  /*35c50*/  LOP3.LUT R14, RZ, R4, RZ, 0x33, !PT ;  /* 0x00000004ff0e7212 */ /* 0x000fe400078e33ff */
[----:B----4-:R-:W-:-:S07]  /*35c60*/  IADD3 R19, R19, -0x1, RZ ;  /* 0xffffffff13137810 */ /* 0x010fce0007ffe0ff */
.L_x_338:
[----:B------:R-:W-:Y:S02]  /*35c70*/  ISETP.NE.U32.AND P0, PT, RZ, UR14, PT ;  /* 0x0000000eff007c0c */ /* 0x000fe4000bf05070 */
[----:B------:R-:W-:Y:S02]  /*35c80*/  R2UR UR51, R3 ;  /* 0x00000000033372ca */ /* 0x000fe400000e0000 */
[----:B------:R-:W-:Y:S02]  /*35c90*/  R2UR UR50, R2 ;  /* 0x00000000023272ca */ /* 0x000fe400000e0000 */
[----:B------:R-:W-:-:S09]  /*35ca0*/  ISETP.NE.AND.EX P0, PT, RZ, UR15, PT, P0 ;  /* 0x0000000fff007c0c */ /* 0x000fd2000bf05300 */
[----:B------:R-:W-:Y:S02]  /*35cb0*/  USHF.L.U32 UR51, UR51, 0x8, URZ ;  /* 0x0000000833337899 */ /* 0x000fe4000800063f */
[----:B------:R-:W-:Y:S02]  /*35cc0*/  USHF.L.U32 UR50, UR50, 0x8, URZ ;  /* 0x0000000832327899 */ /* 0x000fe4000800063f */
[----:B------:R-:W-:Y:S10]  /*35cd0*/  @!P0 BRA `(.L_x_235) ;  /* 0x00000000002c8947 */ /* 0x000ff40003800000 */
[----:B------:R-:W-:-:S04]  /*35ce0*/  ISETP.NE.U32.AND P1, PT, RZ, UR6, PT ;  /* 0x00000006ff007c0c */ /* 0x000fc8000bf25070 */
[----:B------:R-:W-:-:S13]  /*35cf0*/  ISETP.NE.AND.EX P1, PT, RZ, UR7, PT, P1 ;  /* 0x00000007ff007c0c */ /* 0x000fda000bf25310 */
[----:B------:R-:W-:Y:S05]  /*35d00*/  @!P1 BRA `(.L_x_236) ;  /* 0x0000000000189947 */ /* 0x000fea0003800000 */
[----:B------:R-:W3:Y:S01]  /*35d10*/  LDC.64 R2, c[0x0][0x588] ;  /* 0x00016200ff027b82 */ /* 0x000ee20000000a00 */
[----:B------:R-:W-:-:S04]  /*35d20*/  IMAD R5, R10, UR14, RZ ;  /* 0x0000000e0a057c24 */ /* 0x000fc8000f8e02ff */
[----:B---3--:R-:W-:-:S05]  /*35d30*/  IMAD.WIDE R2, R5, 0x4, R2 ;  /* 0x0000000405027825 */ /* 0x008fca00078e0202 */
[----:B--2--5:R4:W5:Y:S01]  /*35d40*/  LDG.E R6, desc[UR54][R2.64] ;  /* 0x0000003602067981 */ /* 0x024962000c1e1900 */
[----:B------:R-:W-:Y:S01]  /*35d50*/  MOV R0, 0x1 ;  /* 0x0000000100007802 */ /* 0x000fe20000000f00 */
[----:B------:R-:W-:Y:S06]  /*35d60*/  BRA `(.L_x_235) ;  /* 0x0000000000087947 */ /* 0x000fec0003800000 */
.L_x_236:
[----:B--2--5:R-:W3:Y:S01]  /*35d70*/  LDC R6, c[0x0][0x580] ;  /* 0x00016000ff067b82 */ /* 0x024ee20000000800 */
[----:B------:R-:W-:-:S07]  /*35d80*/  MOV R0, 0x1 ;  /* 0x0000000100007802 */ /* 0x000fce0000000f00 */
.L_x_235:
[----:B------:R-:W-:Y:S05]  /*35d90*/  @!P0 BRA `(.L_x_237) ;  /* 0x00000000001c8947 */ /* 0x000fea0003800000 */
[----:B------:R-:W-:-:S13]  /*35da0*/  LOP3.LUT P2, RZ, R0, 0xff, RZ, 0xc0, !PT ;  /* 0x000000ff00ff7812 */ /* 0x000fda000784c0ff */
[----:B----4-:R-:W4:Y:S02]  /*35db0*/  @!P2 LDC.64 R2, c[0x0][0x588] ;  /* 0x00016200ff02ab82 */ /* 0x010f240000000a00 */
[----:B----4-:R-:W-:-:S04]  /*35dc0*/  @!P2 ISETP.NE.U32.AND P0, PT, R2, RZ, PT ;  /* 0x000000ff0200a20c */ /* 0x010fc80003f05070 */
[----:B------:R-:W-:Y:S02]  /*35dd0*/  @!P2 ISETP.NE.AND.EX P1, PT, R3, RZ, PT, P0 ;  /* 0x000000ff0300a20c */ /* 0x000fe40003f25300 */
[----:B--23-5:R-:W-:Y:S02]  /*35de0*/  @P2 FSETP.EQ.AND P0, PT, R6, RZ, PT ;  /* 0x000000ff0600220b */ /* 0x02cfe40003f02000 */
[----:B------:R-:W-:Y:S01]  /*35df0*/  @!P2 PLOP3.LUT P0, PT, P1, PT, PT, 0x8, 0x0 ;  /* 0x000000000000a81c */ /* 0x000fe20000f0e170 */
[----:B------:R-:W-:-:S12]  /*35e00*/  BRA `(.L_x_238) ;  /* 0x0000000000047947 */ /* 0x000fd80003800000 */
.L_x_237:
[----:B--23-5:R-:W-:-:S13]  /*35e10*/  FSETP.EQ.AND P0, PT, R6, RZ, PT ;  /* 0x000000ff0600720b */ /* 0x02cfda0003f02000 */
.L_x_238:
[----:B------:R-:W-:Y:S02]  /*35e20*/  ISETP.NE.AND P2, PT, R16, 0x3, PT ;  /* 0x000000031000780c */ /* 0x000fe40003f45270 */
[----:B------:R-:W-:-:S04]  /*35e30*/  ELECT P1, URZ, PT ;  /* 0x00000000003f782f */ /* 0x000fc80003820000 */
[----:B------:R-:W-:-:S07]  /*35e40*/  PLOP3.LUT P0, PT, P1, P0, PT, 0x20, 0x0 ;  /* 0x000000000000781c */ /* 0x000fce0000f00470 */
[----:B------:R-:W-:Y:S06]  /*35e50*/  @!P2 BRA `(.L_x_239) ;  /* 0x000000000004a947 */ /* 0x000fec0003800000 */
[----:B------:R-:W-:Y:S01]  /*35e60*/  BPT.TRAP 0x1 ;  /* 0x000000040000795c */ /* 0x000fe20000300000 */
.L_x_239:
[----:B------:R-:W2:Y:S01]  /*35e70*/  S2UR UR37, SR_CgaCtaId ;  /* 0x00000000002579c3 */ /* 0x000ea20000008800 */
[----:B------:R-:W-:Y:S01]  /*35e80*/  UMOV UR13, 0x400 ;  /* 0x00000400000d7882 */ /* 0x000fe20000000000 */
[----:B----4-:R-:W-:-:S04]  /*35e90*/  MOV R2, 0x1 ;  /* 0x0000000100027802 */ /* 0x010fc80000000f00 */
[----:B------:R-:W-:Y:S01]  /*35ea0*/  SHF.L.U32 R2, R2, 0x1f, RZ ;  /* 0x0000001f02027819 */ /* 0x000fe200000006ff */
[----:B--2---:R-:W-:-:S09]  /*35eb0*/  ULEA UR13, UR37, UR13, 0x18 ;  /* 0x0000000d250d7291 */ /* 0x004fd2000f8ec03f */
[----:B------:R-:W2:Y:S02]  /*35ec0*/  SYNCS.PHASECHK.TRANS64.TRYWAIT P1, [UR13+0x80], R2 ;  /* 0x00008002ff0075a7 */ /* 0x000ea4000802014d */
[----:B--2---:R-:W-:Y:S05]  /*35ed0*/  @!P1 BRA `(.L_x_240) ;  /* 0x0000003400c89947 */ /* 0x004fea0003800000 */
.L_x_388:
[----:B------:R-:W-:Y:S04]  /*35ee0*/  BSSY B0, `(.L_x_241) ;  /* 0x000000e000007945 */ /* 0x000fe80003800000 */
[----:B------:R-:W-:Y:S05]  /*35ef0*/  @!P0 BRA `(.L_x_242) ;  /* 0x0000000000308947 */ /* 0x000fea0003800000 */
[----:B------:R-:W-:Y:S01]  /*35f00*/  R2UR UR52, R10 ;  /* 0x000000000a3472ca */ /* 0x000fe200000e0000 */
[----:B------:R-:W-:Y:S02]  /*35f10*/  UIADD3 UR8, UP0, UR30, 0x3f0, URZ ;  /* 0x000003f01e087890 */ /* 0x000fe4000ff1e03f */
[----:B------:R-:W-:Y:S02]  /*35f20*/  UIADD3 UR48, UR13, 0x100, URZ ;  /* 0x000001000d307890 */ /* 0x000fe4000fffe03f */
[----:B------:R-:W-:Y:S02]  /*35f30*/  UIADD3 UR49, UR13, 0x60, URZ ;  /* 0x000000600d317890 */ /* 0x000fe4000fffe03f */
[----:B------:R-:W-:Y:S01]  /*35f40*/  UIADD3.X UR9, URZ, UR31, URZ, UP0, !UPT ;  /* 0x0000001f3f097290 */ /* 0x000fe200087fe43f */
[----:B------:R-:W-:Y:S01]  /*35f50*/  UMOV UR10, 0x0 ;  /* 0x00000000000a7882 */ /* 0x000fe20000000000 */
[----:B------:R-:W-:-:S07]  /*35f60*/  UMOV UR11, 0x10000000 ;  /* 0x10000000000b7882 */ /* 0x000fce0000000000 */
[----:B------:R3:W-:Y:S02]  /*35f70*/  UTMALDG.3D [UR48], [UR8], desc[UR10] ;  /* 0x00000a30080075b4 */ /* 0x0007e40008011000 */
[----:B---3--:R-:W-:Y:S05]  /*35f80*/  @!P2 BRA `(.L_x_243) ;  /* 0x000000000004a947 */ /* 0x008fea0003800000 */
[----:B------:R-:W-:Y:S01]  /*35f90*/  BPT.TRAP 0x1 ;  /* 0x000000040000795c */ /* 0x000fe20000300000 */
.L_x_243:
[----:B--2---:R-:W2:Y:S02]  /*35fa0*/  LDC R3, c[0x0][0x800] ;  /* 0x00020000ff037b82 */ /* 0x004ea40000000800 */
[----:B--2---:R3:W-:Y:S02]  /*35fb0*/  SYNCS.ARRIVE.TRANS64.RED.A0TR RZ, [UR13+0x60], R3 ;  /* 0x00006003ffff79a7 */ /* 0x0047e4000830040d */
.L_x_242:
[----:B------:R-:W-:Y:S05]  /*35fc0*/  BSYNC B0 ;  /* 0x0000000000007941 */ /* 0x000fea0003800000 */
.L_x_241:
[----:B------:R-:W-:Y:S05]  /*35fd0*/  @!P2 BRA `(.L_x_244) ;  /* 0x000000000004a947 */ /* 0x000fea0003800000 */
[----:B------:R-:W-:Y:S01]  /*35fe0*/  BPT.TRAP 0x1 ;  /* 0x000000040000795c */ /* 0x000fe20000300000 */
.L_x_244:
[----:B------:R-:W-:-:S04]  /*35ff0*/  UIADD3 UR41, UR13, 0x60, URZ ;  /* 0x000000600d297890 */ /* 0x000fc8000fffe03f */
[----:B------:R-:W-:-:S09]  /*36000*/  UPRMT UR29, UR37, 0x654, UR41 ;  /* 0x00000654251d7896 */ /* 0x000fd20008000029 */
[----:B------:R-:W-:Y:S01]  /*36010*/  SYNCS.ARRIVE.TRANS64.RED.A1T0 RZ, [UR29], RZ ;  /* 0x000000ffffff79a7 */ /* 0x000fe2000810041d */
[----:B------:R-:W-:Y:S05]  /*36020*/  @!P2 BRA `(.L_x_245) ;  /* 0x000000000004a947 */ /* 0x000fea0003800000 */
[----:B------:R-:W-:Y:S01]  /*36030*/  BPT.TRAP 0x1 ;  /* 0x000000040000795c */ /* 0x000fe20000300000 */
.L_x_245:
[----:B------:R-:W4:Y:S02]  /*36040*/  SYNCS.PHASECHK.TRANS64.TRYWAIT P1, [UR13+0x88], R2 ;  /* 0x00008802ff0075a7 */ /* 0x000f24000802014d */
[----:B----4-:R-:W-:Y:S05]  /*36050*/  @!P1 BRA `(.L_x_246) ;  /* 0x0000003400809947 */ /* 0x010fea0003800000 */
.L_x_389:
[----:B------:R-:W-:Y:S04]  /*36060*/  BSSY B0, `(.L_x_247) ;  /* 0x0000010000007945 */ /* 0x000fe80003800000 */
[----:B------:R-:W-:Y:S05]  /*36070*/  @!P0 BRA `(.L_x_248) ;  /* 0x0000000000388947 */ /* 0x000fea0003800000 */
[----:B------:R-:W-:Y:S01]  /*36080*/  UIADD3 UR16, UP0, UR30, 0x3f0, URZ ;  /* 0x000003f01e107890 */ /* 0x000fe2000ff1e03f */
[----:B------:R-:W-:Y:S01]  /*36090*/  R2UR UR12, R10 ;  /* 0x000000000a0c72ca */ /* 0x000fe200000e0000 */
[----:B------:R-:W-:Y:S02]  /*360a0*/  UIADD3 UR11, UR51, 0x80, URZ ;  /* 0x00000080330b7890 */ /* 0x000fe4000fffe03f */
[----:B------:R-:W-:Y:S02]  /*360b0*/  UIADD3 UR8, UR13, 0x1100, URZ ;  /* 0x000011000d087890 */ /* 0x000fe4000fffe03f */
[----:B------:R-:W-:Y:S02]  /*360c0*/  UIADD3 UR9, UR13, 0x68, URZ ;  /* 0x000000680d097890 */ /* 0x000fe4000fffe03f */
[----:B------:R-:W-:Y:S01]  /*360d0*/  UIADD3.X UR17, URZ, UR31, URZ, UP0, !UPT ;  /* 0x0000001f3f117290 */ /* 0x000fe200087fe43f */
[----:B------:R-:W-:Y:S01]  /*360e0*/  UMOV UR18, 0x0 ;  /* 0x0000000000127882 */ /* 0x000fe20000000000 */
[----:B------:R-:W-:Y:S01]  /*360f0*/  UMOV UR19, 0x10000000 ;  /* 0x1000000000137882 */ /* 0x000fe20000000000 */
[----:B------:R-:W-:-:S06]  /*36100*/  UMOV UR10, UR50 ;  /* 0x00000032000a7c82 */ /* 0x000fcc0008000000 */
[----:B------:R4:W-:Y:S02]  /*36110*/  UTMALDG.3D [UR8], [UR16], desc[UR18] ;  /* 0x00001208100075b4 */ /* 0x0009e40008011000 */
[----:B----4-:R-:W-:Y:S05]  /*36120*/  @!P2 BRA `(.L_x_249) ;  /* 0x000000000004a947 */ /* 0x010fea0003800000 */
[----:B------:R-:W-:Y:S01]  /*36130*/  BPT.TRAP 0x1 ;  /* 0x000000040000795c */ /* 0x000fe20000300000 */
.L_x_249:
[----:B--23--:R-:W2:Y:S02]  /*36140*/  LDC R3, c[0x0][0x800] ;  /* 0x00020000ff037b82 */ /* 0x00cea40000000800 */
[----:B--2---:R4:W-:Y:S02]  /*36150*/  SYNCS.ARRIVE.TRANS64.RED.A0TR RZ, [UR13+0x68], R3 ;  /* 0x00006803ffff79a7 */ /* 0x0049e4000830040d */
.L_x_248:
[----:B------:R-:W-:Y:S05]  /*36160*/  BSYNC B0 ;  /* 0x0000000000007941 */ /* 0x000fea0003800000 */
.L_x_247:
[----:B------:R-:W-:Y:S05]  /*36170*/  @!P2 BRA `(.L_x_250) ;  /* 0x000000000004a947 */ /* 0x000fea0003800000 */
[----:B------:R-:W-:Y:S01]  /*36180*/  BPT.TRAP 0x1 ;  /* 0x000000040000795c */ /* 0x000fe20000300000 */
.L_x_250:
[----:B------:R-:W-:Y:S02]  /*36190*/  UIADD3 UR33, UR13, 0x68, URZ ;  /* 0x000000680d217890 */ /* 0x000fe4000fffe03f */
[----:B------:R-:W-:Y:S02]  /*361a0*/  UIADD3 UR10, UR50, 0x20, URZ ;  /* 0x00000020320a7890 */ /* 0x000fe4000fffe03f */
[----:B------:R-:W-:-:S09]  /*361b0*/  UPRMT UR23, UR37, 0x654, UR33 ;  /* 0x0000065425177896 */ /* 0x000fd20008000021 */
[----:B------:R-:W-:Y:S01]  /*361c0*/  SYNCS.ARRIVE.TRANS64.RED.A1T0 RZ, [UR23], RZ ;  /* 0x000000ffffff79a7 */ /* 0x000fe20008100417 */
[----:B------:R-:W-:Y:S05]  /*361d0*/  @!P2 BRA `(.L_x_251) ;  /* 0x000000000004a947 */ /* 0x000fea0003800000 */
[----:B------:R-:W-:Y:S01]  /*361e0*/  BPT.TRAP 0x1 ;  /* 0x000000040000795c */ /* 0x000fe20000300000 */
.L_x_251:
[----:B------:R-:W5:Y:S02]  /*361f0*/  SYNCS.PHASECHK.TRANS64.TRYWAIT P1, [UR13+0x90], R2 ;  /* 0x00009002ff0075a7 */ /* 0x000f64000802014d */
[----:B-----5:R-:W-:Y:S05]  /*36200*/  @!P1 BRA `(.L_x_252) ;  /* 0x00000034002c9947 */ /* 0x020fea0003800000 */
.L_x_390:
        /* <DEDUP_REMOVED lines=8> */
[----:B------:R-:W-:Y:S01]  /*36290*/  UMOV UR19, 0x10000000 ;  /* 0x1000000000137882 */ /* 0x000fe20000000000 */
[----:B------:R-:W-:-:S06]  /*362a0*/  UMOV UR11, UR51 ;  /* 0x00000033000b7c82 */ /* 0x000fcc0008000000 */
[----:B------:R1:W-:Y:S02]  /*362b0*/  UTMALDG.3D [UR8], [UR16], desc[UR18] ;  /* 0x00001208100075b4 */ /* 0x0003e40008011000 */
[----:B-1----:R-:W-:Y:S05]  /*362c0*/  @!P2 BRA `(.L_x_255) ;  /* 0x000000000004a947 */ /* 0x002fea0003800000 */
[----:B------:R-:W-:Y:S01]  /*362d0*/  BPT.TRAP 0x1 ;  /* 0x000000040000795c */ /* 0x000fe20000300000 */
.L_x_255:
[----:B--234-:R-:W1:Y:S02]  /*362e0*/  LDC R3, c[0x0][0x800] ;  /* 0x00020000ff037b82 */ /* 0x01ce640000000800 */
[----:B-1----:R1:W-:Y:S02]  /*362f0*/  SYNCS.ARRIVE.TRANS64.RED.A0TR RZ, [UR13+0x70], R3 ;  /* 0x00007003ffff79a7 */ /* 0x0023e4000830040d */
.L_x_254:
[----:B------:R-:W-:Y:S05]  /*36300*/  BSYNC B0 ;  /* 0x0000000000007941 */ /* 0x000fea0003800000 */
.L_x_253:
[----:B------:R-:W-:Y:S05]  /*36310*/  @!P2 BRA `(.L_x_256) ;  /* 0x000000000004a947 */ /* 0x000fea0003800000 */
[----:B------:R-:W-:Y:S01]  /*36320*/  BPT.TRAP 0x1 ;  /* 0x000000040000795c */ /* 0x000fe20000300000 */
.L_x_256:
[----:B------:R-:W-:-:S04]  /*36330*/  UIADD3 UR25, UR13, 0x70, URZ ;  /* 0x000000700d197890 */ /* 0x000fc8000fffe03f */
[----:B------:R-:W-:-:S09]  /*36340*/  UPRMT UR21, UR37, 0x654, UR25 ;  /* 0x0000065425157896 */ /* 0x000fd20008000019 */
[----:B------:R-:W-:Y:S01]  /*36350*/  SYNCS.ARRIVE.TRANS64.RED.A1T0 RZ, [UR21], RZ ;  /* 0x000000ffffff79a7 */ /* 0x000fe20008100415 */
[----:B------:R-:W-:Y:S05]  /*36360*/  @!P2 BRA `(.L_x_257) ;  /* 0x000000000004a947 */ /* 0x000fea0003800000 */
[----:B------:R-:W-:Y:S01]  /*36370*/  BPT.TRAP 0x1 ;  /* 0x000000040000795c */ /* 0x000fe20000300000 */
.L_x_257:
[----:B------:R-:W5:Y:S02]  /*36380*/  SYNCS.PHASECHK.TRANS64.TRYWAIT P1, [UR13+0x98], R2 ;  /* 0x00009802ff0075a7 */ /* 0x000f64000802014d */
[----:B-----5:R-:W-:Y:S05]  /*36390*/  @!P1 BRA `(.L_x_258) ;  /* 0x0000003000e09947 */ /* 0x020fea0003800000 */
.L_x_391:
        /* <DEDUP_REMOVED lines=9> */
[----:B------:R-:W-:-:S07]  /*36430*/  UMOV UR19, 0x10000000 ;  /* 0x1000000000137882 */ /* 0x000fce0000000000 */
[----:B------:R1:W-:Y:S02]  /*36440*/  UTMALDG.3D [UR8], [UR16], desc[UR18] ;  /* 0x00001208100075b4 */ /* 0x0003e40008011000 */
[----:B-1----:R-:W-:Y:S05]  /*36450*/  @!P2 BRA `(.L_x_261) ;  /* 0x000000000004a947 */ /* 0x002fea0003800000 */
[----:B------:R-:W-:Y:S01]  /*36460*/  BPT.TRAP 0x1 ;  /* 0x000000040000795c */ /* 0x000fe20000300000 */
.L_x_261:
[----:B--234-:R-:W1:Y:S02]  /*36470*/  LDC R3, c[0x0][0x800] ;  /* 0x00020000ff037b82 */ /* 0x01ce640000000800 */
[----:B-1----:R1:W-:Y:S02]  /*36480*/  SYNCS.ARRIVE.TRANS64.RED.A0TR RZ, [UR13+0x78], R3 ;  /* 0x00007803ffff79a7 */ /* 0x0023e4000830040d */
.L_x_260:
[----:B------:R-:W-:Y:S05]  /*36490*/  BSYNC B0 ;  /* 0x0000000000007941 */ /* 0x000fea0003800000 */
.L_x_259:
[----:B------:R-:W-:Y:S05]  /*364a0*/  @!P2 BRA `(.L_x_262) ;  /* 0x000000000004a947 */ /* 0x000fea0003800000 */
[----:B------:R-:W-:Y:S01]  /*364b0*/  BPT.TRAP 0x1 ;  /* 0x000000040000795c */ /* 0x000fe20000300000 */
.L_x_262:
[----:B------:R-:W-:Y:S02]  /*364c0*/  UIADD3 UR17, UR13, 0x78, URZ ;  /* 0x000000780d117890 */ /* 0x000fe4000fffe03f */
[----:B------:R-:W-:Y:S02]  /*364d0*/  UIADD3 UR42, UR50, 0x40, URZ ;  /* 0x00000040322a7890 */ /* 0x000fe4000fffe03f */
[----:B------:R-:W-:-:S09]  /*364e0*/  UPRMT UR22, UR37, 0x654, UR17 ;  /* 0x0000065425167896 */ /* 0x000fd20008000011 */
[----:B------:R-:W-:Y:S01]  /*364f0*/  SYNCS.ARRIVE.TRANS64.RED.A1T0 RZ, [UR22], RZ ;  /* 0x000000ffffff79a7 */ /* 0x000fe20008100416 */
[----:B------:R-:W-:Y:S05]  /*36500*/  @!P2 BRA `(.L_x_263) ;  /* 0x000000000004a947 */ /* 0x000fea0003800000 */
[----:B------:R-:W-:Y:S01]  /*36510*/  BPT.TRAP 0x1 ;  /* 0x000000040000795c */ /* 0x000fe20000300000 */
.L_x_263:
[----:B-1234-:R-:W-:-:S04]  /*36520*/  SHF.L.U32 R3, RZ, 0x1f, RZ ;  /* 0x0000001fff037819 */ /* 0x01efc800000006ff */
[----:B------:R-:W1:Y:S02]  /*36530*/  SYNCS.PHASECHK.TRANS64.TRYWAIT P1, [UR13+0x80], R3 ;  /* 0x00008003ff0075a7 */ /* 0x000e64000802014d */
[----:B-1----:R-:W-:Y:S05]  /*36540*/  @!P1 BRA `(.L_x_264) ;  /* 0x00000030008c9947 */ /* 0x002fea0003800000 */
.L_x_392:
[----:B------:R-:W-:Y:S04]  /*36550*/  BSSY B0, `(.L_x_265) ;  /* 0x000000e000007945 */ /* 0x000fe80003800000 */
[----:B------:R-:W-:Y:S05]  /*36560*/  @!P0 BRA `(.L_x_266) ;  /* 0x0000000000308947 */ /* 0x000fea0003800000 */
[----:B------:R-:W-:Y:S01]  /*36570*/  R2UR UR44, R10 ;  /* 0x000000000a2c72ca */ /* 0x000fe200000e0000 */
[----:B------:R-:W-:Y:S02]  /*36580*/  UIADD3 UR8, UP0, UR30, 0x3f0, URZ ;  /* 0x000003f01e087890 */ /* 0x000fe4000ff1e03f */
[----:B------:R-:W-:Y:S02]  /*36590*/  UIADD3 UR40, UR13, 0x100, URZ ;  /* 0x000001000d287890 */ /* 0x000fe4000fffe03f */
[----:B------:R-:W-:Y:S01]  /*365a0*/  UIADD3.X UR9, URZ, UR31, URZ, UP0, !UPT ;  /* 0x0000001f3f097290 */ /* 0x000fe200087fe43f */
[----:B------:R-:W-:Y:S01]  /*365b0*/  UMOV UR10, 0x0 ;  /* 0x00000000000a7882 */ /* 0x000fe20000000000 */
[----:B------:R-:W-:Y:S01]  /*365c0*/  UMOV UR11, 0x10000000 ;  /* 0x10000000000b7882 */ /* 0x000fe20000000000 */
[----:B------:R-:W-:-:S06]  /*365d0*/  UMOV UR43, UR51 ;  /* 0x00000033002b7c82 */ /* 0x000fcc0008000000 */
[----:B------:R2:W-:Y:S02]  /*365e0*/  UTMALDG.3D [UR40], [UR8], desc[UR10] ;  /* 0x00000a28080075b4 */ /* 0x0005e40008011000 */
[----:B--2---:R-:W-:Y:S05]  /*365f0*/  @!P2 BRA `(.L_x_267) ;  /* 0x000000000004a947 */ /* 0x004fea0003800000 */
[----:B------:R-:W-:Y:S01]  /*36600*/  BPT.TRAP 0x1 ;  /* 0x000000040000795c */ /* 0x000fe20000300000 */
.L_x_267:
[----:B-1----:R-:W1:Y:S02]  /*36610*/  LDC R4, c[0x0][0x800] ;  /* 0x00020000ff047b82 */ /* 0x002e640000000800 */
[----:B-1----:R2:W-:Y:S02]  /*36620*/  SYNCS.ARRIVE.TRANS64.RED.A0TR RZ, [UR13+0x60], R4 ;  /* 0x00006004ffff79a7 */ /* 0x0025e4000830040d */
.L_x_266:
[----:B------:R-:W-:Y:S05]  /*36630*/  BSYNC B0 ;  /* 0x0000000000007941 */ /* 0x000fea0003800000 */
.L_x_265:
[----:B------:R-:W-:Y:S05]  /*36640*/  @!P2 BRA `(.L_x_268) ;  /* 0x000000000004a947 */ /* 0x000fea0003800000 */
[----:B------:R-:W-:Y:S01]  /*36650*/  BPT.TRAP 0x1 ;  /* 0x000000040000795c */ /* 0x000fe20000300000 */
.L_x_268:
[----:B------:R-:W-:Y:S01]  /*36660*/  SYNCS.ARRIVE.TRANS64.RED.A1T0 RZ, [UR29], RZ ;  /* 0x000000ffffff79a7 */ /* 0x000fe2000810041d */
[----:B------:R-:W-:Y:S05]  /*36670*/  @!P2 BRA `(.L_x_269) ;  /* 0x000000000004a947 */ /* 0x000fea0003800000 */
[----:B------:R-:W-:Y:S01]  /*36680*/  BPT.TRAP 0x1 ;  /* 0x000000040000795c */ /* 0x000fe20000300000 */
.L_x_269:
[----:B------:R-:W3:Y:S02]  /*36690*/  SYNCS.PHASECHK.TRANS64.TRYWAIT P1, [UR13+0x88], R3 ;  /* 0x00008803ff0075a7 */ /* 0x000ee4000802014d */
[----:B---3--:R-:W-:Y:S05]  /*366a0*/  @!P1 BRA `(.L_x_270) ;  /* 0x00000030004c9947 */ /* 0x008fea0003800000 */
.L_x_393:
        /* <DEDUP_REMOVED lines=11> */
[----:B---3--:R-:W-:Y:S05]  /*36760*/  @!P2 BRA `(.L_x_273) ;  /* 0x000000000004a947 */ /* 0x008fea0003800000 */
[----:B------:R-:W-:Y:S01]  /*36770*/  BPT.TRAP 0x1 ;  /* 0x000000040000795c */ /* 0x000fe20000300000 */
.L_x_273:
[----:B-12---:R-:W1:Y:S02]  /*36780*/  LDC R4, c[0x0][0x800] ;  /* 0x00020000ff047b82 */ /* 0x006e640000000800 */
[----:B-1----:R3:W-:Y:S02]  /*36790*/  SYNCS.ARRIVE.TRANS64.RED.A0TR RZ, [UR13+0x68], R4 ;  /* 0x00006804ffff79a7 */ /* 0x0027e4000830040d */
.L_x_272:
[----:B------:R-:W-:Y:S05]  /*367a0*/  BSYNC B0 ;  /* 0x0000000000007941 */ /* 0x000fea0003800000 */
.L_x_271:
[----:B------:R-:W-:Y:S05]  /*367b0*/  @!P2 BRA `(.L_x_274) ;  /* 0x000000000004a947 */ /* 0x000fea0003800000 */
[----:B------:R-:W-:Y:S01]  /*367c0*/  BPT.TRAP 0x1 ;  /* 0x000000040000795c */ /* 0x000fe20000300000 */
.L_x_274:
[----:B------:R-:W-:Y:S01]  /*367d0*/  SYNCS.ARRIVE.TRANS64.RED.A1T0 RZ, [UR23], RZ ;  /* 0x000000ffffff79a7 */ /* 0x000fe20008100417 */
[----:B------:R-:W-:Y:S01]  /*367e0*/  UIADD3 UR26, UR50, 0x60, URZ ;  /* 0x00000060321a7890 */ /* 0x000fe2000fffe03f */
[----:B------:R-:W-:Y:S11]  /*367f0*/  @!P2 BRA `(.L_x_275) ;  /* 0x000000000004a947 */ /* 0x000ff60003800000 */
[----:B------:R-:W-:Y:S01]  /*36800*/  BPT.TRAP 0x1 ;  /* 0x000000040000795c */ /* 0x000fe20000300000 */
.L_x_275:
[----:B------:R-:W4:Y:S02]  /*36810*/  SYNCS.PHASECHK.TRANS64.TRYWAIT P1, [UR13+0x90], R3 ;  /* 0x00009003ff0075a7 */ /* 0x000f24000802014d */
[----:B----4-:R-:W-:Y:S05]  /*36820*/  @!P1 BRA `(.L_x_276) ;  /* 0x0000003000049947 */ /* 0x010fea0003800000 */
.L_x_394:
        /* <DEDUP_REMOVED lines=12> */
.L_x_279:
[----:B-123--:R-:W1:Y:S02]  /*368f0*/  LDC R4, c[0x0][0x800] ;  /* 0x00020000ff047b82 */ /* 0x00ee640000000800 */
[----:B-1----:R4:W-:Y:S02]  /*36900*/  SYNCS.ARRIVE.TRANS64.RED.A0TR RZ, [UR13+0x70], R4 ;  /* 0x00007004ffff79a7 */ /* 0x0029e4000830040d */
.L_x_278:
[----:B------:R-:W-:Y:S05]  /*36910*/  BSYNC B0 ;  /* 0x0000000000007941 */ /* 0x000fea0003800000 */
.L_x_277:
[----:B------:R-:W-:Y:S05]  /*36920*/  @!P2 BRA `(.L_x_280) ;  /* 0x000000000004a947 */ /* 0x000fea0003800000 */
[----:B------:R-:W-:Y:S01]  /*36930*/  BPT.TRAP 0x1 ;  /* 0x000000040000795c */ /* 0x000fe20000300000 */
.L_x_280:
[----:B------:R-:W-:Y:S01]  /*36940*/  SYNCS.ARRIVE.TRANS64.RED.A1T0 RZ, [UR21], RZ ;  /* 0x000000ffffff79a7 */ /* 0x000fe20008100415 */
[----:B------:R-:W-:Y:S05]  /*36950*/  @!P2 BRA `(.L_x_281) ;  /* 0x000000000004a947 */ /* 0x000fea0003800000 */
[----:B------:R-:W-:Y:S01]  /*36960*/  BPT.TRAP 0x1 ;  /* 0x000000040000795c */ /* 0x000fe20000300000 */
.L_x_281:
[----:B------:R-:W5:Y:S02]  /*36970*/  SYNCS.PHASECHK.TRANS64.TRYWAIT P1, [UR13+0x98], R3 ;  /* 0x00009803ff0075a7 */ /* 0x000f64000802014d */
[----:B-----5:R-:W-:Y:S05]  /*36980*/  @!P1 BRA `(.L_x_282) ;  /* 0x0000002c00c49947 */ /* 0x020fea0003800000 */
.L_x_395:
        /* <DEDUP_REMOVED lines=13> */
.L_x_285:
[----:B--234-:R-:W1:Y:S02]  /*36a60*/  LDC R4, c[0x0][0x800] ;  /* 0x00020000ff047b82 */ /* 0x01ce640000000800 */
[----:B-1----:R1:W-:Y:S02]  /*36a70*/  SYNCS.ARRIVE.TRANS64.RED.A0TR RZ, [UR13+0x78], R4 ;  /* 0x00007804ffff79a7 */ /* 0x0023e4000830040d */
.L_x_284:
[----:B------:R-:W-:Y:S05]  /*36a80*/  BSYNC B0 ;  /* 0x0000000000007941 */ /* 0x000fea0003800000 */
.L_x_283:
[----:B------:R-:W-:Y:S05]  /*36a90*/  @!P2 BRA `(.L_x_286) ;  /* 0x000000000004a947 */ /* 0x000fea0003800000 */
[----:B------:R-:W-:Y:S01]  /*36aa0*/  BPT.TRAP 0x1 ;  /* 0x000000040000795c */ /* 0x000fe20000300000 */
.L_x_286:
[----:B------:R-:W-:Y:S01]  /*36ab0*/  SYNCS.ARRIVE.TRANS64.RED.A1T0 RZ, [UR22], RZ ;  /* 0x000000ffffff79a7 */ /* 0x000fe20008100416 */
[----:B------:R-:W-:Y:S01]  /*36ac0*/  UIADD3 UR10, UR50, 0x80, URZ ;  /* 0x00000080320a7890 */ /* 0x000fe2000fffe03f */
[----:B------:R-:W-:Y:S11]  /*36ad0*/  @!P2 BRA `(.L_x_287) ;  /* 0x000000000004a947 */ /* 0x000ff60003800000 */
[----:B------:R-:W-:Y:S01]  /*36ae0*/  BPT.TRAP 0x1 ;  /* 0x000000040000795c */ /* 0x000fe20000300000 */
.L_x_287:
[----:B------:R-:W5:Y:S02]  /*36af0*/  SYNCS.PHASECHK.TRANS64.TRYWAIT P1, [UR13+0x80], R2 ;  /* 0x00008002ff0075a7 */ /* 0x000f64000802014d */
[----:B-----5:R-:W-:Y:S05]  /*36b00*/  @!P1 BRA `(.L_x_288) ;  /* 0x0000002c007c9947 */ /* 0x020fea0003800000 */
.L_x_396:
        /* <DEDUP_REMOVED lines=8> */
[----:B------:R-:W-:Y:S01]  /*36b90*/  UMOV UR9, UR41 ;  /* 0x0000002900097c82 */ /* 0x000fe20008000000 */
[----:B------:R-:W-:-:S05]  /*36ba0*/  UMOV UR11, UR51 ;  /* 0x00000033000b7c82 */ /* 0x000fca0008000000 */
[----:B------:R1:W-:Y:S02]  /*36bb0*/  UTMALDG.3D [UR8], [UR18], desc[UR26] ;  /* 0x00001a08120075b4 */ /* 0x0003e40008011000 */
[----:B-1----:R-:W-:Y:S05]  /*36bc0*/  @!P2 BRA `(.L_x_291) ;  /* 0x000000000004a947 */ /* 0x002fea0003800000 */
[----:B------:R-:W-:Y:S01]  /*36bd0*/  BPT.TRAP 0x1 ;  /* 0x000000040000795c */ /* 0x000fe20000300000 */
.L_x_291:
[----:B--234-:R-:W1:Y:S02]  /*36be0*/  LDC R4, c[0x0][0x800] ;  /* 0x00020000ff047b82 */ /* 0x01ce640000000800 */
[----:B-1----:R1:W-:Y:S02]  /*36bf0*/  SYNCS.ARRIVE.TRANS64.RED.A0TR RZ, [UR13+0x60], R4 ;  /* 0x00006004ffff79a7 */ /* 0x0023e4000830040d */
.L_x_290:
[----:B------:R-:W-:Y:S05]  /*36c00*/  BSYNC B0 ;  /* 0x0000000000007941 */ /* 0x000fea0003800000 */
.L_x_289:
[----:B------:R-:W-:Y:S05]  /*36c10*/  @!P2 BRA `(.L_x_292) ;  /* 0x000000000004a947 */ /* 0x000fea0003800000 */
[----:B------:R-:W-:Y:S01]  /*36c20*/  BPT.TRAP 0x1 ;  /* 0x000000040000795c */ /* 0x000fe20000300000 */
.L_x_292:
[----:B------:R-:W-:Y:S01]  /*36c30*/  SYNCS.ARRIVE.TRANS64.RED.A1T0 RZ, [UR29], RZ ;  /* 0x000000ffffff79a7 */ /* 0x000fe2000810041d */
[----:B------:R-:W-:Y:S05]  /*36c40*/  @!P2 BRA `(.L_x_293) ;  /* 0x000000000004a947 */ /* 0x000fea0003800000 */
[----:B------:R-:W-:Y:S01]  /*36c50*/  BPT.TRAP 0x1 ;  /* 0x000000040000795c */ /* 0x000fe20000300000 */
.L_x_293:
[----:B------:R-:W5:Y:S02]  /*36c60*/  SYNCS.PHASECHK.TRANS64.TRYWAIT P1, [UR13+0x88], R2 ;  /* 0x00008802ff0075a7 */ /* 0x000f64000802014d */
[----:B-----5:R-:W-:Y:S05]  /*36c70*/  @!P1 BRA `(.L_x_294) ;  /* 0x0000002c00389947 */ /* 0x020fea0003800000 */
.L_x_397:
        /* <DEDUP_REMOVED lines=13> */
.L_x_297:
[----:B--234-:R-:W1:Y:S02]  /*36d50*/  LDC R4, c[0x0][0x800] ;  /* 0x00020000ff047b82 */ /* 0x01ce640000000800 */
[----:B-1----:R1:W-:Y:S02]  /*36d60*/  SYNCS.ARRIVE.TRANS64.RED.A0TR RZ, [UR13+0x68], R4 ;  /* 0x00006804ffff79a7 */ /* 0x0023e4000830040d */
.L_x_296:
[----:B------:R-:W-:Y:S05]  /*36d70*/  BSYNC B0 ;  /* 0x0000000000007941 */ /* 0x000fea0003800000 */
.L_x_295:
[----:B------:R-:W-:Y:S05]  /*36d80*/  @!P2 BRA `(.L_x_298) ;  /* 0x000000000004a947 */ /* 0x000fea0003800000 */
[----:B------:R-:W-:Y:S01]  /*36d90*/  BPT.TRAP 0x1 ;  /* 0x000000040000795c */ /* 0x000fe20000300000 */
.L_x_298:
[----:B------:R-:W-:Y:S01]  /*36da0*/  SYNCS.ARRIVE.TRANS64.RED.A1T0 RZ, [UR23], RZ ;  /* 0x000000ffffff79a7 */ /* 0x000fe20008100417 */
[----:B------:R-:W-:Y:S01]  /*36db0*/  UIADD3 UR10, UR50, 0xa0, URZ ;  /* 0x000000a0320a7890 */ /* 0x000fe2000fffe03f */
[----:B------:R-:W-:Y:S11]  /*36dc0*/  @!P2 BRA `(.L_x_299) ;  /* 0x000000000004a947 */ /* 0x000ff60003800000 */
[----:B------:R-:W-:Y:S01]  /*36dd0*/  BPT.TRAP 0x1 ;  /* 0x000000040000795c */ /* 0x000fe20000300000 */
.L_x_299:
[----:B------:R-:W5:Y:S02]  /*36de0*/  SYNCS.PHASECHK.TRANS64.TRYWAIT P1, [UR13+0x90], R2 ;  /* 0x00009002ff0075a7 */ /* 0x000f64000802014d */
[----:B-----5:R-:W-:Y:S05]  /*36df0*/  @!P1 BRA `(.L_x_300) ;  /* 0x0000002800f09947 */ /* 0x020fea0003800000 */
.L_x_398:
        /* <DEDUP_REMOVED lines=13> */
.L_x_303:
[----:B--234-:R-:W1:Y:S02]  /*36ed0*/  LDC R4, c[0x0][0x800] ;  /* 0x00020000ff047b82 */ /* 0x01ce640000000800 */
[----:B-1----:R1:W-:Y:S02]  /*36ee0*/  SYNCS.ARRIVE.TRANS64.RED.A0TR RZ, [UR13+0x70], R4 ;  /* 0x00007004ffff79a7 */ /* 0x0023e4000830040d */
.L_x_302:
[----:B------:R-:W-:Y:S05]  /*36ef0*/  BSYNC B0 ;  /* 0x0000000000007941 */ /* 0x000fea0003800000 */
.L_x_301:
[----:B------:R-:W-:Y:S05]  /*36f00*/  @!P2 BRA `(.L_x_304) ;  /* 0x000000000004a947 */ /* 0x000fea0003800000 */
[----:B------:R-:W-:Y:S01]  /*36f10*/  BPT.TRAP 0x1 ;  /* 0x000000040000795c */ /* 0x000fe20000300000 */
.L_x_304:
[----:B------:R-:W-:Y:S01]  /*36f20*/  SYNCS.ARRIVE.TRANS64.RED.A1T0 RZ, [UR21], RZ ;  /* 0x000000ffffff79a7 */ /* 0x000fe20008100415 */
[----:B------:R-:W-:Y:S05]  /*36f30*/  @!P2 BRA `(.L_x_305) ;  /* 0x000000000004a947 */ /* 0x000fea0003800000 */
[----:B------:R-:W-:Y:S01]  /*36f40*/  BPT.TRAP 0x1 ;  /* 0x000000040000795c */ /* 0x000fe20000300000 */
.L_x_305:
[----:B------:R-:W5:Y:S02]  /*36f50*/  SYNCS.PHASECHK.TRANS64.TRYWAIT P1, [UR13+0x98], R2 ;  /* 0x00009802ff0075a7 */ /* 0x000f64000802014d */
[----:B-----5:R-:W-:Y:S05]  /*36f60*/  @!P1 BRA `(.L_x_306) ;  /* 0x0000002800ac9947 */ /* 0x020fea0003800000 */
.L_x_399:
        /* <DEDUP_REMOVED lines=13> */
.L_x_309:
[----:B------:R-:W1:Y:S02]  /*37040*/  LDC R2, c[0x0][0x800] ;  /* 0x00020000ff027b82 */ /* 0x000e640000000800 */
[----:B-1----:R1:W-:Y:S02]  /*37050*/  SYNCS.ARRIVE.TRANS64.RED.A0TR RZ, [UR13+0x78], R2 ;  /* 0x00007802ffff79a7 */ /* 0x0023e4000830040d */
.L_x_308:
[----:B------:R-:W-:Y:S05]  /*37060*/  BSYNC B0 ;  /* 0x0000000000007941 */ /* 0x000fea0003800000 */
.L_x_307:
[----:B------:R-:W-:Y:S05]  /*37070*/  @!P2 BRA `(.L_x_310) ;  /* 0x000000000004a947 */ /* 0x000fea0003800000 */
[----:B------:R-:W-:Y:S01]  /*37080*/  BPT.TRAP 0x1 ;  /* 0x000000040000795c */ /* 0x000fe20000300000 */
.L_x_310:
[----:B------:R-:W-:Y:S01]  /*37090*/  SYNCS.ARRIVE.TRANS64.RED.A1T0 RZ, [UR22], RZ ;  /* 0x000000ffffff79a7 */ /* 0x000fe20008100416 */
[----:B------:R-:W-:Y:S01]  /*370a0*/  UIADD3 UR10, UR50, 0xc0, URZ ;  /* 0x000000c0320a7890 */ /* 0x000fe2000fffe03f */
[----:B------:R-:W-:Y:S11]  /*370b0*/  @!P2 BRA `(.L_x_311) ;  /* 0x000000000004a947 */ /* 0x000ff60003800000 */
[----:B------:R-:W-:Y:S01]  /*370c0*/  BPT.TRAP 0x1 ;  /* 0x000000040000795c */ /* 0x000fe20000300000 */
.L_x_311:
[----:B------:R-:W5:Y:S02]  /*370d0*/  SYNCS.PHASECHK.TRANS64.TRYWAIT P1, [UR13+0x80], R3 ;  /* 0x00008003ff0075a7 */ /* 0x000f64000802014d */
[----:B-----5:R-:W-:Y:S05]  /*370e0*/  @!P1 BRA `(.L_x_312) ;  /* 0x0000002800649947 */ /* 0x020fea0003800000 */
.L_x_400:
        /* <DEDUP_REMOVED lines=13> */
.L_x_315:
[----:B------:R-:W1:Y:S02]  /*371c0*/  LDC R2, c[0x0][0x800] ;  /* 0x00020000ff027b82 */ /* 0x000e640000000800 */
[----:B-1----:R1:W-:Y:S02]  /*371d0*/  SYNCS.ARRIVE.TRANS64.RED.A0TR RZ, [UR13+0x60], R2 ;  /* 0x00006002ffff79a7 */ /* 0x0023e4000830040d */
.L_x_314:
[----:B------:R-:W-:Y:S05]  /*371e0*/  BSYNC B0 ;  /* 0x0000000000007941 */ /* 0x000fea0003800000 */
.L_x_313:
[----:B------:R-:W-:Y:S05]  /*371f0*/  @!P2 BRA `(.L_x_316) ;  /* 0x000000000004a947 */ /* 0x000fea0003800000 */
[----:B------:R-:W-:Y:S01]  /*37200*/  BPT.TRAP 0x1 ;  /* 0x000000040000795c */ /* 0x000fe20000300000 */
.L_x_316:
[----:B------:R-:W-:Y:S01]  /*37210*/  SYNCS.ARRIVE.TRANS64.RED.A1T0 RZ, [UR29], RZ ;  /* 0x000000ffffff79a7 */ /* 0x000fe2000810041d */
[----:B------:R-:W-:Y:S05]  /*37220*/  @!P2 BRA `(.L_x_317) ;  /* 0x000000000004a947 */ /* 0x000fea0003800000 */
[----:B------:R-:W-:Y:S01]  /*37230*/  BPT.TRAP 0x1 ;  /* 0x000000040000795c */ /* 0x000fe20000300000 */
.L_x_317:
[----:B------:R-:W5:Y:S02]  /*37240*/  SYNCS.PHASECHK.TRANS64.TRYWAIT P1, [UR13+0x88], R3 ;  /* 0x00008803ff0075a7 */ /* 0x000f64000802014d */
[----:B-----5:R-:W-:Y:S05]  /*37250*/  @!P1 BRA `(.L_x_318) ;  /* 0x0000002800209947 */ /* 0x020fea0003800000 */
.L_x_401:
        /* <DEDUP_REMOVED lines=13> */
.L_x_321:
[----:B------:R-:W1:Y:S02]  /*37330*/  LDC R2, c[0x0][0x800] ;  /* 0x00020000ff027b82 */ /* 0x000e640000000800 */
[----:B-1----:R1:W-:Y:S02]  /*37340*/  SYNCS.ARRIVE.TRANS64.RED.A0TR RZ, [UR13+0x68], R2 ;  /* 0x00006802ffff79a7 */ /* 0x0023e4000830040d */
.L_x_320:
[----:B------:R-:W-:Y:S05]  /*37350*/  BSYNC B0 ;  /* 0x0000000000007941 */ /* 0x000fea0003800000 */
.L_x_319:
[----:B------:R-:W-:Y:S05]  /*37360*/  @!P2 BRA `(.L_x_322) ;  /* 0x000000000004a947 */ /* 0x000fea0003800000 */
[----:B------:R-:W-:Y:S01]  /*37370*/  BPT.TRAP 0x1 ;  /* 0x000000040000795c */ /* 0x000fe20000300000 */
.L_x_322:
[----:B------:R-:W-:Y:S01]  /*37380*/  SYNCS.ARRIVE.TRANS64.RED.A1T0 RZ, [UR23], RZ ;  /* 0x000000ffffff79a7 */ /* 0x000fe20008100417 */
[----:B------:R-:W-:Y:S01]  /*37390*/  UIADD3 UR10, UR50, 0xe0, URZ ;  /* 0x000000e0320a7890 */ /* 0x000fe2000fffe03f */
[----:B------:R-:W-:Y:S11]  /*373a0*/  @!P2 BRA `(.L_x_323) ;  /* 0x000000000004a947 */ /* 0x000ff60003800000 */
[----:B------:R-:W-:Y:S01]  /*373b0*/  BPT.TRAP 0x1 ;  /* 0x000000040000795c */ /* 0x000fe20000300000 */
.L_x_323:
[----:B------:R-:W5:Y:S02]  /*373c0*/  SYNCS.PHASECHK.TRANS64.TRYWAIT P1, [UR13+0x90], R3 ;  /* 0x00009003ff0075a7 */ /* 0x000f64000802014d */
[----:B-----5:R-:W-:Y:S05]  /*373d0*/  @!P1 BRA `(.L_x_324) ;  /* 0x0000002400d89947 */ /* 0x020fea0003800000 */
.L_x_402:
        /* <DEDUP_REMOVED lines=13> */
.L_x_327:
[----:B------:R-:W1:Y:S02]  /*374b0*/  LDC R2, c[0x0][0x800] ;  /* 0x00020000ff027b82 */ /* 0x000e640000000800 */
[----:B-1----:R1:W-:Y:S02]  /*374c0*/  SYNCS.ARRIVE.TRANS64.RED.A0TR RZ, [UR13+0x70], R2 ;  /* 0x00007002ffff79a7 */ /* 0x0023e4000830040d */
.L_x_326:
[----:B------:R-:W-:Y:S05]  /*374d0*/  BSYNC B0 ;  /* 0x0000000000007941 */ /* 0x000fea0003800000 */
.L_x_325:
[----:B------:R-:W-:Y:S05]  /*374e0*/  @!P2 BRA `(.L_x_328) ;  /* 0x000000000004a947 */ /* 0x000fea0003800000 */
[----:B------:R-:W-:Y:S01]  /*374f0*/  BPT.TRAP 0x1 ;  /* 0x000000040000795c */ /* 0x000fe20000300000 */
.L_x_328:
[----:B------:R-:W-:Y:S01]  /*37500*/  SYNCS.ARRIVE.TRANS64.RED.A1T0 RZ, [UR21], RZ ;  /* 0x000000ffffff79a7 */ /* 0x000fe20008100415 */
[----:B------:R-:W-:Y:S05]  /*37510*/  @!P2 BRA `(.L_x_329) ;  /* 0x000000000004a947 */ /* 0x000fea0003800000 */
[----:B------:R-:W-:Y:S01]  /*37520*/  BPT.TRAP 0x1 ;  /* 0x000000040000795c */ /* 0x000fe20000300000 */
.L_x_329:
[----:B------:R-:W5:Y:S02]  /*37530*/  SYNCS.PHASECHK.TRANS64.TRYWAIT P1, [UR13+0x98], R3 ;  /* 0x00009803ff0075a7 */ /* 0x000f64000802014d */
[----:B-----5:R-:W-:Y:S05]  /*37540*/  @!P1 BRA `(.L_x_330) ;  /* 0x0000002400949947 */ /* 0x020fea0003800000 */
.L_x_403:
        /* <DEDUP_REMOVED lines=13> */
.L_x_333:
[----:B------:R-:W1:Y:S02]  /*37620*/  LDC R2, c[0x0][0x800] ;  /* 0x00020000ff027b82 */ /* 0x000e640000000800 */
[----:B-1----:R1:W-:Y:S02]  /*37630*/  SYNCS.ARRIVE.TRANS64.RED.A0TR RZ, [UR13+0x78], R2 ;  /* 0x00007802ffff79a7 */ /* 0x0023e4000830040d */
.L_x_332:
[----:B------:R-:W-:Y:S05]  /*37640*/  BSYNC B0 ;  /* 0x0000000000007941 */ /* 0x000fea0003800000 */
.L_x_331:
[----:B------:R-:W-:Y:S05]  /*37650*/  @!P2 BRA `(.L_x_334) ;  /* 0x000000000004a947 */ /* 0x000fea0003800000 */
[----:B------:R-:W-:Y:S01]  /*37660*/  BPT.TRAP 0x1 ;  /* 0x000000040000795c */ /* 0x000fe20000300000 */
.L_x_334:
[----:B------:R-:W5:Y:S01]  /*37670*/  LDL.LU R15, [R1+0x4b0] ;  /* 0x0004b000010f7983 */ /* 0x000f620000300800 */
[----:B------:R-:W-:Y:S03]  /*37680*/  SYNCS.ARRIVE.TRANS64.RED.A1T0 RZ, [UR22], RZ ;  /* 0x000000ffffff79a7 */ /* 0x000fe60008100416 */
[----:B------:R-:W5:Y:S01]  /*37690*/  LDL.LU R13, [R1+0x4ac] ;  /* 0x0004ac00010d7983 */ /* 0x000f620000300800 */
[----:B-1234-:R-:W-:Y:S02]  /*376a0*/  PRMT R4, RZ, 0x7610, R4 ;  /* 0x00007610ff047816 */ /* 0x01efe40000000004 */
[----:B------:R-:W-:Y:S02]  /*376b0*/  MOV R3, 0xffffffff ;  /* 0xffffffff00037802 */ /* 0x000fe40000000f00 */
[----:B------:R-:W-:Y:S02]  /*376c0*/  MOV R2, 0xffffffff ;  /* 0xffffffff00027802 */ /* 0x000fe40000000f00 */
[----:B------:R-:W-:-:S02]  /*376d0*/  MOV R10, 0xffffffff ;  /* 0xffffffff000a7802 */ /* 0x000fc40000000f00 */
[----:B-----5:R-:W-:-:S04]  /*376e0*/  IADD3 R13, P0, R13, UR46, RZ ;  /* 0x0000002e0d0d7c10 */ /* 0x020fc8000ff1e0ff */
[----:B------:R-:W-:Y:S01]  /*376f0*/  IADD3.X R15, R15, UR38, RZ, P0, !PT ;  /* 0x000000260f0f7c10 */ /* 0x000fe200087fe4ff */
[----:B------:R1:W-:Y:S01]  /*37700*/  STL [R1+0x4ac], R13 ;  /* 0x0004ac0d01007387 */ /* 0x0003e20000100800 */
[----:B------:R-:W-:-:S03]  /*37710*/  ISETP.GE.U32.AND P0, PT, R13, UR4, PT ;  /* 0x000000040d007c0c */ /* 0x000fc6000bf06070 */
[----:B------:R1:W-:Y:S01]  /*37720*/  STL [R1+0x4b0], R15 ;  /* 0x0004b00f01007387 */ /* 0x0003e20000100800 */
[----:B------:R-:W-:-:S13]  /*37730*/  ISETP.GE.U32.AND.EX P0, PT, R15, UR5, PT, P0 ;  /* 0x000000050f007c0c */ /* 0x000fda000bf06100 */
[----:B-1----:R-:W-:Y:S05]  /*37740*/  @P0 BRA `(.L_x_335) ;  /* 0x0000000400540947 */ /* 0x002fea0003800000 */
[----:B------:R-:W1:Y:S01]  /*37750*/  LDC.64 R8, c[0x0][0x8d0] ;  /* 0x00023400ff087b82 */ /* 0x000e620000000a00 */
[----:B------:R-:W-:Y:S02]  /*37760*/  MOV R2, R13 ;  /* 0x0000000d00027202 */ /* 0x000fe40000000f00 */
[----:B------:R-:W-:Y:S02]  /*37770*/  MOV R3, R15 ;  /* 0x0000000f00037202 */ /* 0x000fe40000000f00 */
[----:B-1----:R-:W-:-:S04]  /*37780*/  ISETP.NE.U32.AND P0, PT, R8, RZ, PT ;  /* 0x000000ff0800720c */ /* 0x002fc80003f05070 */
[----:B------:R-:W-:-:S13]  /*37790*/  ISETP.NE.AND.EX P0, PT, R9, RZ, PT, P0 ;  /* 0x000000ff0900720c */ /* 0x000fda0003f05300 */
[----:B------:R-:W-:Y:S05]  /*377a0*/  @!P0 BRA `(.L_x_336) ;  /* 0x0000000000288947 */ /* 0x000fea0003800000 */
[----:B------:R-:W1:Y:S02]  /*377b0*/  LDC R2, c[0x0][0x8dc] ;  /* 0x00023700ff027b82 */ /* 0x000e640000000800 */
[----:B-1----:R-:W-:-:S04]  /*377c0*/  IADD3 R3, P0, R13, R2, RZ ;  /* 0x000000020d037210 */ /* 0x002fc80007f1e0ff */
[----:B------:R-:W-:-:S05]  /*377d0*/  IADD3.X R7, RZ, R15, RZ, P0, !PT ;  /* 0x0000000fff077210 */ /* 0x000fca00007fe4ff */
[----:B------:R-:W-:-:S04]  /*377e0*/  IMAD.WIDE.U32 R4, R7, R8, RZ ;  /* 0x0000000807047225 */ /* 0x000fc800078e00ff */
[----:B------:R-:W-:-:S04]  /*377f0*/  IMAD.WIDE.U32 R4, P0, R3, R9, R4 ;  /* 0x0000000903047225 */ /* 0x000fc80007800004 */
[----:B------:R-:W-:Y:S01]  /*37800*/  IMAD.WIDE.U32 R2, R3, R8, RZ ;  /* 0x0000000803027225 */ /* 0x000fe200078e00ff */
[----:B------:R-:W-:-:S04]  /*37810*/  MOV R2, R5 ;  /* 0x0000000500027202 */ /* 0x000fc80000000f00 */
[----:B------:R-:W-:Y:S02]  /*37820*/  IADD3 RZ, P1, R3, R4, RZ ;  /* 0x0000000403ff7210 */ /* 0x000fe40007f3e0ff */
[----:B------:R-:W-:-:S03]  /*37830*/  IADD3.X R3, RZ, RZ, RZ, P0, !PT ;  /* 0x000000ffff037210 */ /* 0x000fc600007fe4ff */
[----:B------:R-:W-:-:S08]  /*37840*/  IMAD.WIDE.U32.X R2, R7, R9, R2, P1 ;  /* 0x0000000907027225 */ /* 0x000fd000008e0402 */
.L_x_336:
[----:B------:R-:W1:Y:S01]  /*37850*/  S2R R7, SR_CTAID.X ;  /* 0x0000000000077919 */ /* 0x000e620000002500 */
[----:B------:R-:W2:Y:S01]  /*37860*/  LDC R11, c[0x0][0x904] ;  /* 0x00024100ff0b7b82 */ /* 0x000ea20000000800 */
[----:B------:R-:W-:Y:S01]  /*37870*/  ULDC UR8, c[0x0][0x150] ;  /* 0x0000540000087ab9 */ /* 0x000fe20000000800 */
[----:B------:R-:W3:Y:S06]  /*37880*/  S2R R4, SR_CTAID.Y ;  /* 0x0000000000047919 */ /* 0x000eec0000002600 */
[----:B------:R-:W4:Y:S08]  /*37890*/  LDC R10, c[0x0][0x144] ;  /* 0x00005100ff0a7b82 */ /* 0x000f300000000800 */
[----:B------:R-:W5:Y:S01]  /*378a0*/  LDC R8, c[0x0][0x8d8] ;  /* 0x00023600ff087b82 */ /* 0x000f620000000800 */
[----:B--2---:R-:W-:-:S02]  /*378b0*/  ISETP.NE.AND P2, PT, R11, 0x1, PT ;  /* 0x000000010b00780c */ /* 0x004fc40003f45270 */
[----:B-1----:R-:W-:-:S05]  /*378c0*/  I2FP.F32.U32 R5, R7 ;  /* 0x0000000700057245 */ /* 0x002fca0000201000 */
[----:B------:R-:W-:Y:S01]  /*378d0*/  FMUL R9, R5, UR8 ;  /* 0x0000000805097c20 */ /* 0x000fe20008400000 */
[----:B---3--:R-:W-:Y:S01]  /*378e0*/  I2FP.F32.U32 R5, R4 ;  /* 0x0000000400057245 */ /* 0x008fe20000201000 */
[----:B------:R-:W-:-:S04]  /*378f0*/  ULDC UR8, c[0x0][0x154] ;  /* 0x0000550000087ab9 */ /* 0x000fc80000000800 */
[----:B------:R-:W1:Y:S01]  /*37900*/  F2I.U32.TRUNC.NTZ R9, R9 ;  /* 0x0000000900097305 */ /* 0x000e62000020f000 */
[----:B------:R-:W-:Y:S02]  /*37910*/  FMUL R12, R5, UR8 ;  /* 0x00000008050c7c20 */ /* 0x000fe40008400000 */
[----:B------:R-:W2:Y:S05]  /*37920*/  LDC R5, c[0x0][0x148] ;  /* 0x00005200ff057b82 */ /* 0x000eaa0000000800 */
[----:B------:R-:W3:Y:S01]  /*37930*/  F2I.U32.TRUNC.NTZ R12, R12 ;  /* 0x0000000c000c7305 */ /* 0x000ee2000020f000 */
[----:B-1----:R-:W-:-:S05]  /*37940*/  IADD3 R11, -R9, RZ, RZ ;  /* 0x000000ff090b7210 */ /* 0x002fca0007ffe1ff */
[----:B----4-:R-:W-:Y:S01]  /*37950*/  IMAD R7, R10, R11, R7 ;  /* 0x0000000b0a077224 */ /* 0x010fe200078e0207 */
[----:B---3--:R-:W-:Y:S02]  /*37960*/  IADD3 R10, -R12, RZ, RZ ;  /* 0x000000ff0c0a7210 */ /* 0x008fe40007ffe1ff */
[----:B------:R-:W1:Y:S03]  /*37970*/  LDC R12, c[0x0][0x8c0] ;  /* 0x00023000ff0c7b82 */ /* 0x000e660000000800 */
[----:B--2---:R-:W-:Y:S01]  /*37980*/  @P2 IMAD R7, R5, R10, R4 ;  /* 0x0000000a05072224 */ /* 0x004fe200078e0204 */
[-CC-:B-----5:R-:W-:Y:S02]  /*37990*/  SHF.R.U64 R10, R2, R8.reuse, R3.reuse ;  /* 0x00000008020a7219 */ /* 0x1a0fe40000001203 */
[----:B------:R-:W-:Y:S02]  /*379a0*/  SHF.R.U32.HI R8, RZ, R8, R3 ;  /* 0x00000008ff087219 */ /* 0x000fe40000011603 */
[----:B------:R-:W2:Y:S01]  /*379b0*/  LDC.64 R4, c[0x0][0x8c8] ;  /* 0x00023200ff047b82 */ /* 0x000ea20000000a00 */
[----:B------:R-:W-:-:S04]  /*379c0*/  IADD3 R9, P0, RZ, -R10, RZ ;  /* 0x8000000aff097210 */ /* 0x000fc80007f1e0ff */
[----:B------:R-:W-:-:S05]  /*379d0*/  IADD3.X R3, RZ, ~R8, RZ, P0, !PT ;  /* 0x80000008ff037210 */ /* 0x000fca00007fe4ff */
[----:B--2---:R-:W-:Y:S01]  /*379e0*/  IMAD R2, R3, R4, RZ ;  /* 0x0000000403027224 */ /* 0x004fe200078e02ff */
[----:B------:R-:W-:-:S03]  /*379f0*/  MOV R3, R15 ;  /* 0x0000000f00037202 */ /* 0x000fc60000000f00 */
[----:B------:R-:W-:Y:S01]  /*37a00*/  IMAD R5, R9, R5, R2 ;  /* 0x0000000509057224 */ /* 0x000fe200078e0202 */
[----:B------:R-:W-:-:S05]  /*37a10*/  MOV R2, R13 ;  /* 0x0000000d00027202 */ /* 0x000fca0000000f00 */
[----:B------:R-:W-:Y:S02]  /*37a20*/  IMAD.WIDE.U32 R2, R9, R4, R2 ;  /* 0x0000000409027225 */ /* 0x000fe400078e0002 */
[----:B------:R-:W2:Y:S03]  /*37a30*/  LDC.64 R8, c[0x0][0x8e8] ;  /* 0x00023a00ff087b82 */ /* 0x000ea60000000a00 */
[----:B------:R-:W-:-:S04]  /*37a40*/  IADD3 R5, R3, R5, RZ ;  /* 0x0000000503057210 */ /* 0x000fc80007ffe0ff */
[-CC-:B-1----:R-:W-:Y:S01]  /*37a50*/  SHF.R.U64 R11, R2, R12.reuse, R5.reuse ;  /* 0x0000000c020b7219 */ /* 0x182fe20000001205 */
[----:B------:R-:W1:Y:S01]  /*37a60*/  LDC R4, c[0x0][0x8b0] ;  /* 0x00022c00ff047b82 */ /* 0x000e620000000800 */
[----:B------:R-:W-:-:S07]  /*37a70*/  SHF.R.U32.HI R5, RZ, R12, R5 ;  /* 0x0000000cff057219 */ /* 0x000fce0000011605 */
[----:B------:R-:W3:Y:S01]  /*37a80*/  LDC R3, c[0x0][0x900] ;  /* 0x00024000ff037b82 */ /* 0x000ee20000000800 */
[----:B--2---:R-:W-:-:S04]  /*37a90*/  ISETP.NE.U32.AND P0, PT, R8, RZ, PT ;  /* 0x000000ff0800720c */ /* 0x004fc80003f05070 */
[----:B------:R-:W-:Y:S02]  /*37aa0*/  ISETP.NE.AND.EX P0, PT, R9, RZ, PT, P0 ;  /* 0x000000ff0900720c */ /* 0x000fe40003f05300 */
[-CC-:B-1----:R-:W-:Y:S02]  /*37ab0*/  SHF.R.U64 R12, R11, R4.reuse, R5.reuse ;  /* 0x000000040b0c7219 */ /* 0x182fe40000001205 */
[----:B------:R-:W-:-:S04]  /*37ac0*/  SHF.R.U32.HI R4, RZ, R4, R5 ;  /* 0x00000004ff047219 */ /* 0x000fc80000011605 */
[-CC-:B---3--:R-:W-:Y:S02]  /*37ad0*/  SHF.R.U64 R13, R12, R3.reuse, R4.reuse ;  /* 0x000000030c0d7219 */ /* 0x188fe40000001204 */
[----:B------:R-:W-:Y:S02]  /*37ae0*/  SHF.R.U32.HI R3, RZ, R3, R4 ;  /* 0x00000003ff037219 */ /* 0x000fe40000011604 */
[----:B------:R-:W-:Y:S01]  /*37af0*/  MOV R2, R13 ;  /* 0x0000000d00027202 */ /* 0x000fe20000000f00 */
[----:B------:R-:W-:Y:S06]  /*37b00*/  @!P0 BRA `(.L_x_337) ;  /* 0x0000000000288947 */ /* 0x000fec0003800000 */
        /* <DEDUP_REMOVED lines=10> */
.L_x_337:
[----:B------:R-:W1:Y:S01]  /*37bb0*/  LDC R4, c[0x0][0x8f0] ;  /* 0x00023c00ff047b82 */ /* 0x000e620000000800 */
[----:B------:R-:W-:Y:S02]  /*37bc0*/  LOP3.LUT R12, R12, R14, RZ, 0xc0, !PT ;  /* 0x0000000e0c0c7212 */ /* 0x000fe400078ec0ff */
[----:B------:R-:W-:-:S05]  /*37bd0*/  LOP3.LUT R11, R11, R19, RZ, 0xc0, !PT ;  /* 0x000000130b0b7212 */ /* 0x000fca00078ec0ff */
[----:B------:R-:W2:Y:S01]  /*37be0*/  LDC R8, c[0x0][0x8e0] ;  /* 0x00023800ff087b82 */ /* 0x000ea20000000800 */
[----:B-1----:R-:W-:-:S07]  /*37bf0*/  SHF.R.U64 R3, R2, R4, R3 ;  /* 0x0000000402037219 */ /* 0x002fce0000001203 */
[----:B------:R-:W1:Y:S01]  /*37c00*/  LDC R4, c[0x0][0x8b8] ;  /* 0x00022e00ff047b82 */ /* 0x000e620000000800 */
[----:B------:R-:W-:Y:S01]  /*37c10*/  IMAD R12, R17, R3, R12 ;  /* 0x00000003110c7224 */ /* 0x000fe200078e020c */
[----:B------:R-:W-:-:S06]  /*37c20*/  IADD3 R3, -R3, RZ, RZ ;  /* 0x000000ff03037210 */ /* 0x000fcc0007ffe1ff */
[----:B------:R-:W3:Y:S01]  /*37c30*/  LDC R2, c[0x0][0x8a8] ;  /* 0x00022a00ff027b82 */ /* 0x000ee20000000800 */
[----:B--2---:R-:W-:Y:S02]  /*37c40*/  IMAD R13, R3, R8, R13 ;  /* 0x00000008030d7224 */ /* 0x004fe400078e020d */
[----:B-1----:R-:W-:Y:S02]  /*37c50*/  IMAD R4, R12, R4, R7 ;  /* 0x000000040c047224 */ /* 0x002fe400078e0207 */
[----:B---3--:R-:W-:-:S05]  /*37c60*/  IMAD R13, R13, R2, R11 ;  /* 0x000000020d0d7224 */ /* 0x008fca00078e020b */
[----:B------:R-:W-:Y:S02]  /*37c70*/  SEL R2, R13, R4, !P2 ;  /* 0x000000040d027207 */ /* 0x000fe40005000000 */
[----:B------:R-:W-:Y:S02]  /*37c80*/  SEL R3, R4, R13, !P2 ;  /* 0x0000000d04037207 */ /* 0x000fe40005000000 */
[----:B------:R-:W-:-:S07]  /*37c90*/  MOV R4, 0x1 ;  /* 0x0000000100047802 */ /* 0x000fce0000000f00 */
.L_x_335:
[----:B------:R-:W-:-:S13]  /*37ca0*/  LOP3.LUT P0, RZ, R4, 0xff, RZ, 0xc0, !PT ;  /* 0x000000ff04ff7812 */ /* 0x000fda000780c0ff */
[----:B------:R-:W-:Y:S05]  /*37cb0*/  @P0 BRA `(.L_x_338) ;  /* 0xffffffdc00ec0947 */ /* 0x000fea000383ffff */
.L_x_234:
[----:B------:R-:W-:Y:S01]  /*37cc0*/  ELECT P0, URZ, PT ;  /* 0x00000000003f782f */ /* 0x000fe20003800000 */
[----:B------:R-:W-:-:S12]  /*37cd0*/  BSSY B0, `(.L_x_339) ;  /* 0x000001d000007945 */ /* 0x000fd80003800000 */
[----:B------:R-:W-:Y:S05]  /*37ce0*/  @!P0 BRA `(.L_x_340) ;  /* 0x00000000006c8947 */ /* 0x000fea0003800000 */
[----:B------:R-:W-:-:S04]  /*37cf0*/  LOP3.LUT R18, R18, 0x2, RZ, 0xfc, !PT ;  /* 0x0000000212127812 */ /* 0x000fc800078efcff */
[----:B------:R-:W-:-:S13]  /*37d00*/  ISETP.NE.AND P1, PT, R18, 0x3, PT ;  /* 0x000000031200780c */ /* 0x000fda0003f25270 */
[----:B------:R-:W-:Y:S05]  /*37d10*/  @!P1 BRA `(.L_x_341) ;  /* 0x0000000000049947 */ /* 0x000fea0003800000 */
[----:B------:R-:W-:Y:S01]  /*37d20*/  BPT.TRAP 0x1 ;  /* 0x000000040000795c */ /* 0x000fe20000300000 */
.L_x_341:
[----:B------:R-:W-:Y:S02]  /*37d30*/  MOV R0, 0x400 ;  /* 0x0000040000007802 */ /* 0x000fe40000000f00 */
[----:B------:R-:W-:Y:S02]  /*37d40*/  MOV R3, UR37 ;  /* 0x0000002500037c02 */ /* 0x000fe40008000f00 */
[----:B------:R-:W-:Y:S02]  /*37d50*/  MOV R2, 0x1 ;  /* 0x0000000100027802 */ /* 0x000fe40000000f00 */
[----:B------:R-:W-:Y:S02]  /*37d60*/  LEA R0, R3, R0, 0x18 ;  /* 0x0000000003007211 */ /* 0x000fe400078ec0ff */
[----:B------:R-:W-:-:S04]  /*37d70*/  SHF.L.U32 R3, R2, 0x1f, RZ ;  /* 0x0000001f02037819 */ /* 0x000fc800000006ff */
[----:B------:R-:W3:Y:S02]  /*37d80*/  SYNCS.PHASECHK.TRANS64.TRYWAIT P0, [R0+URZ+0x80], R3 ;  /* 0x00008003000075a7 */ /* 0x000ee4000800017f */
[----:B---3--:R-:W-:Y:S05]  /*37d90*/  @!P0 BRA `(.L_x_342) ;  /* 0x0000001c00988947 */ /* 0x008fea0003800000 */
.L_x_404:
[----:B------:R-:W-:Y:S05]  /*37da0*/  @!P1 BRA `(.L_x_343) ;  /* 0x0000000000049947 */ /* 0x000fea0003800000 */
[----:B------:R-:W-:Y:S01]  /*37db0*/  BPT.TRAP 0x1 ;  /* 0x000000040000795c */ /* 0x000fe20000300000 */
.L_x_343:
[----:B------:R-:W4:Y:S02]  /*37dc0*/  SYNCS.PHASECHK.TRANS64.TRYWAIT P0, [R0+URZ+0x88], R3 ;  /* 0x00008803000075a7 */ /* 0x000f24000800017f */
[----:B----4-:R-:W-:Y:S05]  /*37dd0*/  @!P0 BRA `(.L_x_344) ;  /* 0x0000001c009c8947 */ /* 0x010fea0003800000 */
.L_x_405:
[----:B------:R-:W-:Y:S05]  /*37de0*/  @!P1 BRA `(.L_x_345) ;  /* 0x0000000000049947 */ /* 0x000fea0003800000 */
[----:B------:R-:W-:Y:S01]  /*37df0*/  BPT.TRAP 0x1 ;  /* 0x000000040000795c */ /* 0x000fe20000300000 */
.L_x_345:
[----:B------:R-:W1:Y:S02]  /*37e00*/  SYNCS.PHASECHK.TRANS64.TRYWAIT P0, [R0+URZ+0x90], R3 ;  /* 0x00009003000075a7 */ /* 0x000e64000800017f */
[----:B-1----:R-:W-:Y:S05]  /*37e10*/  @!P0 BRA `(.L_x_346) ;  /* 0x0000001c00a08947 */ /* 0x002fea0003800000 */
.L_x_406:
[----:B------:R-:W-:Y:S05]  /*37e20*/  @!P1 BRA `(.L_x_347) ;  /* 0x0000000000049947 */ /* 0x000fea0003800000 */
[----:B------:R-:W-:Y:S01]  /*37e30*/  BPT.TRAP 0x1 ;  /* 0x000000040000795c */ /* 0x000fe20000300000 */
.L_x_347:
[----:B---34-:R-:W-:-:S04]  /*37e40*/  MOV R3, 0x1 ;  /* 0x0000000100037802 */ /* 0x018fc80000000f00 */
[----:B------:R-:W-:-:S07]  /*37e50*/  SHF.L.U32 R3, R3, 0x1f, RZ ;  /* 0x0000001f03037819 */ /* 0x000fce00000006ff */
.L_x_348:
[----:B-1----:R1:W3:Y:S02]  /*37e60*/  SYNCS.PHASECHK.TRANS64.TRYWAIT P0, [R0+URZ+0x98], R3 ;  /* 0x00009803000075a7 */ /* 0x0022e4000800017f */
[----:B---3--:R-:W-:Y:S05]  /*37e70*/  @!P0 NANOSLEEP.SYNCS 0x989680 ;  /* 0x009896800000895d */ /* 0x008fea0003900000 */
[----:B------:R-:W3:Y:S02]  /*37e80*/  @!P0 SYNCS.PHASECHK.TRANS64 P0, [R0+URZ+0x98], R3 ;  /* 0x00009803000085a7 */ /* 0x000ee4000800007f */
[----:B---3--:R-:W-:Y:S05]  /*37e90*/  @!P0 BRA `(.L_x_348) ;  /* 0xfffffffc00f08947 */ /* 0x008fea000383ffff */
.L_x_340:
[----:B------:R-:W-:Y:S05]  /*37ea0*/  BSYNC B0 ;  /* 0x0000000000007941 */ /* 0x000fea0003800000 */
.L_x_339:
[----:B------:R-:W-:Y:S05]  /*37eb0*/  EXIT ;  /* 0x000000000000794d */ /* 0x000fea0003800000 */
.L_x_229:
[----:B------:R-:W-:Y:S02]  /*37ec0*/  LOP3.LUT P0, RZ, R5, 0xff, RZ, 0xc0, !PT ;  /* 0x000000ff05ff7812 */ /* 0x000fe4000780c0ff */
[----:B------:R-:W-:Y:S02]  /*37ed0*/  MOV R0, 0x1 ;  /* 0x0000000100007802 */ /* 0x000fe40000000f00 */
[----:B------:R-:W-:-:S09]  /*37ee0*/  MOV R6, RZ ;  /* 0x000000ff00067202 */ /* 0x000fd20000000f00 */
[----:B------:R-:W-:Y:S05]  /*37ef0*/  @!P0 BRA `(.L_x_349) ;  /* 0x0000000c002c8947 */ /* 0x000fea0003800000 */
[----:B------:R-:W2:Y:S01]  /*37f00*/  LDL R8, [R1+0x4b4] ;  /* 0x0004b40001087983 */ /* 0x000ea20000100800 */
[----:B------:R-:W1:Y:S01]  /*37f10*/  LDC R0, c[0x0][0x28c] ;  /* 0x0000a300ff007b82 */ /* 0x000e620000000800 */
[C---:B------:R-:W-:Y:S01]  /*37f20*/  LOP3.LUT P2, RZ, R4.reuse, 0x7f, RZ, 0xc0, !PT ;  /* 0x0000007f04ff7812 */ /* 0x040fe2000784c0ff */
[----:B------:R-:W-:Y:S01]  /*37f30*/  ULDC UR5, c[0x0][0x900] ;  /* 0x0002400000057ab9 */ /* 0x000fe20000000800 */
[----:B------:R-:W-:Y:S01]  /*37f40*/  LOP3.LUT P0, RZ, R4, 0x1f, RZ, 0xc0, !PT ;  /* 0x0000001f04ff7812 */ /* 0x000fe2000780c0ff */
[----:B------:R-:W-:Y:S01]  /*37f50*/  UMOV UR6, 0xffffffff ;  /* 0xffffffff00067882 */ /* 0x000fe20000000000 */
[----:B------:R-:W-:Y:S01]  /*37f60*/  BSSY B0, `(.L_x_349) ;  /* 0x00000c4000007945 */ /* 0x000fe20003800000 */
[----:B------:R-:W-:Y:S01]  /*37f70*/  USHF.L.U32 UR6, UR6, UR5, URZ ;  /* 0x0000000506067299 */ /* 0x000fe2000800063f */
[----:B------:R-:W-:Y:S01]  /*37f80*/  MOV R11, 0x1 ;  /* 0x00000001000b7802 */ /* 0x000fe20000000f00 */
[----:B------:R-:W-:Y:S01]  /*37f90*/  ULDC UR4, c[0x0][0x8a8] ;  /* 0x00022a0000047ab9 */ /* 0x000fe20000000800 */
[----:B------:R-:W-:Y:S01]  /*37fa0*/  PLOP3.LUT P0, PT, P0, P2, PT, 0x8a, 0x0 ;  /* 0x000000000000781c */ /* 0x000fe20000705172 */
[----:B------:R-:W-:Y:S01]  /*37fb0*/  UMOV UR7, 0x1 ;  /* 0x0000000100077882 */ /* 0x000fe20000000000 */
[----:B------:R-:W-:Y:S01]  /*37fc0*/  MOV R6, RZ ;  /* 0x000000ff00067202 */ /* 0x000fe20000000f00 */
[----:B------:R-:W-:-:S02]  /*37fd0*/  UIADD3 UR15, UR4, -0x1, URZ ;  /* 0xffffffff040f7890 */ /* 0x000fc4000fffe03f */
[----:B------:R-:W-:Y:S02]  /*37fe0*/  USHF.L.U32 UR17, UR7, UR5, URZ ;  /* 0x0000000507117299 */ /* 0x000fe4000800063f */
[----:B------:R-:W-:Y:S01]  /*37ff0*/  ULOP3.LUT UR16, URZ, UR6, URZ, 0x33, !UPT ;  /* 0x000000063f107292 */ /* 0x000fe2000f8e333f */
[----:B------:R-:W-:Y:S01]  /*38000*/  ULDC.64 UR20, c[0x0][0x198] ;  /* 0x0000660000147ab9 */ /* 0x000fe20000000a00 */
[----:B-1----:R-:W-:-:S04]  /*38010*/  IADD3 R0, R0, 0x3f, RZ ;  /* 0x0000003f00007810 */ /* 0x002fc80007ffe0ff */
[----:B------:R-:W-:-:S04]  /*38020*/  SHF.R.S32.HI R5, RZ, 0x1f, R0 ;  /* 0x0000001fff057819 */ /* 0x000fc80000011400 */
[----:B------:R-:W-:Y:S02]  /*38030*/  LEA.HI R5, R5, R0, RZ, 0x6 ;  /* 0x0000000005057211 */ /* 0x000fe400078f30ff */
[----:B------:R-:W-:Y:S02]  /*38040*/  MOV R0, 0x1 ;  /* 0x0000000100007802 */ /* 0x000fe40000000f00 */
[----:B------:R-:W-:-:S04]  /*38050*/  SHF.R.S32.HI R7, RZ, 0x6, R5 ;  /* 0x00000006ff077819 */ /* 0x000fc80000011405 */
[----:B------:R-:W-:Y:S02]  /*38060*/  IADD3 R16, R7, 0x1, RZ ;  /* 0x0000000107107810 */ /* 0x000fe40007ffe0ff */
[----:B--2---:R-:W-:-:S07]  /*38070*/  LOP3.LUT R8, R8, 0x2, RZ, 0xfc, !PT ;  /* 0x0000000208087812 */ /* 0x004fce00078efcff */
.L_x_361:
[----:B------:R-:W-:-:S03]  /*38080*/  UMOV UR4, 0xffffffff ;  /* 0xffffffff00047882 */ /* 0x000fc60000000000 */
[----:B-1----:R-:W-:Y:S05]  /*38090*/  BRA.DIV UR4, `(.L_x_350) ;  /* 0x0000001e04147947 */ /* 0x002fea000b800000 */
[----:B------:R-:W-:-:S13]  /*380a0*/  ELECT P6, URZ, PT ;  /* 0x00000000003f782f */ /* 0x000fda00038c0000 */
.L_x_409:
[----:B------:R-:W1:Y:S01]  /*380b0*/  LDC R4, c[0x0][0x28c] ;  /* 0x0000a300ff047b82 */ /* 0x000e620000000800 */
[----:B------:R-:W-:Y:S01]  /*380c0*/  BSSY B1, `(.L_x_351) ;  /* 0x0000035000017945 */ /* 0x000fe20003800000 */
[----:B-1----:R-:W-:-:S13]  /*380d0*/  ISETP.LT.OR P6, PT, R4, 0x1, !P6 ;  /* 0x000000010400780c */ /* 0x002fda00077c1670 */
[----:B------:R-:W-:Y:S05]  /*380e0*/  @P6 BRA `(.L_x_352) ;  /* 0x0000000000c86947 */ /* 0x000fea0003800000 */
[----:B------:R-:W-:Y:S02]  /*380f0*/  SHF.L.U32 R2, R2, 0x8, RZ ;  /* 0x0000000802027819 */ /* 0x000fe400000006ff */
[----:B------:R-:W-:Y:S02]  /*38100*/  SHF.L.U32 R3, R3, 0x8, RZ ;  /* 0x0000000803037819 */ /* 0x000fe400000006ff */
[----:B------:R-:W-:Y:S02]  /*38110*/  MOV R14, RZ ;  /* 0x000000ff000e7202 */ /* 0x000fe40000000f00 */
[----:B------:R-:W-:Y:S02]  /*38120*/  MOV R4, R16 ;  /* 0x0000001000047202 */ /* 0x000fe40000000f00 */
[----:B------:R-:W-:Y:S02]  /*38130*/  MOV R5, R0 ;  /* 0x0000000000057202 */ /* 0x000fe40000000f00 */
[----:B------:R-:W-:-:S07]  /*38140*/  MOV R9, R6 ;  /* 0x0000000600097202 */ /* 0x000fce0000000f00 */
.L_x_356:
[----:B-1----:R-:W1:Y:S01]  /*38150*/  S2R R13, SR_CgaCtaId ;  /* 0x00000000000d7919 */ /* 0x002e620000008800 */
[----:B------:R-:W-:Y:S02]  /*38160*/  MOV R12, 0x400 ;  /* 0x00000400000c7802 */ /* 0x000fe40000000f00 */
[----:B------:R-:W-:Y:S02]  /*38170*/  SHF.L.U32 R18, R5, 0x1f, RZ ;  /* 0x0000001f05127819 */ /* 0x000fe400000006ff */
[----:B-1----:R-:W-:-:S04]  /*38180*/  LEA R12, R13, R12, 0x18 ;  /* 0x0000000c0d0c7211 */ /* 0x002fc800078ec0ff */
[----:B------:R-:W-:-:S04]  /*38190*/  LEA R13, R9, R12, 0x3 ;  /* 0x0000000c090d7211 */ /* 0x000fc800078e18ff */
[----:B------:R-:W1:Y:S02]  /*381a0*/  SYNCS.PHASECHK.TRANS64.TRYWAIT P1, [R13+URZ+0x30], R18 ;  /* 0x000030120d0075a7 */ /* 0x000e64000802017f */
[----:B-1----:R-:W-:Y:S05]  /*381b0*/  @!P1 BRA `(.L_x_353) ;  /* 0x0000001800ec9947 */ /* 0x002fea0003800000 */
.L_x_410:
[----:B-1----:R-:W1:Y:S01]  /*381c0*/  @!P2 LDC R18, c[0x0][0x500] ;  /* 0x00014000ff12ab82 */ /* 0x002e620000000800 */
[----:B------:R-:W-:-:S04]  /*381d0*/  PRMT R15, R8, 0x9910, RZ ;  /* 0x00009910080f7816 */ /* 0x000fc800000000ff */
[----:B------:R-:W-:Y:S01]  /*381e0*/  ISETP.NE.AND P1, PT, R15, 0x2, PT ;  /* 0x000000020f00780c */ /* 0x000fe20003f25270 */
[----:B-1----:R1:W-:-:S12]  /*381f0*/  @!P2 SYNCS.ARRIVE.TRANS64 RZ, [R13+URZ], R18 ;  /* 0x000000120dffa9a7 */ /* 0x0023d8000800003f */
[----:B------:R-:W-:Y:S05]  /*38200*/  @P1 BRA `(.L_x_354) ;  /* 0x0000000000041947 */ /* 0x000fea0003800000 */
[----:B------:R-:W-:Y:S01]  /*38210*/  BPT.TRAP 0x1 ;  /* 0x000000040000795c */ /* 0x000fe20000300000 */
.L_x_354:
[----:B------:R-:W-:Y:S05]  /*38220*/  @P0 BRA `(.L_x_355) ;  /* 0x0000000000040947 */ /* 0x000fea0003800000 */
[----:B------:R-:W-:Y:S01]  /*38230*/  BPT.TRAP 0x1 ;  /* 0x000000040000795c */ /* 0x000fe20000300000 */
.L_x_355:
[----:B------:R-:W-:Y:S01]  /*38240*/  LEA R12, R9, R12, 0xe ;  /* 0x0000000c090c7211 */ /* 0x000fe200078e70ff */
[----:B------:R-:W-:Y:S01]  /*38250*/  UIADD3 UR4, UP0, UR20, 0xf0, URZ ;  /* 0x000000f014047890 */ /* 0x000fe2000ff1e03f */
[----:B------:R-:W-:Y:S01]  /*38260*/  R2UR UR9, R13 ;  /* 0x000000000d0972ca */ /* 0x000fe200000e0000 */
[----:B------:R-:W-:Y:S01]  /*38270*/  UIADD3 UR22, UP1, UR20, 0x1f0, URZ ;  /* 0x000001f014167890 */ /* 0x000fe2000ff3e03f */
[----:B------:R-:W-:Y:S01]  /*38280*/  R2UR UR8, R12 ;  /* 0x000000000c0872ca */ /* 0x000fe200000e0000 */
[----:B------:R-:W-:Y:S01]  /*38290*/  UIADD3.X UR5, URZ, UR21, URZ, UP0, !UPT ;  /* 0x000000153f057290 */ /* 0x000fe200087fe43f */
[----:B------:R-:W-:Y:S01]  /*382a0*/  R2UR UR11, R3 ;  /* 0x00000000030b72ca */ /* 0x000fe200000e0000 */
[----:B------:R-:W-:Y:S01]  /*382b0*/  UIADD3.X UR23, URZ, UR21, URZ, UP1, !UPT ;  /* 0x000000153f177290 */ /* 0x000fe20008ffe43f */
[----:B------:R-:W-:Y:S01]  /*382c0*/  R2UR UR10, R14 ;  /* 0x000000000e0a72ca */ /* 0x000fe200000e0000 */
[----:B------:R-:W-:Y:S01]  /*382d0*/  UMOV UR6, 0x0 ;  /* 0x0000000000067882 */ /* 0x000fe20000000000 */
[----:B------:R-:W-:Y:S01]  /*382e0*/  R2UR UR12, R10 ;  /* 0x000000000a0c72ca */ /* 0x000fe200000e0000 */
[----:B------:R-:W-:Y:S01]  /*382f0*/  UMOV UR7, 0x10000000 ;  /* 0x1000000000077882 */ /* 0x000fe20000000000 */
[----:B------:R-:W-:-:S02]  /*38300*/  IADD3 R4, R4, -0x1, RZ ;  /* 0xffffffff04047810 */ /* 0x000fc40007ffe0ff */
[----:B------:R-:W-:Y:S02]  /*38310*/  R2UR UR18, R2 ;  /* 0x00000000021272ca */ /* 0x000fe400000e0000 */
[----:B------:R-:W-:Y:S01]  /*38320*/  ISETP.GT.AND P3, PT, R4, 0x1, PT ;  /* 0x000000010400780c */ /* 0x000fe20003f64270 */
[----:B------:R-:W-:Y:S01]  /*38330*/  UIADD3 UR13, UR8, 0x6200, URZ ;  /* 0x00006200080d7890 */ /* 0x000fe2000fffe03f */
[----:B------:R-:W-:Y:S01]  /*38340*/  IADD3 R9, R9, 0x1, RZ ;  /* 0x0000000109097810 */ /* 0x000fe20007ffe0ff */
[----:B------:R-:W-:Y:S01]  /*38350*/  UIADD3 UR14, UR8, 0x1e200, URZ ;  /* 0x0001e200080e7890 */ /* 0x000fe2000fffe03f */
[----:B------:R-:W-:Y:S02]  /*38360*/  IADD3 R14, R14, 0x40, RZ ;  /* 0x000000400e0e7810 */ /* 0x000fe40007ffe0ff */
[----:B------:R-:W-:Y:S02]  /*38370*/  ISETP.NE.AND P1, PT, R9, 0x6, PT ;  /* 0x000000060900780c */ /* 0x000fe40003f25270 */
[----:B------:R-:W-:-:S02]  /*38380*/  UMOV UR8, UR13 ;  /* 0x0000000d00087c82 */ /* 0x000fc40008000000 */
[----:B------:R2:W-:Y:S01]  /*38390*/  UTMALDG.3D [UR8], [UR4], desc[UR6] ;  /* 0x00000608040075b4 */ /* 0x0005e20008011000 */
[----:B------:R-:W-:Y:S02]  /*383a0*/  SEL R12, RZ, 0x1, P1 ;  /* 0x00000001ff0c7807 */ /* 0x000fe40000800000 */
[----:B------:R-:W-:Y:S02]  /*383b0*/  SEL R9, R9, RZ, P1 ;  /* 0x000000ff09097207 */ /* 0x000fe40000800000 */
[----:B------:R-:W-:Y:S01]  /*383c0*/  LOP3.LUT R5, R5, R12, RZ, 0x3c, !PT ;  /* 0x0000000c05057212 */ /* 0x000fe200078e3cff */
[----:B--2---:R-:W-:Y:S01]  /*383d0*/  UMOV UR8, UR14 ;  /* 0x0000000e00087c82 */ /* 0x004fe20008000000 */
[----:B------:R-:W-:Y:S02]  /*383e0*/  UMOV UR11, UR18 ;  /* 0x00000012000b7c82 */ /* 0x000fe40008000000 */
[----:B------:R2:W-:Y:S02]  /*383f0*/  UTMALDG.3D [UR8], [UR22], desc[UR6] ;  /* 0x00000608160075b4 */ /* 0x0005e40008011000 */
[----:B--2---:R-:W-:Y:S05]  /*38400*/  @P3 BRA `(.L_x_356) ;  /* 0xfffffffc00503947 */ /* 0x004fea000383ffff */
.L_x_352:
[----:B------:R-:W-:Y:S05]  /*38410*/  BSYNC B1 ;  /* 0x0000000000017941 */ /* 0x000fea0003800000 */
.L_x_351:
[----:B------:R-:W2:Y:S01]  /*38420*/  LDL.LU R15, [R1+0x4b0] ;  /* 0x0004b000010f7983 */ /* 0x000ea20000300800 */
[----:B------:R-:W-:Y:S01]  /*38430*/  LOP3.LUT P1, RZ, R11, 0xff, RZ, 0xc0, !PT ;  /* 0x000000ff0bff7812 */ /* 0x000fe2000782c0ff */
[----:B------:R-:W-:Y:S02]  /*38440*/  ULDC.64 UR4, c[0x0][0x8f8] ;  /* 0x00023e0000047ab9 */ /* 0x000fe40000000a00 */
[----:B------:R-:W3:Y:S01]  /*38450*/  LDL.LU R12, [R1+0x4ac] ;  /* 0x0004ac00010c7983 */ /* 0x000ee20000300800 */
[C---:B------:R-:W-:Y:S01]  /*38460*/  IADD3 R6, R7.reuse, R6, RZ ;  /* 0x0000000607067210 */ /* 0x040fe20007ffe0ff */
[----:B------:R-:W-:Y:S01]  /*38470*/  BSSY B1, `(.L_x_357) ;  /* 0x0000070000017945 */ /* 0x000fe20003800000 */
[----:B------:R-:W-:Y:S02]  /*38480*/  ISETP.GE.U32.AND P3, PT, R7, 0x6, PT ;  /* 0x000000060700780c */ /* 0x000fe40003f66070 */
[----:B------:R-:W-:Y:S02]  /*38490*/  MOV R10, 0xffffffff ;  /* 0xffffffff000a7802 */ /* 0x000fe40000000f00 */
[----:B------:R-:W-:-:S02]  /*384a0*/  PRMT R4, RZ, 0x7610, R4 ;  /* 0x00007610ff047816 */ /* 0x000fc40000000004 */
[----:B------:R-:W-:Y:S01]  /*384b0*/  PRMT R11, RZ, 0x7610, R11 ;  /* 0x00007610ff0b7816 */ /* 0x000fe2000000000b */
[----:B------:R-:W4:Y:S01]  /*384c0*/  @P1 S2R R3, SR_CgaCtaId ;  /* 0x0000000000031919 */ /* 0x000f220000008800 */
[----:B------:R-:W-:-:S04]  /*384d0*/  @P1 MOV R2, 0x400 ;  /* 0x0000040000021802 */ /* 0x000fc80000000f00 */
[----:B----4-:R-:W-:-:S04]  /*384e0*/  @P1 LEA R2, R3, R2, 0x18 ;  /* 0x0000000203021211 */ /* 0x010fc800078ec0ff */
[----:B------:R4:W-:Y:S01]  /*384f0*/  @P1 SYNCS.ARRIVE.TRANS64.A1T0 RZ, [R2+URZ+0xa8], RZ ;  /* 0x0000a8ff02ff19a7 */ /* 0x0009e2000810003f */
[----:B------:R-:W-:-:S04]  /*38500*/  ISETP.GT.U32.AND P1, PT, R6, 0x5, PT ;  /* 0x000000050600780c */ /* 0x000fc80003f24070 */
[----:B------:R-:W-:Y:S01]  /*38510*/  ISETP.LT.U32.AND P1, PT, R7, 0x6, P1 ;  /* 0x000000060700780c */ /* 0x000fe20000f21070 */
[----:B----4-:R-:W-:Y:S01]  /*38520*/  IMAD.WIDE.U32 R2, R6, -0x55555555, RZ ;  /* 0xaaaaaaab06027825 */ /* 0x010fe200078e00ff */
[----:B------:R-:W-:-:S04]  /*38530*/  MOV R2, 0xffffffff ;  /* 0xffffffff00027802 */ /* 0x000fc80000000f00 */
[----:B------:R-:W-:Y:S02]  /*38540*/  SHF.R.U32.HI R5, RZ, 0x2, R3 ;  /* 0x00000002ff057819 */ /* 0x000fe40000011603 */
[----:B------:R-:W-:-:S03]  /*38550*/  SEL R3, RZ, 0x1, !P1 ;  /* 0x00000001ff037807 */ /* 0x000fc60004800000 */
[----:B------:R-:W-:Y:S01]  /*38560*/  IMAD R6, R5, -0x6, R6 ;  /* 0xfffffffa05067824 */ /* 0x000fe200078e0206 */
[----:B------:R-:W-:Y:S02]  /*38570*/  LOP3.LUT R0, R0, R3, RZ, 0x3c, !PT ;  /* 0x0000000300007212 */ /* 0x000fe400078e3cff */
[----:B------:R-:W-:Y:S02]  /*38580*/  MOV R3, 0xffffffff ;  /* 0xffffffff00037802 */ /* 0x000fe40000000f00 */
[----:B------:R-:W-:Y:S02]  /*38590*/  @P3 LOP3.LUT R0, R0, 0x1, R5, 0x78, !PT ;  /* 0x0000000100003812 */ /* 0x000fe400078e7805 */
[----:B---3--:R-:W-:-:S04]  /*385a0*/  IADD3 R12, P1, R12, UR46, RZ ;  /* 0x0000002e0c0c7c10 */ /* 0x008fc8000ff3e0ff */
[----:B--2---:R-:W-:Y:S01]  /*385b0*/  IADD3.X R15, R15, UR38, RZ, P1, !PT ;  /* 0x000000260f0f7c10 */ /* 0x004fe20008ffe4ff */
[----:B------:R2:W-:Y:S01]  /*385c0*/  STL [R1+0x4ac], R12 ;  /* 0x0004ac0c01007387 */ /* 0x0005e20000100800 */
[----:B------:R-:W-:-:S03]  /*385d0*/  ISETP.GE.U32.AND P1, PT, R12, UR4, PT ;  /* 0x000000040c007c0c */ /* 0x000fc6000bf26070 */
[----:B------:R2:W-:Y:S01]  /*385e0*/  STL [R1+0x4b0], R15 ;  /* 0x0004b00f01007387 */ /* 0x0005e20000100800 */
[----:B------:R-:W-:-:S13]  /*385f0*/  ISETP.GE.U32.AND.EX P1, PT, R15, UR5, PT, P1 ;  /* 0x000000050f007c0c */ /* 0x000fda000bf26110 */
[----:B--2---:R-:W-:Y:S05]  /*38600*/  @P1 BRA `(.L_x_358) ;  /* 0x0000000400581947 */ /* 0x004fea0003800000 */
[----:B------:R-:W2:Y:S01]  /*38610*/  S2R R9, SR_CTAID.X ;  /* 0x0000000000097919 */ /* 0x000ea20000002500 */
[----:B------:R-:W3:Y:S01]  /*38620*/  LDC R17, c[0x0][0x904] ;  /* 0x00024100ff117b82 */ /* 0x000ee20000000800 */
[----:B------:R-:W-:Y:S01]  /*38630*/  ULDC UR4, c[0x0][0x150] ;  /* 0x0000540000047ab9 */ /* 0x000fe20000000800 */
[----:B------:R-:W-:Y:S01]  /*38640*/  ULDC UR7, c[0x0][0x8d8] ;  /* 0x0002360000077ab9 */ /* 0x000fe20000000800 */
[----:B------:R-:W4:Y:S05]  /*38650*/  S2R R2, SR_CTAID.Y ;  /* 0x0000000000027919 */ /* 0x000f2a0000002600 */
[----:B------:R-:W5:Y:S08]  /*38660*/  LDC R4, c[0x0][0x144] ;  /* 0x00005100ff047b82 */ /* 0x000f700000000800 */
[----:B-1----:R-:W1:Y:S01]  /*38670*/  LDC R13, c[0x0][0x148] ;  /* 0x00005200ff0d7b82 */ /* 0x002e620000000800 */
[----:B---3--:R-:W-:-:S02]  /*38680*/  ISETP.NE.AND P4, PT, R17, 0x1, PT ;  /* 0x000000011100780c */ /* 0x008fc40003f85270 */
[----:B--2---:R-:W-:Y:S02]  /*38690*/  I2FP.F32.U32 R3, R9 ;  /* 0x0000000900037245 */ /* 0x004fe40000201000 */
[----:B----4-:R-:W-:-:S03]  /*386a0*/  I2FP.F32.U32 R5, R2 ;  /* 0x0000000200057245 */ /* 0x010fc60000201000 */
[----:B------:R-:W-:Y:S01]  /*386b0*/  FMUL R3, R3, UR4 ;  /* 0x0000000403037c20 */ /* 0x000fe20008400000 */
[----:B------:R-:W-:Y:S02]  /*386c0*/  ULDC UR4, c[0x0][0x154] ;  /* 0x0000550000047ab9 */ /* 0x000fe40000000800 */
[----:B------:R-:W-:Y:S01]  /*386d0*/  FMUL R10, R5, UR4 ;  /* 0x00000004050a7c20 */ /* 0x000fe20008400000 */
[----:B------:R-:W-:Y:S02]  /*386e0*/  ULDC.64 UR4, c[0x0][0x8d0] ;  /* 0x0002340000047ab9 */ /* 0x000fe40000000a00 */
[----:B------:R-:W2:Y:S01]  /*386f0*/  F2I.U32.TRUNC.NTZ R3, R3 ;  /* 0x0000000300037305 */ /* 0x000ea2000020f000 */
[----:B------:R-:W-:-:S04]  /*38700*/  ISETP.NE.U32.AND P1, PT, RZ, UR4, PT ;  /* 0x00000004ff007c0c */ /* 0x000fc8000bf25070 */
[----:B------:R-:W-:-:S03]  /*38710*/  ISETP.NE.AND.EX P1, PT, RZ, UR5, PT, P1 ;  /* 0x00000005ff007c0c */ /* 0x000fc6000bf25310 */
[----:B------:R-:W3:Y:S01]  /*38720*/  F2I.U32.TRUNC.NTZ R10, R10 ;  /* 0x0000000a000a7305 */ /* 0x000ee2000020f000 */
[----:B--2---:R-:W-:Y:S02]  /*38730*/  IADD3 R5, -R3, RZ, RZ ;  /* 0x000000ff03057210 */ /* 0x004fe40007ffe1ff */
[----:B------:R-:W-:-:S03]  /*38740*/  MOV R3, R15 ;  /* 0x0000000f00037202 */ /* 0x000fc60000000f00 */
[----:B-----5:R-:W-:Y:S01]  /*38750*/  IMAD R9, R4, R5, R9 ;  /* 0x0000000504097224 */ /* 0x020fe200078e0209 */
[----:B---3--:R-:W-:-:S05]  /*38760*/  IADD3 R4, -R10, RZ, RZ ;  /* 0x000000ff0a047210 */ /* 0x008fca0007ffe1ff */
[----:B-1----:R-:W-:Y:S01]  /*38770*/  @P4 IMAD R9, R13, R4, R2 ;  /* 0x000000040d094224 */ /* 0x002fe200078e0202 */
[----:B------:R-:W-:Y:S01]  /*38780*/  MOV R2, R12 ;  /* 0x0000000c00027202 */ /* 0x000fe20000000f00 */
[----:B------:R-:W-:Y:S06]  /*38790*/  @!P1 BRA `(.L_x_359) ;  /* 0x0000000000289947 */ /* 0x000fec0003800000 */
[----:B------:R-:W-:Y:S02]  /*387a0*/  ULDC UR6, c[0x0][0x8dc] ;  /* 0x0002370000067ab9 */ /* 0x000fe40000000800 */
[----:B------:R-:W-:-:S04]  /*387b0*/  IADD3 R3, P1, R12, UR6, RZ ;  /* 0x000000060c037c10 */ /* 0x000fc8000ff3e0ff */
[----:B------:R-:W-:-:S05]  /*387c0*/  IADD3.X R13, RZ, R15, RZ, P1, !PT ;  /* 0x0000000fff0d7210 */ /* 0x000fca0000ffe4ff */
[----:B------:R-:W-:-:S04]  /*387d0*/  IMAD.WIDE.U32 R4, R13, UR4, RZ ;  /* 0x000000040d047c25 */ /* 0x000fc8000f8e00ff */
[----:B------:R-:W-:-:S04]  /*387e0*/  IMAD.WIDE.U32 R4, P1, R3, UR5, R4 ;  /* 0x0000000503047c25 */ /* 0x000fc8000f820004 */
[----:B------:R-:W-:Y:S01]  /*387f0*/  IMAD.WIDE.U32 R2, R3, UR4, RZ ;  /* 0x0000000403027c25 */ /* 0x000fe2000f8e00ff */
[----:B------:R-:W-:-:S04]  /*38800*/  MOV R2, R5 ;  /* 0x0000000500027202 */ /* 0x000fc80000000f00 */
[----:B------:R-:W-:Y:S02]  /*38810*/  IADD3 RZ, P3, R3, R4, RZ ;  /* 0x0000000403ff7210 */ /* 0x000fe40007f7e0ff */
[----:B------:R-:W-:-:S03]  /*38820*/  IADD3.X R3, RZ, RZ, RZ, P1, !PT ;  /* 0x000000ffff037210 */ /* 0x000fc60000ffe4ff */
[----:B------:R-:W-:-:S08]  /*38830*/  IMAD.WIDE.U32.X R2, R13, UR5, R2, P3 ;  /* 0x000000050d027c25 */ /* 0x000fd000098e0402 */
.L_x_359:
[--C-:B------:R-:W-:Y:S01]  /*38840*/  SHF.R.U64 R10, R2, UR7, R3.reuse ;  /* 0x00000007020a7c19 */ /* 0x100fe20008001203 */
[----:B------:R-:W-:Y:S01]  /*38850*/  ULDC.64 UR4, c[0x0][0x8c8] ;  /* 0x0002320000047ab9 */ /* 0x000fe20000000a00 */
[----:B------:R-:W-:Y:S01]  /*38860*/  SHF.R.U32.HI R2, RZ, UR7, R3 ;  /* 0x00000007ff027c19 */ /* 0x000fe20008011603 */
[----:B------:R-:W-:Y:S01]  /*38870*/  ULDC.64 UR6, c[0x0][0x8e8] ;  /* 0x00023a0000067ab9 */ /* 0x000fe20000000a00 */
[----:B------:R-:W-:Y:S02]  /*38880*/  IADD3 R13, P1, RZ, -R10, RZ ;  /* 0x8000000aff0d7210 */ /* 0x000fe40007f3e0ff */
[----:B------:R-:W-:Y:S02]  /*38890*/  MOV R3, R15 ;  /* 0x0000000f00037202 */ /* 0x000fe40000000f00 */
[----:B------:R-:W-:Y:S02]  /*388a0*/  IADD3.X R2, RZ, ~R2, RZ, P1, !PT ;  /* 0x80000002ff027210 */ /* 0x000fe40000ffe4ff */
[----:B------:R-:W-:-:S03]  /*388b0*/  ISETP.NE.U32.AND P1, PT, RZ, UR6, PT ;  /* 0x00000006ff007c0c */ /* 0x000fc6000bf25070 */
[----:B------:R-:W-:Y:S01]  /*388c0*/  IMAD R2, R2, UR4, RZ ;  /* 0x0000000402027c24 */ /* 0x000fe2000f8e02ff */
[----:B------:R-:W-:-:S03]  /*388d0*/  ISETP.NE.AND.EX P1, PT, RZ, UR7, PT, P1 ;  /* 0x00000007ff007c0c */ /* 0x000fc6000bf25310 */
[----:B------:R-:W-:Y:S01]  /*388e0*/  IMAD R5, R13, UR5, R2 ;  /* 0x000000050d057c24 */ /* 0x000fe2000f8e0202 */
[----:B------:R-:W-:-:S05]  /*388f0*/  MOV R2, R12 ;  /* 0x0000000c00027202 */ /* 0x000fca0000000f00 */
[----:B------:R-:W-:Y:S01]  /*38900*/  IMAD.WIDE.U32 R2, R13, UR4, R2 ;  /* 0x000000040d027c25 */ /* 0x000fe2000f8e0002 */
[----:B------:R-:W-:-:S04]  /*38910*/  ULDC UR4, c[0x0][0x8c0] ;  /* 0x0002300000047ab9 */ /* 0x000fc80000000800 */
[----:B------:R-:W-:-:S04]  /*38920*/  IADD3 R3, R3, R5, RZ ;  /* 0x0000000503037210 */ /* 0x000fc80007ffe0ff */
[--C-:B------:R-:W-:Y:S02]  /*38930*/  SHF.R.U64 R12, R2, UR4, R3.reuse ;  /* 0x00000004020c7c19 */ /* 0x100fe40008001203 */
[----:B------:R-:W-:Y:S01]  /*38940*/  SHF.R.U32.HI R3, RZ, UR4, R3 ;  /* 0x00000004ff037c19 */ /* 0x000fe20008011603 */
[----:B------:R-:W-:-:S03]  /*38950*/  ULDC UR4, c[0x0][0x8b0] ;  /* 0x00022c0000047ab9 */ /* 0x000fc60000000800 */
[--C-:B------:R-:W-:Y:S02]  /*38960*/  SHF.R.U64 R13, R12, UR4, R3.reuse ;  /* 0x000000040c0d7c19 */ /* 0x100fe40008001203 */
[----:B------:R-:W-:Y:S01]  /*38970*/  SHF.R.U32.HI R2, RZ, UR4, R3 ;  /* 0x00000004ff027c19 */ /* 0x000fe20008011603 */
[----:B------:R-:W-:-:S03]  /*38980*/  ULDC UR4, c[0x0][0x900] ;  /* 0x0002400000047ab9 */ /* 0x000fc60000000800 */
[--C-:B------:R-:W-:Y:S02]  /*38990*/  SHF.R.U64 R14, R13, UR4, R2.reuse ;  /* 0x000000040d0e7c19 */ /* 0x100fe40008001202 */
[----:B------:R-:W-:Y:S02]  /*389a0*/  SHF.R.U32.HI R15, RZ, UR4, R2 ;  /* 0x00000004ff0f7c19 */ /* 0x000fe40008011602 */
[----:B------:R-:W-:Y:S02]  /*389b0*/  MOV R2, R14 ;  /* 0x0000000e00027202 */ /* 0x000fe40000000f00 */
        /* <DEDUP_REMOVED lines=12> */
.L_x_360:
[----:B------:R-:W-:Y:S01]  /*38a80*/  ULDC UR4, c[0x0][0x8f0] ;  /* 0x00023c0000047ab9 */ /* 0x000fe20000000800 */
[----:B------:R-:W-:Y:S02]  /*38a90*/  LOP3.LUT R13, R13, UR16, RZ, 0xc0, !PT ;  /* 0x000000100d0d7c12 */ /* 0x000fe4000f8ec0ff */
[----:B------:R-:W-:Y:S01]  /*38aa0*/  SHF.R.U64 R2, R2, UR4, R3 ;  /* 0x0000000402027c19 */ /* 0x000fe20008001203 */
[----:B------:R-:W-:-:S03]  /*38ab0*/  ULDC UR4, c[0x0][0x8e0] ;  /* 0x0002380000047ab9 */ /* 0x000fc60000000800 */
[C---:B------:R-:W-:Y:S01]  /*38ac0*/  IADD3 R3, -R2.reuse, RZ, RZ ;  /* 0x000000ff02037210 */ /* 0x040fe20007ffe1ff */
[----:B------:R-:W-:-:S04]  /*38ad0*/  IMAD R4, R2, UR17, R13 ;  /* 0x0000001102047c24 */ /* 0x000fc8000f8e020d */
[----:B------:R-:W-:Y:S01]  /*38ae0*/  IMAD R14, R3, UR4, R14 ;  /* 0x00000004030e7c24 */ /* 0x000fe2000f8e020e */
[----:B------:R-:W-:Y:S01]  /*38af0*/  ULDC UR4, c[0x0][0x8b8] ;  /* 0x00022e0000047ab9 */ /* 0x000fe20000000800 */
[----:B------:R-:W-:Y:S01]  /*38b00*/  LOP3.LUT R3, R12, UR15, RZ, 0xc0, !PT ;  /* 0x0000000f0c037c12 */ /* 0x000fe2000f8ec0ff */
[----:B------:R-:W-:Y:S01]  /*38b10*/  IMAD R9, R4, UR4, R9 ;  /* 0x0000000404097c24 */ /* 0x000fe2000f8e0209 */
[----:B------:R-:W-:Y:S01]  /*38b20*/  ULDC UR4, c[0x0][0x8a8] ;  /* 0x00022a0000047ab9 */ /* 0x000fe20000000800 */
[----:B------:R-:W-:Y:S02]  /*38b30*/  MOV R4, 0x1 ;  /* 0x0000000100047802 */ /* 0x000fe40000000f00 */
[----:B------:R-:W-:-:S05]  /*38b40*/  IMAD R14, R14, UR4, R3 ;  /* 0x000000040e0e7c24 */ /* 0x000fca000f8e0203 */
[----:B------:R-:W-:Y:S02]  /*38b50*/  SEL R2, R14, R9, !P4 ;  /* 0x000000090e027207 */ /* 0x000fe40006000000 */
[----:B------:R-:W-:-:S07]  /*38b60*/  SEL R3, R9, R14, !P4 ;  /* 0x0000000e09037207 */ /* 0x000fce0006000000 */
.L_x_358:
[----:B------:R-:W-:Y:S05]  /*38b70*/  BSYNC B1 ;  /* 0x0000000000017941 */ /* 0x000fea0003800000 */
.L_x_357:
[----:B------:R-:W-:-:S13]  /*38b80*/  LOP3.LUT P1, RZ, R4, 0xff, RZ, 0xc0, !PT ;  /* 0x000000ff04ff7812 */ /* 0x000fda000782c0ff */
[----:B------:R-:W-:Y:S05]  /*38b90*/  @P1 BRA `(.L_x_361) ;  /* 0xfffffff400381947 */ /* 0x000fea000383ffff */
[----:B------:R-:W-:Y:S05]  /*38ba0*/  BSYNC B0 ;  /* 0x0000000000007941 */ /* 0x000fea0003800000 */
.L_x_349:
[----:B------:R-:W-:-:S03]  /*38bb0*/  UMOV UR4, 0xffffffff ;  /* 0xffffffff00047882 */ /* 0x000fc60000000000 */
[----:B------:R-:W-:Y:S05]  /*38bc0*/  BRA.DIV UR4, `(.L_x_362) ;  /* 0x00000012047c7947 */ /* 0x000fea000b800000 */
[----:B------:R-:W-:-:S13]  /*38bd0*/  ELECT P6, URZ, PT ;  /* 0x00000000003f782f */ /* 0x000fda00038c0000 */
.L_x_413:
[----:B------:R-:W-:Y:S04]  /*38be0*/  BSSY B0, `(.L_x_363) ;  /* 0x000003e000007945 */ /* 0x000fe80003800000 */
[----:B------:R-:W-:Y:S05]  /*38bf0*/  @!P6 BRA `(.L_x_364) ;  /* 0x0000000000f0e947 */ /* 0x000fea0003800000 */
[----:B------:R-:W2:Y:S02]  /*38c00*/  LDL.LU R2, [R1+0x4b4] ;  /* 0x0004b40001027983 */ /* 0x000ea40000300800 */
[----:B--2---:R-:W-:-:S04]  /*38c10*/  LOP3.LUT R2, R2, 0x2, RZ, 0xfc, !PT ;  /* 0x0000000202027812 */ /* 0x004fc800078efcff */
[----:B------:R-:W-:-:S13]  /*38c20*/  ISETP.NE.AND P0, PT, R2, 0x3, PT ;  /* 0x000000030200780c */ /* 0x000fda0003f05270 */
[----:B------:R-:W-:Y:S05]  /*38c30*/  @!P0 BRA `(.L_x_365) ;  /* 0x0000000000048947 */ /* 0x000fea0003800000 */
[----:B------:R-:W-:Y:S01]  /*38c40*/  BPT.TRAP 0x1 ;  /* 0x000000040000795c */ /* 0x000fe20000300000 */
.L_x_365:
[----:B------:R-:W2:Y:S01]  /*38c50*/  S2R R3, SR_CgaCtaId ;  /* 0x0000000000037919 */ /* 0x000ea20000008800 */
[----:B------:R-:W-:-:S04]  /*38c60*/  MOV R2, 0x400 ;  /* 0x0000040000027802 */ /* 0x000fc80000000f00 */
[----:B--2---:R-:W-:Y:S02]  /*38c70*/  LEA R3, R3, R2, 0x18 ;  /* 0x0000000203037211 */ /* 0x004fe400078ec0ff */
[----:B------:R-:W-:Y:S02]  /*38c80*/  SHF.L.U32 R2, R0, 0x1f, RZ ;  /* 0x0000001f00027819 */ /* 0x000fe400000006ff */
[----:B------:R-:W-:-:S04]  /*38c90*/  IADD3 R3, R3, 0x30, RZ ;  /* 0x0000003003037810 */ /* 0x000fc80007ffe0ff */
[----:B------:R-:W-:-:S04]  /*38ca0*/  LEA R5, R6, R3, 0x3 ;  /* 0x0000000306057211 */ /* 0x000fc800078e18ff */
[----:B------:R-:W2:Y:S02]  /*38cb0*/  SYNCS.PHASECHK.TRANS64.TRYWAIT P0, [R5+URZ], R2 ;  /* 0x00000002050075a7 */ /* 0x000ea4000800017f */
[----:B--2---:R-:W-:Y:S05]  /*38cc0*/  @!P0 BRA `(.L_x_366) ;  /* 0x00000010005c8947 */ /* 0x004fea0003800000 */
.L_x_414:
[----:B------:R-:W-:-:S04]  /*38cd0*/  IADD3 R6, R6, 0x1, RZ ;  /* 0x0000000106067810 */ /* 0x000fc80007ffe0ff */
[----:B------:R-:W-:-:S04]  /*38ce0*/  ISETP.NE.AND P0, PT, R6, 0x6, PT ;  /* 0x000000060600780c */ /* 0x000fc80003f05270 */
[----:B--2---:R-:W-:Y:S02]  /*38cf0*/  SEL R5, RZ, 0x1, P0 ;  /* 0x00000001ff057807 */ /* 0x004fe40000000000 */
[----:B------:R-:W-:Y:S02]  /*38d00*/  SEL R6, R6, RZ, P0 ;  /* 0x000000ff06067207 */ /* 0x000fe40000000000 */
[----:B------:R-:W-:Y:S02]  /*38d10*/  LOP3.LUT R5, R0, R5, RZ, 0x3c, !PT ;  /* 0x0000000500057212 */ /* 0x000fe400078e3cff */
[----:B------:R-:W-:Y:S02]  /*38d20*/  LEA R7, R6, R3, 0x3 ;  /* 0x0000000306077211 */ /* 0x000fe400078e18ff */
[----:B------:R-:W-:-:S04]  /*38d30*/  SHF.L.U32 R0, R5, 0x1f, RZ ;  /* 0x0000001f05007819 */ /* 0x000fc800000006ff */
[----:B------:R-:W2:Y:S02]  /*38d40*/  SYNCS.PHASECHK.TRANS64.TRYWAIT P0, [R7+URZ], R0 ;  /* 0x00000000070075a7 */ /* 0x000ea4000800017f */
[----:B--2---:R-:W-:Y:S05]  /*38d50*/  @!P0 BRA `(.L_x_367) ;  /* 0x00000010004c8947 */ /* 0x004fea0003800000 */
.L_x_415:
[----:B--2---:R-:W-:-:S04]  /*38d60*/  IADD3 R0, R6, 0x1, RZ ;  /* 0x0000000106007810 */ /* 0x004fc80007ffe0ff */
[----:B------:R-:W-:-:S04]  /*38d70*/  ISETP.NE.AND P0, PT, R0, 0x6, PT ;  /* 0x000000060000780c */ /* 0x000fc80003f05270 */
[----:B------:R-:W-:Y:S02]  /*38d80*/  SEL R2, RZ, 0x1, P0 ;  /* 0x00000001ff027807 */ /* 0x000fe40000000000 */
[----:B------:R-:W-:Y:S02]  /*38d90*/  SEL R4, R0, RZ, P0 ;  /* 0x000000ff00047207 */ /* 0x000fe40000000000 */
[----:B------:R-:W-:Y:S02]  /*38da0*/  LOP3.LUT R5, R5, R2, RZ, 0x3c, !PT ;  /* 0x0000000205057212 */ /* 0x000fe400078e3cff */
[----:B------:R-:W-:Y:S02]  /*38db0*/  LEA R7, R4, R3, 0x3 ;  /* 0x0000000304077211 */ /* 0x000fe400078e18ff */
[----:B------:R-:W-:-:S04]  /*38dc0*/  SHF.L.U32 R0, R5, 0x1f, RZ ;  /* 0x0000001f05007819 */ /* 0x000fc800000006ff */
[----:B------:R-:W2:Y:S02]  /*38dd0*/  SYNCS.PHASECHK.TRANS64.TRYWAIT P0, [R7+URZ], R0 ;  /* 0x00000000070075a7 */ /* 0x000ea4000800017f */
[----:B--2---:R-:W-:Y:S05]  /*38de0*/  @!P0 BRA `(.L_x_368) ;  /* 0x00000010003c8947 */ /* 0x004fea0003800000 */
.L_x_416:
        /* <DEDUP_REMOVED lines=9> */
.L_x_417:
        /* <DEDUP_REMOVED lines=9> */
.L_x_418:
[----:B--2---:R-:W-:-:S04]  /*38f10*/  IADD3 R0, R4, 0x1, RZ ;  /* 0x0000000104007810 */ /* 0x004fc80007ffe0ff */
[----:B------:R-:W-:-:S04]  /*38f20*/  ISETP.NE.AND P0, PT, R0, 0x6, PT ;  /* 0x000000060000780c */ /* 0x000fc80003f05270 */
[----:B------:R-:W-:Y:S02]  /*38f30*/  SEL R2, RZ, 0x1, P0 ;  /* 0x00000001ff027807 */ /* 0x000fe40000000000 */
[----:B------:R-:W-:Y:S02]  /*38f40*/  SEL R0, R0, RZ, P0 ;  /* 0x000000ff00007207 */ /* 0x000fe40000000000 */
[----:B------:R-:W-:Y:S02]  /*38f50*/  LOP3.LUT R2, R5, R2, RZ, 0x3c, !PT ;  /* 0x0000000205027212 */ /* 0x000fe400078e3cff */
[----:B------:R-:W-:Y:S02]  /*38f60*/  LEA R3, R0, R3, 0x3 ;  /* 0x0000000300037211 */ /* 0x000fe400078e18ff */
[----:B------:R-:W-:-:S07]  /*38f70*/  SHF.L.U32 R0, R2, 0x1f, RZ ;  /* 0x0000001f02007819 */ /* 0x000fce00000006ff */
.L_x_371:
[----:B--2---:R2:W3:Y:S02]  /*38f80*/  SYNCS.PHASECHK.TRANS64.TRYWAIT P0, [R3+URZ], R0 ;  /* 0x00000000030075a7 */ /* 0x0044e4000800017f */
[----:B---3--:R-:W-:Y:S05]  /*38f90*/  @!P0 NANOSLEEP.SYNCS 0x989680 ;  /* 0x009896800000895d */ /* 0x008fea0003900000 */
[----:B------:R-:W3:Y:S02]  /*38fa0*/  @!P0 SYNCS.PHASECHK.TRANS64 P0, [R3+URZ], R0 ;  /* 0x00000000030085a7 */ /* 0x000ee4000800007f */
[----:B---3--:R-:W-:Y:S05]  /*38fb0*/  @!P0 BRA `(.L_x_371) ;  /* 0xfffffffc00f08947 */ /* 0x008fea000383ffff */
.L_x_364:
[----:B------:R-:W-:Y:S05]  /*38fc0*/  BSYNC B0 ;  /* 0x0000000000007941 */ /* 0x000fea0003800000 */
.L_x_363:
[----:B------:R-:W-:Y:S05]  /*38fd0*/  EXIT ;  /* 0x000000000000794d */ /* 0x000fea0003800000 */
.L_x_20:
[----:B---3--:R-:W-:-:S04]  /*38fe0*/  MOV R3, UR5 ;  /* 0x0000000500037c02 */ /* 0x008fc80008000f00 */
[----:B------:R3:W4:Y:S03]  /*38ff0*/  SYNCS.PHASECHK.TRANS64.TRYWAIT P0, [R3+URZ], R0 ;  /* 0x00000000030075a7 */ /* 0x000726000800017f */
[----:B----4-:R-:W-:Y:S05]  /*39000*/  @!P0 NANOSLEEP.SYNCS 0x989680 ;  /* 0x009896800000895d */ /* 0x010fea0003900000 */
[----:B------:R-:W4:Y:S02]  /*39010*/  @!P0 SYNCS.PHASECHK.TRANS64 P0, [R3+URZ], R0 ;  /* 0x00000000030085a7 */ /* 0x000f24000800007f */
[----:B----4-:R-:W-:Y:S05]  /*39020*/  @!P0 BRA `(.L_x_20) ;  /* 0xfffffffc00ec8947 */ /* 0x010fea000383ffff */
[----:B------:R-:W-:Y:S05]  /*39030*/  BRA `(.L_x_19) ;  /* 0xfffffca000407947 */ /* 0x000fea000383ffff */
.L_x_26:
[----:B----4-:R-:W-:-:S04]  /*39040*/  MOV R7, UR8 ;  /* 0x0000000800077c02 */ /* 0x010fc80008000f00 */
[----:B------:R4:W1:Y:S03]  /*39050*/  SYNCS.PHASECHK.TRANS64.TRYWAIT P0, [R7+URZ], R4 ;  /* 0x00000004070075a7 */ /* 0x000866000800017f */
[----:B-1----:R-:W-:Y:S05]  /*39060*/  @!P0 NANOSLEEP.SYNCS 0x989680 ;  /* 0x009896800000895d */ /* 0x002fea0003900000 */
[----:B------:R-:W1:Y:S02]  /*39070*/  @!P0 SYNCS.PHASECHK.TRANS64 P0, [R7+URZ], R4 ;  /* 0x00000004070085a7 */ /* 0x000e64000800007f */
[----:B-1----:R-:W-:Y:S05]  /*39080*/  @!P0 BRA `(.L_x_26) ;  /* 0xfffffffc00ec8947 */ /* 0x002fea000383ffff */
[----:B------:R-:W-:Y:S05]  /*39090*/  BRA `(.L_x_25) ;  /* 0xfffffce400b07947 */ /* 0x000fea000383ffff */
.L_x_50:
[----:B-1----:R1:W3:Y:S02]  /*390a0*/  SYNCS.PHASECHK.TRANS64.TRYWAIT P0, [R6+URZ+0x60], R0 ;  /* 0x00006000060075a7 */ /* 0x0022e4000800017f */
[----:B---3--:R-:W-:Y:S05]  /*390b0*/  @!P0 NANOSLEEP.SYNCS 0x989680 ;  /* 0x009896800000895d */ /* 0x008fea0003900000 */
[----:B------:R-:W3:Y:S02]  /*390c0*/  @!P0 SYNCS.PHASECHK.TRANS64 P0, [R6+URZ+0x60], R0 ;  /* 0x00006000060085a7 */ /* 0x000ee4000800007f */
[----:B---3--:R-:W-:Y:S05]  /*390d0*/  @!P0 BRA `(.L_x_50) ;  /* 0xfffffffc00f08947 */ /* 0x008fea000383ffff */
[----:B------:R-:W-:Y:S05]  /*390e0*/  BRA `(.L_x_372) ;  /* 0xfffffd8800347947 */ /* 0x000fea000383ffff */
.L_x_61:
[----:B-1----:R1:W3:Y:S02]  /*390f0*/  SYNCS.PHASECHK.TRANS64.TRYWAIT P1, [R7+URZ+0x60], R8 ;  /* 0x00006008070075a7 */ /* 0x0022e4000802017f */
[----:B---3--:R-:W-:Y:S05]  /*39100*/  @!P1 NANOSLEEP.SYNCS 0x989680 ;  /* 0x009896800000995d */ /* 0x008fea0003900000 */
[----:B------:R-:W3:Y:S02]  /*39110*/  @!P1 SYNCS.PHASECHK.TRANS64 P1, [R7+URZ+0x60], R8 ;  /* 0x00006008070095a7 */ /* 0x000ee4000802007f */
[----:B---3--:R-:W-:Y:S05]  /*39120*/  @!P1 BRA `(.L_x_61) ;  /* 0xfffffffc00f09947 */ /* 0x008fea000383ffff */
[----:B------:R-:W-:Y:S05]  /*39130*/  BRA `(.L_x_373) ;  /* 0xfffffda800f47947 */ /* 0x000fea000383ffff */
.L_x_72:
[----:B-1----:R1:W2:Y:S02]  /*39140*/  SYNCS.PHASECHK.TRANS64.TRYWAIT P1, [R7+URZ+0x60], R8 ;  /* 0x00006008070075a7 */ /* 0x0022a4000802017f */
[----:B--2---:R-:W-:Y:S05]  /*39150*/  @!P1 NANOSLEEP.SYNCS 0x989680 ;  /* 0x009896800000995d */ /* 0x004fea0003900000 */
[----:B------:R-:W2:Y:S02]  /*39160*/  @!P1 SYNCS.PHASECHK.TRANS64 P1, [R7+URZ+0x60], R8 ;  /* 0x00006008070095a7 */ /* 0x000ea4000802007f */
[----:B--2---:R-:W-:Y:S05]  /*39170*/  @!P1 BRA `(.L_x_72) ;  /* 0xfffffffc00f09947 */ /* 0x004fea000383ffff */
[----:B------:R-:W-:Y:S05]  /*39180*/  BRA `(.L_x_374) ;  /* 0xfffffdcc00b47947 */ /* 0x000fea000383ffff */
.L_x_83:
[----:B-1----:R1:W2:Y:S02]  /*39190*/  SYNCS.PHASECHK.TRANS64.TRYWAIT P1, [R9+URZ+0x60], R10 ;  /* 0x0000600a090075a7 */ /* 0x0022a4000802017f */
[----:B--2---:R-:W-:Y:S05]  /*391a0*/  @!P1 NANOSLEEP.SYNCS 0x989680 ;  /* 0x009896800000995d */ /* 0x004fea0003900000 */
[----:B------:R-:W2:Y:S02]  /*391b0*/  @!P1 SYNCS.PHASECHK.TRANS64 P1, [R9+URZ+0x60], R10 ;  /* 0x0000600a090095a7 */ /* 0x000ea4000802007f */
[----:B--2---:R-:W-:Y:S05]  /*391c0*/  @!P1 BRA `(.L_x_83) ;  /* 0xfffffffc00f09947 */ /* 0x004fea000383ffff */
[----:B------:R-:W-:Y:S05]  /*391d0*/  BRA `(.L_x_375) ;  /* 0xfffffdf000347947 */ /* 0x000fea000383ffff */
.L_x_94:
[----:B-1----:R1:W2:Y:S02]  /*391e0*/  SYNCS.PHASECHK.TRANS64.TRYWAIT P1, [R9+URZ+0x60], R10 ;  /* 0x0000600a090075a7 */ /* 0x0022a4000802017f */
[----:B--2---:R-:W-:Y:S05]  /*391f0*/  @!P1 NANOSLEEP.SYNCS 0x989680 ;  /* 0x009896800000995d */ /* 0x004fea0003900000 */
[----:B------:R-:W2:Y:S02]  /*39200*/  @!P1 SYNCS.PHASECHK.TRANS64 P1, [R9+URZ+0x60], R10 ;  /* 0x0000600a090095a7 */ /* 0x000ea4000802007f */
[----:B--2---:R-:W-:Y:S05]  /*39210*/  @!P1 BRA `(.L_x_94) ;  /* 0xfffffffc00f09947 */ /* 0x004fea000383ffff */
[----:B------:R-:W-:Y:S05]  /*39220*/  BRA `(.L_x_376) ;  /* 0xfffffe1400047947 */ /* 0x000fea000383ffff */
.L_x_105:
[----:B-1----:R1:W2:Y:S02]  /*39230*/  SYNCS.PHASECHK.TRANS64.TRYWAIT P1, [R9+URZ+0x60], R10 ;  /* 0x0000600a090075a7 */ /* 0x0022a4000802017f */
[----:B--2---:R-:W-:Y:S05]  /*39240*/  @!P1 NANOSLEEP.SYNCS 0x989680 ;  /* 0x009896800000995d */ /* 0x004fea0003900000 */
[----:B------:R-:W2:Y:S02]  /*39250*/  @!P1 SYNCS.PHASECHK.TRANS64 P1, [R9+URZ+0x60], R10 ;  /* 0x0000600a090095a7 */ /* 0x000ea4000802007f */
[----:B--2---:R-:W-:Y:S05]  /*39260*/  @!P1 BRA `(.L_x_105) ;  /* 0xfffffffc00f09947 */ /* 0x004fea000383ffff */
[----:B------:R-:W-:Y:S05]  /*39270*/  BRA `(.L_x_377) ;  /* 0xfffffe3400947947 */ /* 0x000fea000383ffff */
.L_x_116:
[----:B-1----:R1:W2:Y:S02]  /*39280*/  SYNCS.PHASECHK.TRANS64.TRYWAIT P1, [R9+URZ+0x60], R10 ;  /* 0x0000600a090075a7 */ /* 0x0022a4000802017f */
[----:B--2---:R-:W-:Y:S05]  /*39290*/  @!P1 NANOSLEEP.SYNCS 0x989680 ;  /* 0x009896800000995d */ /* 0x004fea0003900000 */
[----:B------:R-:W2:Y:S02]  /*392a0*/  @!P1 SYNCS.PHASECHK.TRANS64 P1, [R9+URZ+0x60], R10 ;  /* 0x0000600a090095a7 */ /* 0x000ea4000802007f */
[----:B--2---:R-:W-:Y:S05]  /*392b0*/  @!P1 BRA `(.L_x_116) ;  /* 0xfffffffc00f09947 */ /* 0x004fea000383ffff */
[----:B------:R-:W-:Y:S05]  /*392c0*/  BRA `(.L_x_378) ;  /* 0xfffffe5800647947 */ /* 0x000fea000383ffff */
.L_x_127:
[----:B-1----:R1:W2:Y:S02]  /*392d0*/  SYNCS.PHASECHK.TRANS64.TRYWAIT P1, [R9+URZ+0x60], R10 ;  /* 0x0000600a090075a7 */ /* 0x0022a4000802017f */
[----:B--2---:R-:W-:Y:S05]  /*392e0*/  @!P1 NANOSLEEP.SYNCS 0x989680 ;  /* 0x009896800000995d */ /* 0x004fea0003900000 */
[----:B------:R-:W2:Y:S02]  /*392f0*/  @!P1 SYNCS.PHASECHK.TRANS64 P1, [R9+URZ+0x60], R10 ;  /* 0x0000600a090095a7 */ /* 0x000ea4000802007f */
[----:B--2---:R-:W-:Y:S05]  /*39300*/  @!P1 BRA `(.L_x_127) ;  /* 0xfffffffc00f09947 */ /* 0x004fea000383ffff */
[----:B------:R-:W-:Y:S05]  /*39310*/  BRA `(.L_x_379) ;  /* 0xfffffe7800f47947 */ /* 0x000fea000383ffff */
.L_x_138:
[----:B-1----:R1:W2:Y:S02]  /*39320*/  SYNCS.PHASECHK.TRANS64.TRYWAIT P1, [R9+URZ+0x60], R10 ;  /* 0x0000600a090075a7 */ /* 0x0022a4000802017f */
[----:B--2---:R-:W-:Y:S05]  /*39330*/  @!P1 NANOSLEEP.SYNCS 0x989680 ;  /* 0x009896800000995d */ /* 0x004fea0003900000 */
[----:B------:R-:W2:Y:S02]  /*39340*/  @!P1 SYNCS.PHASECHK.TRANS64 P1, [R9+URZ+0x60], R10 ;  /* 0x0000600a090095a7 */ /* 0x000ea4000802007f */
[----:B--2---:R-:W-:Y:S05]  /*39350*/  @!P1 BRA `(.L_x_138) ;  /* 0xfffffffc00f09947 */ /* 0x004fea000383ffff */
[----:B------:R-:W-:Y:S05]  /*39360*/  BRA `(.L_x_380) ;  /* 0xfffffe9c00c47947 */ /* 0x000fea000383ffff */
.L_x_149:
[----:B-1----:R1:W2:Y:S02]  /*39370*/  SYNCS.PHASECHK.TRANS64.TRYWAIT P1, [R9+URZ+0x60], R10 ;  /* 0x0000600a090075a7 */ /* 0x0022a4000802017f */
[----:B--2---:R-:W-:Y:S05]  /*39380*/  @!P1 NANOSLEEP.SYNCS 0x989680 ;  /* 0x009896800000995d */ /* 0x004fea0003900000 */
[----:B------:R-:W2:Y:S02]  /*39390*/  @!P1 SYNCS.PHASECHK.TRANS64 P1, [R9+URZ+0x60], R10 ;  /* 0x0000600a090095a7 */ /* 0x000ea4000802007f */
[----:B--2---:R-:W-:Y:S05]  /*393a0*/  @!P1 BRA `(.L_x_149) ;  /* 0xfffffffc00f09947 */ /* 0x004fea000383ffff */
[----:B------:R-:W-:Y:S05]  /*393b0*/  BRA `(.L_x_381) ;  /* 0xfffffec000547947 */ /* 0x000fea000383ffff */
.L_x_160:
[----:B-1----:R1:W2:Y:S02]  /*393c0*/  SYNCS.PHASECHK.TRANS64.TRYWAIT P1, [R9+URZ+0x60], R10 ;  /* 0x0000600a090075a7 */ /* 0x0022a4000802017f */
[----:B--2---:R-:W-:Y:S05]  /*393d0*/  @!P1 NANOSLEEP.SYNCS 0x989680 ;  /* 0x009896800000995d */ /* 0x004fea0003900000 */
[----:B------:R-:W2:Y:S02]  /*393e0*/  @!P1 SYNCS.PHASECHK.TRANS64 P1, [R9+URZ+0x60], R10 ;  /* 0x0000600a090095a7 */ /* 0x000ea4000802007f */
[----:B--2---:R-:W-:Y:S05]  /*393f0*/  @!P1 BRA `(.L_x_160) ;  /* 0xfffffffc00f09947 */ /* 0x004fea000383ffff */
[----:B------:R-:W-:Y:S05]  /*39400*/  BRA `(.L_x_382) ;  /* 0xfffffee400247947 */ /* 0x000fea000383ffff */
.L_x_171:
[----:B-1----:R1:W2:Y:S02]  /*39410*/  SYNCS.PHASECHK.TRANS64.TRYWAIT P1, [R9+URZ+0x60], R10 ;  /* 0x0000600a090075a7 */ /* 0x0022a4000802017f */
[----:B--2---:R-:W-:Y:S05]  /*39420*/  @!P1 NANOSLEEP.SYNCS 0x989680 ;  /* 0x009896800000995d */ /* 0x004fea0003900000 */
[----:B------:R-:W2:Y:S02]  /*39430*/  @!P1 SYNCS.PHASECHK.TRANS64 P1, [R9+URZ+0x60], R10 ;  /* 0x0000600a090095a7 */ /* 0x000ea4000802007f */
[----:B--2---:R-:W-:Y:S05]  /*39440*/  @!P1 BRA `(.L_x_171) ;  /* 0xfffffffc00f09947 */ /* 0x004fea000383ffff */
[----:B------:R-:W-:Y:S05]  /*39450*/  BRA `(.L_x_383) ;  /* 0xffffff0400d47947 */ /* 0x000fea000383ffff */
.L_x_182:
[----:B-1----:R1:W2:Y:S02]  /*39460*/  SYNCS.PHASECHK.TRANS64.TRYWAIT P1, [R9+URZ+0x60], R10 ;  /* 0x0000600a090075a7 */ /* 0x0022a4000802017f */
[----:B--2---:R-:W-:Y:S05]  /*39470*/  @!P1 NANOSLEEP.SYNCS 0x989680 ;  /* 0x009896800000995d */ /* 0x004fea0003900000 */
[----:B------:R-:W2:Y:S02]  /*39480*/  @!P1 SYNCS.PHASECHK.TRANS64 P1, [R9+URZ+0x60], R10 ;  /* 0x0000600a090095a7 */ /* 0x000ea4000802007f */
[----:B--2---:R-:W-:Y:S05]  /*39490*/  @!P1 BRA `(.L_x_182) ;  /* 0xfffffffc00f09947 */ /* 0x004fea000383ffff */
[----:B------:R-:W-:Y:S05]  /*394a0*/  BRA `(.L_x_384) ;  /* 0xffffff2800a47947 */ /* 0x000fea000383ffff */
.L_x_193:
[----:B-1----:R1:W2:Y:S02]  /*394b0*/  SYNCS.PHASECHK.TRANS64.TRYWAIT P1, [R9+URZ+0x60], R10 ;  /* 0x0000600a090075a7 */ /* 0x0022a4000802017f */
[----:B--2---:R-:W-:Y:S05]  /*394c0*/  @!P1 NANOSLEEP.SYNCS 0x989680 ;  /* 0x009896800000995d */ /* 0x004fea0003900000 */
[----:B------:R-:W2:Y:S02]  /*394d0*/  @!P1 SYNCS.PHASECHK.TRANS64 P1, [R9+URZ+0x60], R10 ;  /* 0x0000600a090095a7 */ /* 0x000ea4000802007f */
[----:B--2---:R-:W-:Y:S05]  /*394e0*/  @!P1 BRA `(.L_x_193) ;  /* 0xfffffffc00f09947 */ /* 0x004fea000383ffff */
[----:B------:R-:W-:Y:S05]  /*394f0*/  BRA `(.L_x_385) ;  /* 0xffffff4c00747947 */ /* 0x000fea000383ffff */
.L_x_204:
[----:B-1----:R1:W2:Y:S02]  /*39500*/  SYNCS.PHASECHK.TRANS64.TRYWAIT P1, [R9+URZ+0x60], R10 ;  /* 0x0000600a090075a7 */ /* 0x0022a4000802017f */
[----:B--2---:R-:W-:Y:S05]  /*39510*/  @!P1 NANOSLEEP.SYNCS 0x989680 ;  /* 0x009896800000995d */ /* 0x004fea0003900000 */
[----:B------:R-:W2:Y:S02]  /*39520*/  @!P1 SYNCS.PHASECHK.TRANS64 P1, [R9+URZ+0x60], R10 ;  /* 0x0000600a090095a7 */ /* 0x000ea4000802007f */
[----:B--2---:R-:W-:Y:S05]  /*39530*/  @!P1 BRA `(.L_x_204) ;  /* 0xfffffffc00f09947 */ /* 0x004fea000383ffff */
[----:B------:R-:W-:Y:S05]  /*39540*/  BRA `(.L_x_386) ;  /* 0xffffff7000447947 */ /* 0x000fea000383ffff */
.L_x_215:
[----:B-1----:R1:W2:Y:S02]  /*39550*/  SYNCS.PHASECHK.TRANS64.TRYWAIT P1, [R10+URZ+0x60], R9 ;  /* 0x000060090a0075a7 */ /* 0x0022a4000802017f */
[----:B--2---:R-:W-:Y:S05]  /*39560*/  @!P1 NANOSLEEP.SYNCS 0x989680 ;  /* 0x009896800000995d */ /* 0x004fea0003900000 */
[----:B------:R-:W2:Y:S02]  /*39570*/  @!P1 SYNCS.PHASECHK.TRANS64 P1, [R10+URZ+0x60], R9 ;  /* 0x000060090a0095a7 */ /* 0x000ea4000802007f */
[----:B--2---:R-:W-:Y:S05]  /*39580*/  @!P1 BRA `(.L_x_215) ;  /* 0xfffffffc00f09947 */ /* 0x004fea000383ffff */
[----:B------:R-:W-:Y:S05]  /*39590*/  BRA `(.L_x_387) ;  /* 0xffffff9400147947 */ /* 0x000fea000383ffff */
.L_x_231:
[----:B-1----:R-:W-:-:S04]  /*395a0*/  MOV R5, UR4 ;  /* 0x0000000400057c02 */ /* 0x002fc80008000f00 */
[----:B------:R1:W2:Y:S03]  /*395b0*/  SYNCS.PHASECHK.TRANS64.TRYWAIT P0, [R5+URZ+0xa8], R0 ;  /* 0x0000a800050075a7 */ /* 0x0002a6000800017f */
[----:B--2---:R-:W-:Y:S05]  /*395c0*/  @!P0 NANOSLEEP.SYNCS 0x989680 ;  /* 0x009896800000895d */ /* 0x004fea0003900000 */
[----:B------:R-:W2:Y:S02]  /*395d0*/  @!P0 SYNCS.PHASECHK.TRANS64 P0, [R5+URZ+0xa8], R0 ;  /* 0x0000a800050085a7 */ /* 0x000ea4000800007f */
[----:B--2---:R-:W-:Y:S05]  /*395e0*/  @!P0 BRA `(.L_x_231) ;  /* 0xfffffffc00ec8947 */ /* 0x004fea000383ffff */
[----:B------:R-:W-:Y:S05]  /*395f0*/  BRA `(.L_x_230) ;  /* 0xffffffc400387947 */ /* 0x000fea000383ffff */
.L_x_240:
[----:B--2---:R-:W-:-:S04]  /*39600*/  MOV R3, UR13 ;  /* 0x0000000d00037c02 */ /* 0x004fc80008000f00 */
[----:B------:R2:W3:Y:S03]  /*39610*/  SYNCS.PHASECHK.TRANS64.TRYWAIT P1, [R3+URZ+0x80], R2 ;  /* 0x00008002030075a7 */ /* 0x0004e6000802017f */
[----:B---3--:R-:W-:Y:S05]  /*39620*/  @!P1 NANOSLEEP.SYNCS 0x989680 ;  /* 0x009896800000995d */ /* 0x008fea0003900000 */
[----:B------:R-:W3:Y:S02]  /*39630*/  @!P1 SYNCS.PHASECHK.TRANS64 P1, [R3+URZ+0x80], R2 ;  /* 0x00008002030095a7 */ /* 0x000ee4000802007f */
[----:B---3--:R-:W-:Y:S05]  /*39640*/  @!P1 BRA `(.L_x_240) ;  /* 0xfffffffc00ec9947 */ /* 0x008fea000383ffff */
[----:B------:R-:W-:Y:S05]  /*39650*/  BRA `(.L_x_388) ;  /* 0xffffffc800207947 */ /* 0x000fea000383ffff */
.L_x_246:
[----:B--23--:R-:W-:-:S04]  /*39660*/  MOV R3, UR13 ;  /* 0x0000000d00037c02 */ /* 0x00cfc80008000f00 */
[----:B------:R2:W3:Y:S03]  /*39670*/  SYNCS.PHASECHK.TRANS64.TRYWAIT P1, [R3+URZ+0x88], R2 ;  /* 0x00008802030075a7 */ /* 0x0004e6000802017f */
[----:B---3--:R-:W-:Y:S05]  /*39680*/  @!P1 NANOSLEEP.SYNCS 0x989680 ;  /* 0x009896800000995d */ /* 0x008fea0003900000 */
[----:B------:R-:W3:Y:S02]  /*39690*/  @!P1 SYNCS.PHASECHK.TRANS64 P1, [R3+URZ+0x88], R2 ;  /* 0x00008802030095a7 */ /* 0x000ee4000802007f */
[----:B---3--:R-:W-:Y:S05]  /*396a0*/  @!P1 BRA `(.L_x_246) ;  /* 0xfffffffc00ec9947 */ /* 0x008fea000383ffff */
[----:B------:R-:W-:Y:S05]  /*396b0*/  BRA `(.L_x_389) ;  /* 0xffffffc800687947 */ /* 0x000fea000383ffff */
.L_x_252:
[----:B--234-:R-:W-:-:S04]  /*396c0*/  MOV R3, UR13 ;  /* 0x0000000d00037c02 */ /* 0x01cfc80008000f00 */
[----:B------:R2:W3:Y:S03]  /*396d0*/  SYNCS.PHASECHK.TRANS64.TRYWAIT P1, [R3+URZ+0x90], R2 ;  /* 0x00009002030075a7 */ /* 0x0004e6000802017f */
[----:B---3--:R-:W-:Y:S05]  /*396e0*/  @!P1 NANOSLEEP.SYNCS 0x989680 ;  /* 0x009896800000995d */ /* 0x008fea0003900000 */
[----:B------:R-:W3:Y:S02]  /*396f0*/  @!P1 SYNCS.PHASECHK.TRANS64 P1, [R3+URZ+0x90], R2 ;  /* 0x00009002030095a7 */ /* 0x000ee4000802007f */
[----:B---3--:R-:W-:Y:S05]  /*39700*/  @!P1 BRA `(.L_x_252) ;  /* 0xfffffffc00ec9947 */ /* 0x008fea000383ffff */
[----:B------:R-:W-:Y:S05]  /*39710*/  BRA `(.L_x_390) ;  /* 0xffffffc800bc7947 */ /* 0x000fea000383ffff */
.L_x_258:
[----:B-1234-:R-:W-:-:S04]  /*39720*/  MOV R3, UR13 ;  /* 0x0000000d00037c02 */ /* 0x01efc80008000f00 */
[----:B------:R1:W2:Y:S03]  /*39730*/  SYNCS.PHASECHK.TRANS64.TRYWAIT P1, [R3+URZ+0x98], R2 ;  /* 0x00009802030075a7 */ /* 0x0002a6000802017f */
[----:B--2---:R-:W-:Y:S05]  /*39740*/  @!P1 NANOSLEEP.SYNCS 0x989680 ;  /* 0x009896800000995d */ /* 0x004fea0003900000 */
[----:B------:R-:W2:Y:S02]  /*39750*/  @!P1 SYNCS.PHASECHK.TRANS64 P1, [R3+URZ+0x98], R2 ;  /* 0x00009802030095a7 */ /* 0x000ea4000802007f */
[----:B--2---:R-:W-:Y:S05]  /*39760*/  @!P1 BRA `(.L_x_258) ;  /* 0xfffffffc00ec9947 */ /* 0x004fea000383ffff */
[----:B------:R-:W-:Y:S05]  /*39770*/  BRA `(.L_x_391) ;  /* 0xffffffcc00087947 */ /* 0x000fea000383ffff */
.L_x_264:
[----:B-1----:R-:W-:-:S04]  /*39780*/  MOV R4, UR13 ;  /* 0x0000000d00047c02 */ /* 0x002fc80008000f00 */
[----:B------:R1:W2:Y:S03]  /*39790*/  SYNCS.PHASECHK.TRANS64.TRYWAIT P1, [R4+URZ+0x80], R3 ;  /* 0x00008003040075a7 */ /* 0x0002a6000802017f */
[----:B--2---:R-:W-:Y:S05]  /*397a0*/  @!P1 NANOSLEEP.SYNCS 0x989680 ;  /* 0x009896800000995d */ /* 0x004fea0003900000 */
[----:B------:R-:W2:Y:S02]  /*397b0*/  @!P1 SYNCS.PHASECHK.TRANS64 P1, [R4+URZ+0x80], R3 ;  /* 0x00008003040095a7 */ /* 0x000ea4000802007f */
[----:B--2---:R-:W-:Y:S05]  /*397c0*/  @!P1 BRA `(.L_x_264) ;  /* 0xfffffffc00ec9947 */ /* 0x004fea000383ffff */
[----:B------:R-:W-:Y:S05]  /*397d0*/  BRA `(.L_x_392) ;  /* 0xffffffcc005c7947 */ /* 0x000fea000383ffff */
.L_x_270:
[----:B-12---:R-:W-:-:S04]  /*397e0*/  MOV R4, UR13 ;  /* 0x0000000d00047c02 */ /* 0x006fc80008000f00 */
[----:B------:R1:W2:Y:S03]  /*397f0*/  SYNCS.PHASECHK.TRANS64.TRYWAIT P1, [R4+URZ+0x88], R3 ;  /* 0x00008803040075a7 */ /* 0x0002a6000802017f */
[----:B--2---:R-:W-:Y:S05]  /*39800*/  @!P1 NANOSLEEP.SYNCS 0x989680 ;  /* 0x009896800000995d */ /* 0x004fea0003900000 */
[----:B------:R-:W2:Y:S02]  /*39810*/  @!P1 SYNCS.PHASECHK.TRANS64 P1, [R4+URZ+0x88], R3 ;  /* 0x00008803040095a7 */ /* 0x000ea4000802007f */
[----:B--2---:R-:W-:Y:S05]  /*39820*/  @!P1 BRA `(.L_x_270) ;  /* 0xfffffffc00ec9947 */ /* 0x004fea000383ffff */
[----:B------:R-:W-:Y:S05]  /*39830*/  BRA `(.L_x_393) ;  /* 0xffffffcc009c7947 */ /* 0x000fea000383ffff */
.L_x_276:
[----:B-123--:R-:W-:-:S04]  /*39840*/  MOV R4, UR13 ;  /* 0x0000000d00047c02 */ /* 0x00efc80008000f00 */
[----:B------:R1:W2:Y:S03]  /*39850*/  SYNCS.PHASECHK.TRANS64.TRYWAIT P1, [R4+URZ+0x90], R3 ;  /* 0x00009003040075a7 */ /* 0x0002a6000802017f */
[----:B--2---:R-:W-:Y:S05]  /*39860*/  @!P1 NANOSLEEP.SYNCS 0x989680 ;  /* 0x009896800000995d */ /* 0x004fea0003900000 */
[----:B------:R-:W2:Y:S02]  /*39870*/  @!P1 SYNCS.PHASECHK.TRANS64 P1, [R4+URZ+0x90], R3 ;  /* 0x00009003040095a7 */ /* 0x000ea4000802007f */
[----:B--2---:R-:W-:Y:S05]  /*39880*/  @!P1 BRA `(.L_x_276) ;  /* 0xfffffffc00ec9947 */ /* 0x004fea000383ffff */
[----:B------:R-:W-:Y:S05]  /*39890*/  BRA `(.L_x_394) ;  /* 0xffffffcc00e47947 */ /* 0x000fea000383ffff */
.L_x_282:
[----:B-1234-:R-:W-:-:S04]  /*398a0*/  MOV R4, UR13 ;  /* 0x0000000d00047c02 */ /* 0x01efc80008000f00 */
[----:B------:R1:W2:Y:S03]  /*398b0*/  SYNCS.PHASECHK.TRANS64.TRYWAIT P1, [R4+URZ+0x98], R3 ;  /* 0x00009803040075a7 */ /* 0x0002a6000802017f */
[----:B--2---:R-:W-:Y:S05]  /*398c0*/  @!P1 NANOSLEEP.SYNCS 0x989680 ;  /* 0x009896800000995d */ /* 0x004fea0003900000 */
[----:B------:R-:W2:Y:S02]  /*398d0*/  @!P1 SYNCS.PHASECHK.TRANS64 P1, [R4+URZ+0x98], R3 ;  /* 0x00009803040095a7 */ /* 0x000ea4000802007f */
[----:B--2---:R-:W-:Y:S05]  /*398e0*/  @!P1 BRA `(.L_x_282) ;  /* 0xfffffffc00ec9947 */ /* 0x004fea000383ffff */
[----:B------:R-:W-:Y:S05]  /*398f0*/  BRA `(.L_x_395) ;  /* 0xffffffd000247947 */ /* 0x000fea000383ffff */
.L_x_288:
[----:B------:R-:W-:-:S04]  /*39900*/  MOV R5, UR13 ;  /* 0x0000000d00057c02 */ /* 0x000fc80008000f00 */
[----:B------:R1:W1:Y:S03]  /*39910*/  SYNCS.PHASECHK.TRANS64.TRYWAIT P1, [R5+URZ+0x80], R2 ;  /* 0x00008002050075a7 */ /* 0x000266000802017f */
[----:B-1----:R-:W-:Y:S05]  /*39920*/  @!P1 NANOSLEEP.SYNCS 0x989680 ;  /* 0x009896800000995d */ /* 0x002fea0003900000 */
[----:B------:R-:W1:Y:S02]  /*39930*/  @!P1 SYNCS.PHASECHK.TRANS64 P1, [R5+URZ+0x80], R2 ;  /* 0x00008002050095a7 */ /* 0x000e64000802007f */
[----:B-1----:R-:W-:Y:S05]  /*39940*/  @!P1 BRA `(.L_x_288) ;  /* 0xfffffffc00ec9947 */ /* 0x002fea000383ffff */
[----:B------:R-:W-:Y:S05]  /*39950*/  BRA `(.L_x_396) ;  /* 0xffffffd0006c7947 */ /* 0x000fea000383ffff */
.L_x_294:
[----:B------:R-:W-:-:S04]  /*39960*/  MOV R5, UR13 ;  /* 0x0000000d00057c02 */ /* 0x000fc80008000f00 */
[----:B------:R1:W1:Y:S03]  /*39970*/  SYNCS.PHASECHK.TRANS64.TRYWAIT P1, [R5+URZ+0x88], R2 ;  /* 0x00008802050075a7 */ /* 0x000266000802017f */
[----:B-1----:R-:W-:Y:S05]  /*39980*/  @!P1 NANOSLEEP.SYNCS 0x989680 ;  /* 0x009896800000995d */ /* 0x002fea0003900000 */
[----:B------:R-:W1:Y:S02]  /*39990*/  @!P1 SYNCS.PHASECHK.TRANS64 P1, [R5+URZ+0x88], R2 ;  /* 0x00008802050095a7 */ /* 0x000e64000802007f */
[----:B-1----:R-:W-:Y:S05]  /*399a0*/  @!P1 BRA `(.L_x_294) ;  /* 0xfffffffc00ec9947 */ /* 0x002fea000383ffff */
[----:B------:R-:W-:Y:S05]  /*399b0*/  BRA `(.L_x_397) ;  /* 0xffffffd000b07947 */ /* 0x000fea000383ffff */
.L_x_300:
[----:B------:R-:W-:-:S04]  /*399c0*/  MOV R5, UR13 ;  /* 0x0000000d00057c02 */ /* 0x000fc80008000f00 */
[----:B------:R1:W1:Y:S03]  /*399d0*/  SYNCS.PHASECHK.TRANS64.TRYWAIT P1, [R5+URZ+0x90], R2 ;  /* 0x00009002050075a7 */ /* 0x000266000802017f */
[----:B-1----:R-:W-:Y:S05]  /*399e0*/  @!P1 NANOSLEEP.SYNCS 0x989680 ;  /* 0x009896800000995d */ /* 0x002fea0003900000 */
[----:B------:R-:W1:Y:S02]  /*399f0*/  @!P1 SYNCS.PHASECHK.TRANS64 P1, [R5+URZ+0x90], R2 ;  /* 0x00009002050095a7 */ /* 0x000e64000802007f */
[----:B-1----:R-:W-:Y:S05]  /*39a00*/  @!P1 BRA `(.L_x_300) ;  /* 0xfffffffc00ec9947 */ /* 0x002fea000383ffff */
[----:B------:R-:W-:Y:S05]  /*39a10*/  BRA `(.L_x_398) ;  /* 0xffffffd000f87947 */ /* 0x000fea000383ffff */
.L_x_306:
[----:B------:R-:W-:-:S04]  /*39a20*/  MOV R5, UR13 ;  /* 0x0000000d00057c02 */ /* 0x000fc80008000f00 */
[----:B------:R1:W1:Y:S03]  /*39a30*/  SYNCS.PHASECHK.TRANS64.TRYWAIT P1, [R5+URZ+0x98], R2 ;  /* 0x00009802050075a7 */ /* 0x000266000802017f */
[----:B-1----:R-:W-:Y:S05]  /*39a40*/  @!P1 NANOSLEEP.SYNCS 0x989680 ;  /* 0x009896800000995d */ /* 0x002fea0003900000 */
[----:B------:R-:W1:Y:S02]  /*39a50*/  @!P1 SYNCS.PHASECHK.TRANS64 P1, [R5+URZ+0x98], R2 ;  /* 0x00009802050095a7 */ /* 0x000e64000802007f */
[----:B-1----:R-:W-:Y:S05]  /*39a60*/  @!P1 BRA `(.L_x_306) ;  /* 0xfffffffc00ec9947 */ /* 0x002fea000383ffff */
[----:B------:R-:W-:Y:S05]  /*39a70*/  BRA `(.L_x_399) ;  /* 0xffffffd4003c7947 */ /* 0x000fea000383ffff */
.L_x_312:
[----:B-1----:R-:W-:-:S04]  /*39a80*/  MOV R2, UR13 ;  /* 0x0000000d00027c02 */ /* 0x002fc80008000f00 */
[----:B------:R1:W1:Y:S03]  /*39a90*/  SYNCS.PHASECHK.TRANS64.TRYWAIT P1, [R2+URZ+0x80], R3 ;  /* 0x00008003020075a7 */ /* 0x000266000802017f */
[----:B-1----:R-:W-:Y:S05]  /*39aa0*/  @!P1 NANOSLEEP.SYNCS 0x989680 ;  /* 0x009896800000995d */ /* 0x002fea0003900000 */
[----:B------:R-:W1:Y:S02]  /*39ab0*/  @!P1 SYNCS.PHASECHK.TRANS64 P1, [R2+URZ+0x80], R3 ;  /* 0x00008003020095a7 */ /* 0x000e64000802007f */
[----:B-1----:R-:W-:Y:S05]  /*39ac0*/  @!P1 BRA `(.L_x_312) ;  /* 0xfffffffc00ec9947 */ /* 0x002fea000383ffff */
[----:B------:R-:W-:Y:S05]  /*39ad0*/  BRA `(.L_x_400) ;  /* 0xffffffd400847947 */ /* 0x000fea000383ffff */
.L_x_318:
[----:B-1----:R-:W-:-:S04]  /*39ae0*/  MOV R2, UR13 ;  /* 0x0000000d00027c02 */ /* 0x002fc80008000f00 */
[----:B------:R1:W1:Y:S03]  /*39af0*/  SYNCS.PHASECHK.TRANS64.TRYWAIT P1, [R2+URZ+0x88], R3 ;  /* 0x00008803020075a7 */ /* 0x000266000802017f */
[----:B-1----:R-:W-:Y:S05]  /*39b00*/  @!P1 NANOSLEEP.SYNCS 0x989680 ;  /* 0x009896800000995d */ /* 0x002fea0003900000 */
[----:B------:R-:W1:Y:S02]  /*39b10*/  @!P1 SYNCS.PHASECHK.TRANS64 P1, [R2+URZ+0x88], R3 ;  /* 0x00008803020095a7 */ /* 0x000e64000802007f */
[----:B-1----:R-:W-:Y:S05]  /*39b20*/  @!P1 BRA `(.L_x_318) ;  /* 0xfffffffc00ec9947 */ /* 0x002fea000383ffff */
[----:B------:R-:W-:Y:S05]  /*39b30*/  BRA `(.L_x_401) ;  /* 0xffffffd400c87947 */ /* 0x000fea000383ffff */
.L_x_324:
[----:B-1----:R-:W-:-:S04]  /*39b40*/  MOV R2, UR13 ;  /* 0x0000000d00027c02 */ /* 0x002fc80008000f00 */
[----:B------:R1:W1:Y:S03]  /*39b50*/  SYNCS.PHASECHK.TRANS64.TRYWAIT P1, [R2+URZ+0x90], R3 ;  /* 0x00009003020075a7 */ /* 0x000266000802017f */
[----:B-1----:R-:W-:Y:S05]  /*39b60*/  @!P1 NANOSLEEP.SYNCS 0x989680 ;  /* 0x009896800000995d */ /* 0x002fea0003900000 */
[----:B------:R-:W1:Y:S02]  /*39b70*/  @!P1 SYNCS.PHASECHK.TRANS64 P1, [R2+URZ+0x90], R3 ;  /* 0x00009003020095a7 */ /* 0x000e64000802007f */
[----:B-1----:R-:W-:Y:S05]  /*39b80*/  @!P1 BRA `(.L_x_324) ;  /* 0xfffffffc00ec9947 */ /* 0x002fea000383ffff */
[----:B------:R-:W-:Y:S05]  /*39b90*/  BRA `(.L_x_402) ;  /* 0xffffffd800107947 */ /* 0x000fea000383ffff */
.L_x_330:
[----:B-1----:R-:W-:-:S04]  /*39ba0*/  MOV R2, UR13 ;  /* 0x0000000d00027c02 */ /* 0x002fc80008000f00 */
[----:B------:R1:W1:Y:S03]  /*39bb0*/  SYNCS.PHASECHK.TRANS64.TRYWAIT P1, [R2+URZ+0x98], R3 ;  /* 0x00009803020075a7 */ /* 0x000266000802017f */
[----:B-1----:R-:W-:Y:S05]  /*39bc0*/  @!P1 NANOSLEEP.SYNCS 0x989680 ;  /* 0x009896800000995d */ /* 0x002fea0003900000 */
[----:B------:R-:W1:Y:S02]  /*39bd0*/  @!P1 SYNCS.PHASECHK.TRANS64 P1, [R2+URZ+0x98], R3 ;  /* 0x00009803020095a7 */ /* 0x000e64000802007f */
[----:B-1----:R-:W-:Y:S05]  /*39be0*/  @!P1 BRA `(.L_x_330) ;  /* 0xfffffffc00ec9947 */ /* 0x002fea000383ffff */
[----:B------:R-:W-:Y:S05]  /*39bf0*/  BRA `(.L_x_403) ;  /* 0xffffffd800547947 */ /* 0x000fea000383ffff */
.L_x_342:
[----:B---3--:R3:W4:Y:S02]  /*39c00*/  SYNCS.PHASECHK.TRANS64.TRYWAIT P0, [R0+URZ+0x80], R3 ;  /* 0x00008003000075a7 */ /* 0x008724000800017f */
[----:B----4-:R-:W-:Y:S05]  /*39c10*/  @!P0 NANOSLEEP.SYNCS 0x989680 ;  /* 0x009896800000895d */ /* 0x010fea0003900000 */
[----:B------:R-:W4:Y:S02]  /*39c20*/  @!P0 SYNCS.PHASECHK.TRANS64 P0, [R0+URZ+0x80], R3 ;  /* 0x00008003000085a7 */ /* 0x000f24000800007f */
[----:B----4-:R-:W-:Y:S05]  /*39c30*/  @!P0 BRA `(.L_x_342) ;  /* 0xfffffffc00f08947 */ /* 0x010fea000383ffff */
[----:B------:R-:W-:Y:S05]  /*39c40*/  BRA `(.L_x_404) ;  /* 0xffffffe000547947 */ /* 0x000fea000383ffff */
.L_x_344:
[----:B----4-:R4:W1:Y:S02]  /*39c50*/  SYNCS.PHASECHK.TRANS64.TRYWAIT P0, [R0+URZ+0x88], R3 ;  /* 0x00008803000075a7 */ /* 0x010864000800017f */
[----:B-1----:R-:W-:Y:S05]  /*39c60*/  @!P0 NANOSLEEP.SYNCS 0x989680 ;  /* 0x009896800000895d */ /* 0x002fea0003900000 */
[----:B------:R-:W1:Y:S02]  /*39c70*/  @!P0 SYNCS.PHASECHK.TRANS64 P0, [R0+URZ+0x88], R3 ;  /* 0x00008803000085a7 */ /* 0x000e64000800007f */
[----:B-1----:R-:W-:Y:S05]  /*39c80*/  @!P0 BRA `(.L_x_344) ;  /* 0xfffffffc00f08947 */ /* 0x002fea000383ffff */
[----:B------:R-:W-:Y:S05]  /*39c90*/  BRA `(.L_x_405) ;  /* 0xffffffe000507947 */ /* 0x000fea000383ffff */
.L_x_346:
[----:B------:R1:W1:Y:S02]  /*39ca0*/  SYNCS.PHASECHK.TRANS64.TRYWAIT P0, [R0+URZ+0x90], R3 ;  /* 0x00009003000075a7 */ /* 0x000264000800017f */
[----:B-1----:R-:W-:Y:S05]  /*39cb0*/  @!P0 NANOSLEEP.SYNCS 0x989680 ;  /* 0x009896800000895d */ /* 0x002fea0003900000 */
[----:B------:R-:W1:Y:S02]  /*39cc0*/  @!P0 SYNCS.PHASECHK.TRANS64 P0, [R0+URZ+0x90], R3 ;  /* 0x00009003000085a7 */ /* 0x000e64000800007f */
[----:B-1----:R-:W-:Y:S05]  /*39cd0*/  @!P0 BRA `(.L_x_346) ;  /* 0xfffffffc00f08947 */ /* 0x002fea000383ffff */
[----:B------:R-:W-:Y:S05]  /*39ce0*/  BRA `(.L_x_406) ;  /* 0xffffffe0004c7947 */ /* 0x000fea000383ffff */
.L_x_350:
[----:B------:R-:W-:Y:S01]  /*39cf0*/  BSSY B1, `(.L_x_407) ;  /* 0x0000006000017945 */ /* 0x000fe20003800000 */
[----:B------:R-:W-:-:S07]  /*39d00*/  MOV R15, 0xffffffff ;  /* 0xffffffff000f7802 */ /* 0x000fce0000000f00 */
[----:B------:R-:W-:Y:S05]  /*39d10*/  WARPSYNC.COLLECTIVE R15, `(.L_x_408) ;  /* 0x000000000f0c7348 */ /* 0x000fea0003c00000 */
[----:B------:R-:W-:Y:S02]  /*39d20*/  ELECT P6, UR62, PT ;  /* 0x00000000003e782f */ /* 0x000fe400038c0000 */
[----:B------:R-:W-:Y:S01]  /*39d30*/  MOV R14, UR62 ;  /* 0x0000003e000e7c02 */ /* 0x000fe20008000f00 */
[----:B------:R-:W-:Y:S10]  /*39d40*/  ENDCOLLECTIVE ;  /* 0x000000000000791b */ /* 0x000ff40003800000 */
.L_x_408:
[----:B------:R-:W-:Y:S05]  /*39d50*/  BSYNC B1 ;  /* 0x0000000000017941 */ /* 0x000fea0003800000 */
.L_x_407:
[----:B------:R-:W-:Y:S05]  /*39d60*/  BRA `(.L_x_409) ;  /* 0xffffffe000d07947 */ /* 0x000fea000383ffff */
.L_x_353:
[----:B-1----:R1:W2:Y:S02]  /*39d70*/  SYNCS.PHASECHK.TRANS64.TRYWAIT P1, [R13+URZ+0x30], R18 ;  /* 0x000030120d0075a7 */ /* 0x0022a4000802017f */
[----:B--2---:R-:W-:Y:S05]  /*39d80*/  @!P1 NANOSLEEP.SYNCS 0x989680 ;  /* 0x009896800000995d */ /* 0x004fea0003900000 */
[----:B------:R-:W2:Y:S02]  /*39d90*/  @!P1 SYNCS.PHASECHK.TRANS64 P1, [R13+URZ+0x30], R18 ;  /* 0x000030120d0095a7 */ /* 0x000ea4000802007f */
[----:B--2---:R-:W-:Y:S05]  /*39da0*/  @!P1 BRA `(.L_x_353) ;  /* 0xfffffffc00f09947 */ /* 0x004fea000383ffff */
[----:B------:R-:W-:Y:S05]  /*39db0*/  BRA `(.L_x_410) ;  /* 0xffffffe400007947 */ /* 0x000fea000383ffff */
.L_x_362:
[----:B------:R-:W-:Y:S01]  /*39dc0*/  BSSY B0, `(.L_x_411) ;  /* 0x0000006000007945 */ /* 0x000fe20003800000 */
[----:B------:R-:W-:-:S07]  /*39dd0*/  MOV R15, 0xffffffff ;  /* 0xffffffff000f7802 */ /* 0x000fce0000000f00 */
[----:B-1----:R-:W-:Y:S05]  /*39de0*/  WARPSYNC.COLLECTIVE R15, `(.L_x_412) ;  /* 0x000000000f0c7348 */ /* 0x002fea0003c00000 */
[----:B------:R-:W-:Y:S02]  /*39df0*/  ELECT P6, UR62, PT ;  /* 0x00000000003e782f */ /* 0x000fe400038c0000 */
[----:B------:R-:W-:Y:S01]  /*39e00*/  MOV R14, UR62 ;  /* 0x0000003e000e7c02 */ /* 0x000fe20008000f00 */
[----:B-1----:R-:W-:Y:S10]  /*39e10*/  ENDCOLLECTIVE ;  /* 0x000000000000791b */ /* 0x002ff40003800000 */
.L_x_412:
[----:B------:R-:W-:Y:S05]  /*39e20*/  BSYNC B0 ;  /* 0x0000000000007941 */ /* 0x000fea0003800000 */
.L_x_411:
[----:B------:R-:W-:Y:S05]  /*39e30*/  BRA `(.L_x_413) ;  /* 0xffffffec00687947 */ /* 0x000fea000383ffff */
.L_x_366:
[----:B--2---:R2:W3:Y:S02]  /*39e40*/  SYNCS.PHASECHK.TRANS64.TRYWAIT P0, [R5+URZ], R2 ;  /* 0x00000002050075a7 */ /* 0x0044e4000800017f */
[----:B---3--:R-:W-:Y:S05]  /*39e50*/  @!P0 NANOSLEEP.SYNCS 0x989680 ;  /* 0x009896800000895d */ /* 0x008fea0003900000 */
[----:B------:R-:W3:Y:S02]  /*39e60*/  @!P0 SYNCS.PHASECHK.TRANS64 P0, [R5+URZ], R2 ;  /* 0x00000002050085a7 */ /* 0x000ee4000800007f */
[----:B---3--:R-:W-:Y:S05]  /*39e70*/  @!P0 BRA `(.L_x_366) ;  /* 0xfffffffc00f08947 */ /* 0x008fea000383ffff */
[----:B------:R-:W-:Y:S05]  /*39e80*/  BRA `(.L_x_414) ;  /* 0xffffffec00907947 */ /* 0x000fea000383ffff */
.L_x_367:
[----:B--2---:R2:W3:Y:S02]  /*39e90*/  SYNCS.PHASECHK.TRANS64.TRYWAIT P0, [R7+URZ], R0 ;  /* 0x00000000070075a7 */ /* 0x0044e4000800017f */
[----:B---3--:R-:W-:Y:S05]  /*39ea0*/  @!P0 NANOSLEEP.SYNCS 0x989680 ;  /* 0x009896800000895d */ /* 0x008fea0003900000 */
[----:B------:R-:W3:Y:S02]  /*39eb0*/  @!P0 SYNCS.PHASECHK.TRANS64 P0, [R7+URZ], R0 ;  /* 0x00000000070085a7 */ /* 0x000ee4000800007f */
[----:B---3--:R-:W-:Y:S05]  /*39ec0*/  @!P0 BRA `(.L_x_367) ;  /* 0xfffffffc00f08947 */ /* 0x008fea000383ffff */
[----:B------:R-:W-:Y:S05]  /*39ed0*/  BRA `(.L_x_415) ;  /* 0xffffffec00a07947 */ /* 0x000fea000383ffff */
.L_x_368:
[----:B--2---:R2:W3:Y:S02]  /*39ee0*/  SYNCS.PHASECHK.TRANS64.TRYWAIT P0, [R7+URZ], R0 ;  /* 0x00000000070075a7 */ /* 0x0044e4000800017f */
[----:B---3--:R-:W-:Y:S05]  /*39ef0*/  @!P0 NANOSLEEP.SYNCS 0x989680 ;  /* 0x009896800000895d */ /* 0x008fea0003900000 */
[----:B------:R-:W3:Y:S02]  /*39f00*/  @!P0 SYNCS.PHASECHK.TRANS64 P0, [R7+URZ], R0 ;  /* 0x00000000070085a7 */ /* 0x000ee4000800007f */
[----:B---3--:R-:W-:Y:S05]  /*39f10*/  @!P0 BRA `(.L_x_368) ;  /* 0xfffffffc00f08947 */ /* 0x008fea000383ffff */
[----:B------:R-:W-:Y:S05]  /*39f20*/  BRA `(.L_x_416) ;  /* 0xffffffec00b07947 */ /* 0x000fea000383ffff */
.L_x_369:
[----:B--2---:R2:W3:Y:S02]  /*39f30*/  SYNCS.PHASECHK.TRANS64.TRYWAIT P0, [R7+URZ], R0 ;  /* 0x00000000070075a7 */ /* 0x0044e4000800017f */
[----:B---3--:R-:W-:Y:S05]  /*39f40*/  @!P0 NANOSLEEP.SYNCS 0x989680 ;  /* 0x009896800000895d */ /* 0x008fea0003900000 */
[----:B------:R-:W3:Y:S02]  /*39f50*/  @!P0 SYNCS.PHASECHK.TRANS64 P0, [R7+URZ], R0 ;  /* 0x00000000070085a7 */ /* 0x000ee4000800007f */
[----:B---3--:R-:W-:Y:S05]  /*39f60*/  @!P0 BRA `(.L_x_369) ;  /* 0xfffffffc00f08947 */ /* 0x008fea000383ffff */
[----:B------:R-:W-:Y:S05]  /*39f70*/  BRA `(.L_x_417) ;  /* 0xffffffec00c07947 */ /* 0x000fea000383ffff */
.L_x_370:
[----:B--2---:R2:W3:Y:S02]  /*39f80*/  SYNCS.PHASECHK.TRANS64.TRYWAIT P0, [R7+URZ], R0 ;  /* 0x00000000070075a7 */ /* 0x0044e4000800017f */
[----:B---3--:R-:W-:Y:S05]  /*39f90*/  @!P0 NANOSLEEP.SYNCS 0x989680 ;  /* 0x009896800000895d */ /* 0x008fea0003900000 */
[----:B------:R-:W3:Y:S02]  /*39fa0*/  @!P0 SYNCS.PHASECHK.TRANS64 P0, [R7+URZ], R0 ;  /* 0x00000000070085a7 */ /* 0x000ee4000800007f */
[----:B---3--:R-:W-:Y:S05]  /*39fb0*/  @!P0 BRA `(.L_x_370) ;  /* 0xfffffffc00f08947 */ /* 0x008fea000383ffff */
[----:B------:R-:W-:Y:S05]  /*39fc0*/  BRA `(.L_x_418) ;  /* 0xffffffec00d07947 */ /* 0x000fea000383ffff */
.L_x_419:
[----:B------:R-:W-:-:S00]  /*39fd0*/  BRA `(.L_x_419) ;  /* 0xfffffffc00fc7947 */ /* 0x000fc0000383ffff */
[----:B------:R-:W-:-:S00]  /*39fe0*/  NOP ;  /* 0x0000000000007918 */ /* 0x000fc00000000000 */
        /* <DEDUP_REMOVED lines=9> */
.L_x_420:


//--------------------- .nv.global.init           --------------------------
	.section	.nv.global.init,"aw",@progbits
.nv.global.init:
	.type		$str$24,@object
	.size		$str$24,($str$25 - $str$24)
$str$24:
        /*0000*/ 	.byte	0x28, 0x61, 0x64, 0x64, 0x72, 0x65, 0x73, 0x73, 0x20, 0x26, 0x20, 0x6d, 0x61, 0x73, 0x6b, 0x29
        /*0010*/ 	.byte	0x20, 0x3d, 0x3d, 0x20, 0x30, 0x00
	.type		$str$25,@object
	.size		$str$25,(__unnamed_1 - $str$25)
$str$25:
        /*0016*/ 	.byte	0x2f, 0x74, 0x6d, 0x70, 0x2f, 0x63, 0x75, 0x74, 0x6c, 0x61, 0x73, 0x73, 0x5f, 0x73, 0x77, 0x65
        /*0026*/ 	.byte	0x65, 0x70, 0x5f, 0x73, 0x72, 0x63, 0x2f, 0x69, 0x6e, 0x63, 0x6c, 0x75, 0x64, 0x65, 0x2f, 0x63
        /*0036*/ 	.byte	0x75, 0x74, 0x65, 0x2f, 0x70, 0x6f, 0x69, 0x6e, 0x74, 0x65, 0x72, 0x5f, 0x66, 0x6c, 0x61, 0x67
        /*0046*/ 	.byte	0x67, 0x65, 0x64, 0x2e, 0x68, 0x70, 0x70, 0x00
	.type		__unnamed_1,@object
	.size		__unnamed_1,(__unnamed_2 - __unnamed_1)
__unnamed_1:
        /* <DEDUP_REMOVED lines=28> */
        /*020e*/ 	.byte	0x3a, 0x43, 0x3c, 0x34, 0x30, 0x39, 0x36, 0x3e, 0x3e, 0x3e, 0x3e, 0x3e, 0x5d, 0x00
	.type		__unnamed_2,@object
	.size		__unnamed_2,(.L_1 - __unnamed_2)
__unnamed_2:
        /* <DEDUP_REMOVED lines=29> */
.L_1:


//--------------------- .nv.shared._ZN7cutlass13device_kernelINS_4gemm6kernel13GemmUniversalIN4cute5tupleIJiiiiEEENS1_10collective13CollectiveMmaINS1_37MainloopSm90TmaGmmaWarpSpecializedFP8ILi6ENS5_IJNS4_1CILi1EEESB_SB_EEENS1_35KernelTmaWarpSpecializedCooperativeEEENS5_IJNSA_ILi256EEESF_NSA_ILi64EEEEEENS_12float_e4m3_tENS5_IJlSB_lEEESI_SJ_NS4_8TiledMMAINS4_8MMA_AtomIJNS4_4SM904GMMA31MMA_64x256x32_F32E4M3E4M3_SS_TNILNSN_7ScaleInE1ELSP_1EEEEEENS4_6LayoutINS5_IJNSA_ILi2EEESB_SB_EEENS5_IJSB_NSA_ILi0EEESV_EEEEENS5_IJNS4_10UnderscoreESY_SY_EEEEENS4_13SM90_TMA_LOADENS4_14ComposedLayoutINS4_7SwizzleILi2ELi4ELi3EEENS4_18smem_ptr_flag_bitsILi8EEENSS_INS5_IJNSA_ILi8EEESG_EEENS5_IJSG_SB_EEEEEEEvNS4_8identityES11_S1B_vS1C_EENS_8epilogue10collective18CollectiveEpilogueINS1E_22Sm90TmaWarpSpecializedILi4ELi2ELi16ELb0ELb0EEEJSH_NS5_IJNSA_ILi128EEENSA_ILi32EEEEEESI_SJ_SI_SJ_NS1E_6fusion15FusionCallbacksIS1I_NS1M_13LinCombEltActINS1E_6thread4GELUESI_fSI_fLNS_15FloatRoundStyleE2EEESH_S1L_JEEES11_NS12_INS13_ILi1ELi4ELi3EEES16_NSS_INS5_IJS17_S1K_EEENS5_IJS1K_SB_EEEEEEENS4_39AutoVectorizingCopyWithAssumedAlignmentILi128EEENS4_14SM90_TMA_STOREES1Y_S20_NS4_9Copy_AtomIJNS4_17SM90_U32x4_STSM_NENS_6half_tEEEEvEEEvvEEEEvNT_6ParamsE --------------------------
	.section	.nv.shared._ZN7cutlass13device_kernelINS_4gemm6kernel13GemmUniversalIN4cute5tupleIJiiiiEEENS1_10collective13CollectiveMmaINS1_37MainloopSm90TmaGmmaWarpSpecializedFP8ILi6ENS5_IJNS4_1CILi1EEESB_SB_EEENS1_35KernelTmaWarpSpecializedCooperativeEEENS5_IJNSA_ILi256EEESF_NSA_ILi64EEEEEENS_12float_e4m3_tENS5_IJlSB_lEEESI_SJ_NS4_8TiledMMAINS4_8MMA_AtomIJNS4_4SM904GMMA31MMA_64x256x32_F32E4M3E4M3_SS_TNILNSN_7ScaleInE1ELSP_1EEEEEENS4_6LayoutINS5_IJNSA_ILi2EEESB_SB_EEENS5_IJSB_NSA_ILi0EEESV_EEEEENS5_IJNS4_10UnderscoreESY_SY_EEEEENS4_13SM90_TMA_LOADENS4_14ComposedLayoutINS4_7SwizzleILi2ELi4ELi3EEENS4_18smem_ptr_flag_bitsILi8EEENSS_INS5_IJNSA_ILi8EEESG_EEENS5_IJSG_SB_EEEEEEEvNS4_8identityES11_S1B_vS1C_EENS_8epilogue10collective18CollectiveEpilogueINS1E_22Sm90TmaWarpSpecializedILi4ELi2ELi16ELb0ELb0EEEJSH_NS5_IJNSA_ILi128EEENSA_ILi32EEEEEESI_SJ_SI_SJ_NS1E_6fusion15FusionCallbacksIS1I_NS1M_13LinCombEltActINS1E_6thread4GELUESI_fSI_fLNS_15FloatRoundStyleE2EEESH_S1L_JEEES11_NS12_INS13_ILi1ELi4ELi3EEES16_NSS_INS5_IJS17_S1K_EEENS5_IJS1K_SB_EEEEEEENS4_39AutoVectorizingCopyWithAssumedAlignmentILi128EEENS4_14SM90_TMA_STOREES1Y_S20_NS4_9Copy_AtomIJNS4_17SM90_U32x4_STSM_NENS_6half_tEEEEvEEEvvEEEEvNT_6ParamsE,"aw",@nobits
	.sectionflags	@""
	.align	16
	.zero		1024


//--------------------- .nv.shared.reserved.0     --------------------------
	.section	.nv.shared.reserved.0,"aw",@nobits
	.weak		__nv_reservedSMEM_offset_0_alias
	.size		__nv_reservedSMEM_offset_0_alias, 0, 0
	.other		__nv_reservedSMEM_offset_0_alias,@"STO_CUDA_RESERVED_SHARED STV_DEFAULT"
__nv_reservedSMEM_offset_0_alias:
	.zero		0


//--------------------- .nv.global                --------------------------
	.section	.nv.global,"aw",@nobits
.nv.global:
	.type		_ZN39_INTERNAL_8d3d8c3f_4_k_cu_4b0693ef_29744cute1_E,@object
	.size		_ZN39_INTERNAL_8d3d8c3f_4_k_cu_4b0693ef_29744cute1_E,(_ZN39_INTERNAL_8d3d8c3f_4_k_cu_4b0693ef_29744cuda3std3__45__cpo6cbeginE - _ZN39_INTERNAL_8d3d8c3f_4_k_cu_4b0693ef_29744cute1_E)
_ZN39_INTERNAL_8d3d8c3f_4_k_cu_4b0693ef_29744cute1_E:
	.zero		1
	.type		_ZN39_INTERNAL_8d3d8c3f_4_k_cu_4b0693ef_29744cuda3std3__45__cpo6cbeginE,@object
	.size		_ZN39_INTERNAL_8d3d8c3f_4_k_cu_4b0693ef_29744cuda3std3__45__cpo6cbeginE,(_ZN39_INTERNAL_8d3d8c3f_4_k_cu_4b0693ef_29744cuda3std3__48in_placeE - _ZN39_INTERNAL_8d3d8c3f_4_k_cu_4b0693ef_29744cuda3std3__45__cpo6cbeginE)
_ZN39_INTERNAL_8d3d8c3f_4_k_cu_4b0693ef_29744cuda3std3__45__cpo6cbeginE:
	.zero		1
	.type		_ZN39_INTERNAL_8d3d8c3f_4_k_cu_4b0693ef_29744cuda3std3__48in_placeE,@object
	.size		_ZN39_INTERNAL_8d3d8c3f_4_k_cu_4b0693ef_29744cuda3std3__48in_placeE,(_ZN39_INTERNAL_8d3d8c3f_4_k_cu_4b0693ef_29744cuda3std6ranges3__45__cpo9iter_moveE - _ZN39_INTERNAL_8d3d8c3f_4_k_cu_4b0693ef_29744cuda3std3__48in_placeE)
_ZN39_INTERNAL_8d3d8c3f_4_k_cu_4b0693ef_29744cuda3std3__48in_placeE:
	.zero		1
	.type		_ZN39_INTERNAL_8d3d8c3f_4_k_cu_4b0693ef_29744cuda3std6ranges3__45__cpo9iter_moveE,@object
	.size		_ZN39_INTERNAL_8d3d8c3f_4_k_cu_4b0693ef_29744cuda3std6ranges3__45__cpo9iter_moveE,(_ZN39_INTERNAL_8d3d8c3f_4_k_cu_4b0693ef_29744cuda3std3__45__cpo5beginE - _ZN39_INTERNAL_8d3d8c3f_4_k_cu_4b0693ef_29744cuda3std6ranges3__45__cpo9iter_moveE)
_ZN39_INTERNAL_8d3d8c3f_4_k_cu_4b0693ef_29744cuda3std6ranges3__45__cpo9iter_moveE:
	.zero		1
	.type		_ZN39_INTERNAL_8d3d8c3f_4_k_cu_4b0693ef_29744cuda3std3__45__cpo5beginE,@object
	.size		_ZN39_INTERNAL_8d3d8c3f_4_k_cu_4b0693ef_29744cuda3std3__45__cpo5beginE,(_ZN39_INTERNAL_8d3d8c3f_4_k_cu_4b0693ef_29744cuda3std3__441_GLOBAL__N__8d3d8c3f_4_k_cu_4b0693ef_29746ignoreE - _ZN39_INTERNAL_8d3d8c3f_4_k_cu_4b0693ef_29744cuda3std3__45__cpo5beginE)
_ZN39_INTERNAL_8d3d8c3f_4_k_cu_4b0693ef_29744cuda3std3__45__cpo5beginE:
	.zero		1
	.type		_ZN39_INTERNAL_8d3d8c3f_4_k_cu_4b0693ef_29744cuda3std3__441_GLOBAL__N__8d3d8c3f_4_k_cu_4b0693ef_29746ignoreE,@object
	.size		_ZN39_INTERNAL_8d3d8c3f_4_k_cu_4b0693ef_29744cuda3std3__441_GLOBAL__N__8d3d8c3f_4_k_cu_4b0693ef_29746ignoreE,(_ZN39_INTERNAL_8d3d8c3f_4_k_cu_4b0693ef_29744cute7productE - _ZN39_INTERNAL_8d3d8c3f_4_k_cu_4b0693ef_29744cuda3std3__441_GLOBAL__N__8d3d8c3f_4_k_cu_4b0693ef_29746ignoreE)
_ZN39_INTERNAL_8d3d8c3f_4_k_cu_4b0693ef_29744cuda3std3__441_GLOBAL__N__8d3d8c3f_4_k_cu_4b0693ef_29746ignoreE:
	.zero		1
	.type		_ZN39_INTERNAL_8d3d8c3f_4_k_cu_4b0693ef_29744cute7productE,@object
	.size		_ZN39_INTERNAL_8d3d8c3f_4_k_cu_4b0693ef_29744cute7productE,(_ZN39_INTERNAL_8d3d8c3f_4_k_cu_4b0693ef_29744cuda3std3__45__cpo3endE - _ZN39_INTERNAL_8d3d8c3f_4_k_cu_4b0693ef_29744cute7productE)
_ZN39_INTERNAL_8d3d8c3f_4_k_cu_4b0693ef_29744cute7productE:
	.zero		1
	.type		_ZN39_INTERNAL_8d3d8c3f_4_k_cu_4b0693ef_29744cuda3std3__45__cpo3endE,@object
	.size		_ZN39_INTERNAL_8d3d8c3f_4_k_cu_4b0693ef_29744cuda3std3__45__cpo3endE,(_ZN39_INTERNAL_8d3d8c3f_4_k_cu_4b0693ef_29744cuda3std3__419piecewise_constructE - _ZN39_INTERNAL_8d3d8c3f_4_k_cu_4b0693ef_29744cuda3std3__45__cpo3endE)
_ZN39_INTERNAL_8d3d8c3f_4_k_cu_4b0693ef_29744cuda3std3__45__cpo3endE:
	.zero		1
	.type		_ZN39_INTERNAL_8d3d8c3f_4_k_cu_4b0693ef_29744cuda3std3__419piecewise_constructE,@object
	.size		_ZN39_INTERNAL_8d3d8c3f_4_k_cu_4b0693ef_29744cuda3std3__419piecewise_constructE,(_ZN39_INTERNAL_8d3d8c3f_4_k_cu_4b0693ef_29744cuda3std3__45__cpo4cendE - _ZN39_INTERNAL_8d3d8c3f_4_k_cu_4b0693ef_29744cuda3std3__419piecewise_constructE)
_ZN39_INTERNAL_8d3d8c3f_4_k_cu_4b0693ef_29744cuda3std3__419piecewise_constructE:
	.zero		1
	.type		_ZN39_INTERNAL_8d3d8c3f_4_k_cu_4b0693ef_29744cuda3std3__45__cpo4cendE,@object
	.size		_ZN39_INTERNAL_8d3d8c3f_4_k_cu_4b0693ef_29744cuda3std3__45__cpo4cendE,(_ZN39_INTERNAL_8d3d8c3f_4_k_cu_4b0693ef_29744cuda3std6ranges3__45__cpo4swapE - _ZN39_INTERNAL_8d3d8c3f_4_k_cu_4b0693ef_29744cuda3std3__45__cpo4cendE)
_ZN39_INTERNAL_8d3d8c3f_4_k_cu_4b0693ef_29744cuda3std3__45__cpo4cendE:
	.zero		1
	.type		_ZN39_INTERNAL_8d3d8c3f_4_k_cu_4b0693ef_29744cuda3std6ranges3__45__cpo4swapE,@object
	.size		_ZN39_INTERNAL_8d3d8c3f_4_k_cu_4b0693ef_29744cuda3std6ranges3__45__cpo4swapE,(.L_9 - _ZN39_INTERNAL_8d3d8c3f_4_k_cu_4b0693ef_29744cuda3std6ranges3__45__cpo4swapE)
_ZN39_INTERNAL_8d3d8c3f_4_k_cu_4b0693ef_29744cuda3std6ranges3__45__cpo4swapE:
	.zero		1
.L_9:


//--------------------- .nv.constant0._ZN7cutlass13device_kernelINS_4gemm6kernel13GemmUniversalIN4cute5tupleIJiiiiEEENS1_10collective13CollectiveMmaINS1_37MainloopSm90TmaGmmaWarpSpecializedFP8ILi6ENS5_IJNS4_1CILi1EEESB_SB_EEENS1_35KernelTmaWarpSpecializedCooperativeEEENS5_IJNSA_ILi256EEESF_NSA_ILi64EEEEEENS_12float_e4m3_tENS5_IJlSB_lEEESI_SJ_NS4_8TiledMMAINS4_8MMA_AtomIJNS4_4SM904GMMA31MMA_64x256x32_F32E4M3E4M3_SS_TNILNSN_7ScaleInE1ELSP_1EEEEEENS4_6LayoutINS5_IJNSA_ILi2EEESB_SB_EEENS5_IJSB_NSA_ILi0EEESV_EEEEENS5_IJNS4_10UnderscoreESY_SY_EEEEENS4_13SM90_TMA_LOADENS4_14ComposedLayoutINS4_7SwizzleILi2ELi4ELi3EEENS4_18smem_ptr_flag_bitsILi8EEENSS_INS5_IJNSA_ILi8EEESG_EEENS5_IJSG_SB_EEEEEEEvNS4_8identityES11_S1B_vS1C_EENS_8epilogue10collective18CollectiveEpilogueINS1E_22Sm90TmaWarpSpecializedILi4ELi2ELi16ELb0ELb0EEEJSH_NS5_IJNSA_ILi128EEENSA_ILi32EEEEEESI_SJ_SI_SJ_NS1E_6fusion15FusionCallbacksIS1I_NS1M_13LinCombEltActINS1E_6thread4GELUESI_fSI_fLNS_15FloatRoundStyleE2EEESH_S1L_JEEES11_NS12_INS13_ILi1ELi4ELi3EEES16_NSS_INS5_IJS17_S1K_EEENS5_IJS1K_SB_EEEEEEENS4_39AutoVectorizingCopyWithAssumedAlignmentILi128EEENS4_14SM90_TMA_STOREES1Y_S20_NS4_9Copy_AtomIJNS4_17SM90_U32x4_STSM_NENS_6half_tEEEEvEEEvvEEEEvNT_6ParamsE --------------------------
	.section	.nv.constant0._ZN7cutlass13device_kernelINS_4gemm6kernel13GemmUniversalIN4cute5tupleIJiiiiEEENS1_10collective13CollectiveMmaINS1_37MainloopSm90TmaGmmaWarpSpecializedFP8ILi6ENS5_IJNS4_1CILi1EEESB_SB_EEENS1_35KernelTmaWarpSpecializedCooperativeEEENS5_IJNSA_ILi256EEESF_NSA_ILi64EEEEEENS_12float_e4m3_tENS5_IJlSB_lEEESI_SJ_NS4_8TiledMMAINS4_8MMA_AtomIJNS4_4SM904GMMA31MMA_64x256x32_F32E4M3E4M3_SS_TNILNSN_7ScaleInE1ELSP_1EEEEEENS4_6LayoutINS5_IJNSA_ILi2EEESB_SB_EEENS5_IJSB_NSA_ILi0EEESV_EEEEENS5_IJNS4_10UnderscoreESY_SY_EEEEENS4_13SM90_TMA_LOADENS4_14ComposedLayoutINS4_7SwizzleILi2ELi4ELi3EEENS4_18smem_ptr_flag_bitsILi8EEENSS_INS5_IJNSA_ILi8EEESG_EEENS5_IJSG_SB_EEEEEEEvNS4_8identityES11_S1B_vS1C_EENS_8epilogue10collective18CollectiveEpilogueINS1E_22Sm90TmaWarpSpecializedILi4ELi2ELi16ELb0ELb0EEEJSH_NS5_IJNSA_ILi128EEENSA_ILi32EEEEEESI_SJ_SI_SJ_NS1E_6fusion15FusionCallbacksIS1I_NS1M_13LinCombEltActINS1E_6thread4GELUESI_fSI_fLNS_15FloatRoundStyleE2EEESH_S1L_JEEES11_NS12_INS13_ILi1ELi4ELi3EEES16_NSS_INS5_IJS17_S1K_EEENS5_IJS1K_SB_EEEEEEENS4_39AutoVectorizingCopyWithAssumedAlignmentILi128EEENS4_14SM90_TMA_STOREES1Y_S20_NS4_9Copy_AtomIJNS4_17SM90_U32x4_STSM_NENS_6half_tEEEEvEEEvvEEEEvNT_6ParamsE,"a",@progbits
	.sectionflags	@""
	.align	4
.nv.constant0._ZN7cutlass13device_kernelINS_4gemm6kernel13GemmUniversalIN4cute5tupleIJiiiiEEENS1_10collective13CollectiveMmaINS1_37MainloopSm90TmaGmmaWarpSpecializedFP8ILi6ENS5_IJNS4_1CILi1EEESB_SB_EEENS1_35KernelTmaWarpSpecializedCooperativeEEENS5_IJNSA_ILi256EEESF_NSA_ILi64EEEEEENS_12float_e4m3_tENS5_IJlSB_lEEESI_SJ_NS4_8TiledMMAINS4_8MMA_AtomIJNS4_4SM904GMMA31MMA_64x256x32_F32E4M3E4M3_SS_TNILNSN_7ScaleInE1ELSP_1EEEEEENS4_6LayoutINS5_IJNSA_ILi2EEESB_SB_EEENS5_IJSB_NSA_ILi0EEESV_EEEEENS5_IJNS4_10UnderscoreESY_SY_EEEEENS4_13SM90_TMA_LOADENS4_14ComposedLayoutINS4_7SwizzleILi2ELi4ELi3EEENS4_18smem_ptr_flag_bitsILi8EEENSS_INS5_IJNSA_ILi8EEESG_EEENS5_IJSG_SB_EEEEEEEvNS4_8identityES11_S1B_vS1C_EENS_8epilogue10collective18CollectiveEpilogueINS1E_22Sm90TmaWarpSpecializedILi4ELi2ELi16ELb0ELb0EEEJSH_NS5_IJNSA_ILi128EEENSA_ILi32EEEEEESI_SJ_SI_SJ_NS1E_6fusion15FusionCallbacksIS1I_NS1M_13LinCombEltActINS1E_6thread4GELUESI_fSI_fLNS_15FloatRoundStyleE2EEESH_S1L_JEEES11_NS12_INS13_ILi1ELi4ELi3EEES16_NSS_INS5_IJS17_S1K_EEENS5_IJS1K_SB_EEEEEEENS4_39AutoVectorizingCopyWithAssumedAlignmentILi128EEENS4_14SM90_TMA_STOREES1Y_S20_NS4_9Copy_AtomIJNS4_17SM90_U32x4_STSM_NENS_6half_tEEEEvEEEvvEEEEvNT_6ParamsE:
	.zero		2432


//--------------------- SYMBOLS --------------------------

	.type		.nv.reservedSmem.offset0,@object
	.size		.nv.reservedSmem.offset0,0x4
	.type		__assertfail,@function
